def matmul_kernel(
    a_ptr,
    b_ptr,
    c_ptr,
    M,
    N,
    K,
    stride_am,
    stride_ak,
    stride_bk,
    stride_bn,
    stride_cm,
    stride_cn,
    BLOCK_M: tl.constexpr,
    BLOCK_N: tl.constexpr,
    BLOCK_K: tl.constexpr,
    GROUP_M: tl.constexpr,
):
    pid = tl.program_id(axis=0)
    num_pid_m = tl.cdiv(M, BLOCK_M)
    num_pid_n = tl.cdiv(N, BLOCK_N)
    num_pid_in_group = GROUP_M * num_pid_n
    group_id = pid // num_pid_in_group
    first_pid_m = group_id * GROUP_M
    group_size_m = min(num_pid_m - first_pid_m, GROUP_M)
    pid_m = first_pid_m + ((pid % num_pid_in_group) % group_size_m)
    pid_n = (pid % num_pid_in_group) // group_size_m

    offs_am = (pid_m * BLOCK_M + tl.arange(0, BLOCK_M)) % M
    offs_bn = (pid_n * BLOCK_N + tl.arange(0, BLOCK_N)) % N
    offs_k = tl.arange(0, BLOCK_K)
    a_ptrs = a_ptr + offs_am[:, None] * stride_am + offs_k[None, :] * stride_ak
    b_ptrs = b_ptr + offs_k[:, None] * stride_bk + offs_bn[None, :] * stride_bn

    acc = tl.zeros((BLOCK_M, BLOCK_N), dtype=tl.float32)
    for kk in range(0, tl.cdiv(K, BLOCK_K)):
        a = tl.load(a_ptrs, mask=offs_k[None, :] < K - kk * BLOCK_K, other=0.0)
        b = tl.load(b_ptrs, mask=offs_k[:, None] < K - kk * BLOCK_K, other=0.0)
        acc = tl.dot(a, b, acc)
        a_ptrs += BLOCK_K * stride_ak
        b_ptrs += BLOCK_K * stride_bk

    c = acc.to(c_ptr.dtype.element_ty)
    offs_cm = pid_m * BLOCK_M + tl.arange(0, BLOCK_M)
    offs_cn = pid_n * BLOCK_N + tl.arange(0, BLOCK_N)
    c_ptrs = c_ptr + offs_cm[:, None] * stride_cm + offs_cn[None, :] * stride_cn
    mask = (offs_cm[:, None] < M) & (offs_cn[None, :] < N)
    tl.store(c_ptrs, c, mask=mask)

# config = {"BLOCK_K": 64, "BLOCK_M": 64, "BLOCK_N": 128, "GROUP_M": 8, "arch": "sm_100", "dtype": "fp32", "num_ctas": 1, "num_stages": 3, "num_warps": 1}
# arch = sm_100


// ===== COMPILED SASS (sm_100a) =====

	.target	sm_100a

	.elftype	@"ET_EXEC"


//--------------------- .note.nv.tkinfo           --------------------------
	.section	.note.nv.tkinfo,"",@"SHT_NOTE"
	.sectionflags	@"SHF_NOTE_NV_TKINFO"
	.tkinfo
        /*0018*/ 	.word	0x00000081
        /*0030*/ 	.string	""
        /*0030*/ 	.string	"ptxas-blackwell"
        /*0030*/ 	.string	"Cuda compilation tools, release 12.9, V12.9.86"
        /*0030*/ 	.string	"Build cuda_12.9.r12.9/compiler.36037853_0"
        /*0030*/ 	.string	"-v  -suppress-debug-info  -lineinfo  -arch sm_100a "



//--------------------- .note.nv.cuver            --------------------------
	.section	.note.nv.cuver,"",@"SHT_NOTE"
	.sectionflags	@"SHF_NOTE_NV_CUVER"
        /*0018*/ 	.short	0x0001
        /*001a*/ 	.short	0x0064
        /*001c*/ 	.short	0x0001
        /*001e*/ 	.short	0x0000
        /*0020*/ 	.short	0x0001
        /*0022*/ 	.short	0x0000


//--------------------- .nv.info                  --------------------------
	.section	.nv.info,"",@"SHT_CUDA_INFO"
	.align	4


	//----- nvinfo : EIATTR_REGCOUNT
	.align		4
        /*0000*/ 	.byte	0x04, 0x2f
        /*0002*/ 	.short	(.L_1 - .L_0)
	.align		4
.L_0:
        /*0004*/ 	.word	index@(matmul_kernel)
        /*0008*/ 	.word	0x000000ff


	//----- nvinfo : EIATTR_FRAME_SIZE
	.align		4
.L_1:
        /*000c*/ 	.byte	0x04, 0x11
        /*000e*/ 	.short	(.L_3 - .L_2)
	.align		4
.L_2:
        /*0010*/ 	.word	index@(matmul_kernel)
        /*0014*/ 	.word	0x000017a8


	//----- nvinfo : EIATTR_MIN_STACK_SIZE
	.align		4
.L_3:
        /*0018*/ 	.byte	0x04, 0x12
        /*001a*/ 	.short	(.L_5 - .L_4)
	.align		4
.L_4:
        /*001c*/ 	.word	index@(matmul_kernel)
        /*0020*/ 	.word	0x000017a8
.L_5:


//--------------------- .nv.info.matmul_kernel    --------------------------
	.section	.nv.info.matmul_kernel,"",@"SHT_CUDA_INFO"
	.sectionflags	@""
	.align	4


	//----- nvinfo : EIATTR_CUDA_API_VERSION
	.align		4
        /*0000*/ 	.byte	0x04, 0x37
        /*0002*/ 	.short	(.L_7 - .L_6)
.L_6:
        /*0004*/ 	.word	0x00000081


	//----- nvinfo : EIATTR_KPARAM_INFO
	.align		4
.L_7:
        /*0008*/ 	.byte	0x04, 0x17
        /*000a*/ 	.short	(.L_9 - .L_8)
.L_8:
        /*000c*/ 	.word	0x00000000
        /*0010*/ 	.short	0x000d
        /*0012*/ 	.short	0x0048
        /*0014*/ 	.byte	0x00, 0xf4, 0x21, 0x00


	//----- nvinfo : EIATTR_KPARAM_INFO
	.align		4
.L_9:
        /*0018*/ 	.byte	0x04, 0x17
        /*001a*/ 	.short	(.L_11 - .L_10)
.L_10:
        /*001c*/ 	.word	0x00000000
        /*0020*/ 	.short	0x000c
        /*0022*/ 	.short	0x0040
        /*0024*/ 	.byte	0x00, 0xf4, 0x21, 0x00


	//----- nvinfo : EIATTR_KPARAM_INFO
	.align		4
.L_11:
        /*0028*/ 	.byte	0x04, 0x17
        /*002a*/ 	.short	(.L_13 - .L_12)
.L_12:
        /*002c*/ 	.word	0x00000000
        /*0030*/ 	.short	0x000b
        /*0032*/ 	.short	0x0038
        /*0034*/ 	.byte	0x00, 0xf0, 0x11, 0x00


	//----- nvinfo : EIATTR_KPARAM_INFO
	.align		4
.L_13:
        /*0038*/ 	.byte	0x04, 0x17
        /*003a*/ 	.short	(.L_15 - .L_14)
.L_14:
        /*003c*/ 	.word	0x00000000
        /*0040*/ 	.short	0x000a
        /*0042*/ 	.short	0x0034
        /*0044*/ 	.byte	0x00, 0xf0, 0x11, 0x00


	//----- nvinfo : EIATTR_KPARAM_INFO
	.align		4
.L_15:
        /*0048*/ 	.byte	0x04, 0x17
        /*004a*/ 	.short	(.L_17 - .L_16)
.L_16:
        /*004c*/ 	.word	0x00000000
        /*0050*/ 	.short	0x0009
        /*0052*/ 	.short	0x0030
        /*0054*/ 	.byte	0x00, 0xf0, 0x11, 0x00


	//----- nvinfo : EIATTR_KPARAM_INFO
	.align		4
.L_17:
        /*0058*/ 	.byte	0x04, 0x17
        /*005a*/ 	.short	(.L_19 - .L_18)
.L_18:
        /*005c*/ 	.word	0x00000000
        /*0060*/ 	.short	0x0008
        /*0062*/ 	.short	0x002c
        /*0064*/ 	.byte	0x00, 0xf0, 0x11, 0x00


	//----- nvinfo : EIATTR_KPARAM_INFO
	.align		4
.L_19:
        /*0068*/ 	.byte	0x04, 0x17
        /*006a*/ 	.short	(.L_21 - .L_20)
.L_20:
        /*006c*/ 	.word	0x00000000
        /*0070*/ 	.short	0x0007
        /*0072*/ 	.short	0x0028
        /*0074*/ 	.byte	0x00, 0xf0, 0x11, 0x00


	//----- nvinfo : EIATTR_KPARAM_INFO
	.align		4
.L_21:
        /*0078*/ 	.byte	0x04, 0x17
        /*007a*/ 	.short	(.L_23 - .L_22)
.L_22:
        /*007c*/ 	.word	0x00000000
        /*0080*/ 	.short	0x0006
        /*0082*/ 	.short	0x0024
        /*0084*/ 	.byte	0x00, 0xf0, 0x11, 0x00


	//----- nvinfo : EIATTR_KPARAM_INFO
	.align		4
.L_23:
        /*0088*/ 	.byte	0x04, 0x17
        /*008a*/ 	.short	(.L_25 - .L_24)
.L_24:
        /*008c*/ 	.word	0x00000000
        /*0090*/ 	.short	0x0005
        /*0092*/ 	.short	0x0020
        /*0094*/ 	.byte	0x00, 0xf0, 0x11, 0x00


	//----- nvinfo : EIATTR_KPARAM_INFO
	.align		4
.L_25:
        /*0098*/ 	.byte	0x04, 0x17
        /*009a*/ 	.short	(.L_27 - .L_26)
.L_26:
        /*009c*/ 	.word	0x00000000
        /*00a0*/ 	.short	0x0004
        /*00a2*/ 	.short	0x001c
        /*00a4*/ 	.byte	0x00, 0xf0, 0x11, 0x00


	//----- nvinfo : EIATTR_KPARAM_INFO
	.align		4
.L_27:
        /*00a8*/ 	.byte	0x04, 0x17
        /*00aa*/ 	.short	(.L_29 - .L_28)
.L_28:
        /*00ac*/ 	.word	0x00000000
        /*00b0*/ 	.short	0x0003
        /*00b2*/ 	.short	0x0018
        /*00b4*/ 	.byte	0x00, 0xf0, 0x11, 0x00


	//----- nvinfo : EIATTR_KPARAM_INFO
	.align		4
.L_29:
        /*00b8*/ 	.byte	0x04, 0x17
        /*00ba*/ 	.short	(.L_31 - .L_30)
.L_30:
        /*00bc*/ 	.word	0x00000000
        /*00c0*/ 	.short	0x0002
        /*00c2*/ 	.short	0x0010
        /*00c4*/ 	.byte	0x00, 0xf4, 0x21, 0x00


	//----- nvinfo : EIATTR_KPARAM_INFO
	.align		4
.L_31:
        /*00c8*/ 	.byte	0x04, 0x17
        /*00ca*/ 	.short	(.L_33 - .L_32)
.L_32:
        /*00cc*/ 	.word	0x00000000
        /*00d0*/ 	.short	0x0001
        /*00d2*/ 	.short	0x0008
        /*00d4*/ 	.byte	0x00, 0xf4, 0x21, 0x00


	//----- nvinfo : EIATTR_KPARAM_INFO
	.align		4
.L_33:
        /*00d8*/ 	.byte	0x04, 0x17
        /*00da*/ 	.short	(.L_35 - .L_34)
.L_34:
        /*00dc*/ 	.word	0x00000000
        /*00e0*/ 	.short	0x0000
        /*00e2*/ 	.short	0x0000
        /*00e4*/ 	.byte	0x00, 0xf4, 0x21, 0x00


	//----- nvinfo : EIATTR_SPARSE_MMA_MASK
	.align		4
.L_35:
        /*00e8*/ 	.byte	0x03, 0x50
        /*00ea*/ 	.short	0x0000


	//----- nvinfo : EIATTR_MAXREG_COUNT
	.align		4
        /*00ec*/ 	.byte	0x03, 0x1b
        /*00ee*/ 	.short	0x00ff


	//----- nvinfo : EIATTR_NUM_BARRIERS
	.align		4
        /*00f0*/ 	.byte	0x02, 0x4c
        /*00f2*/ 	.byte	0x01
	.zero		1


	//----- nvinfo : EIATTR_ANNOTATIONS
	.align		4
        /*00f4*/ 	.byte	0x04, 0x55
        /*00f6*/ 	.short	(.L_37 - .L_36)


	//   ....[0]....
.L_36:
        /*00f8*/ 	.word	0x00000001
        /*00fc*/ 	.byte	0xc0, 0x00, 0x00, 0x00, 0x01, 0x00, 0x00, 0x00, 0x10, 0x07, 0x00, 0x00, 0x01, 0x00, 0x00, 0x00
        /* <DEDUP_REMOVED lines=2828> */
        /*b1cc*/ 	.byte	0x80, 0x95, 0x03, 0x00


	//----- nvinfo : EIATTR_COOP_GROUP_MASK_REGIDS
	.align		4
.L_37:
        /*b1d0*/ 	.byte	0x04, 0x29
        /*b1d2*/ 	.short	(.L_39 - .L_38)


	//   ....[0]....
.L_38:
        /*b1d4*/ 	.word	0xffffffff


	//   ....[1]....
        /*b1d8*/ 	.word	0xffffffff


	//   ....[2]....
        /*b1dc*/ 	.word	0xffffffff


	//   ....[3]....
        /*b1e0*/ 	.word	0xffffffff


	//   ....[4]....
        /*b1e4*/ 	.word	0xffffffff


	//   ....[5]....
        /*b1e8*/ 	.word	0xffffffff


	//   ....[6]....
        /*b1ec*/ 	.word	0xffffffff


	//   ....[7]....
        /*b1f0*/ 	.word	0xffffffff


	//   ....[8]....
        /*b1f4*/ 	.word	0xffffffff


	//   ....[9]....
        /*b1f8*/ 	.word	0xffffffff


	//   ....[10]....
        /*b1fc*/ 	.word	0xffffffff


	//   ....[11]....
        /*b200*/ 	.word	0xffffffff


	//   ....[12]....
        /*b204*/ 	.word	0xffffffff


	//   ....[13]....
        /*b208*/ 	.word	0xffffffff


	//   ....[14]....
        /*b20c*/ 	.word	0xffffffff


	//   ....[15]....
        /*b210*/ 	.word	0xffffffff


	//   ....[16]....
        /*b214*/ 	.word	0xffffffff


	//   ....[17]....
        /*b218*/ 	.word	0xffffffff


	//   ....[18]....
        /*b21c*/ 	.word	0xffffffff


	//   ....[19]....
        /*b220*/ 	.word	0xffffffff


	//   ....[20]....
        /*b224*/ 	.word	0xffffffff


	//   ....[21]....
        /*b228*/ 	.word	0xffffffff


	//   ....[22]....
        /*b22c*/ 	.word	0xffffffff


	//   ....[23]....
        /*b230*/ 	.word	0xffffffff


	//   ....[24]....
        /*b234*/ 	.word	0xffffffff


	//   ....[25]....
        /*b238*/ 	.word	0xffffffff


	//   ....[26]....
        /*b23c*/ 	.word	0xffffffff


	//   ....[27]....
        /*b240*/ 	.word	0xffffffff


	//   ....[28]....
        /*b244*/ 	.word	0xffffffff


	//   ....[29]....
        /*b248*/ 	.word	0xffffffff


	//   ....[30]....
        /*b24c*/ 	.word	0xffffffff


	//   ....[31]....
        /*b250*/ 	.word	0xffffffff


	//   ....[32]....
        /*b254*/ 	.word	0xffffffff


	//   ....[33]....
        /*b258*/ 	.word	0xffffffff


	//   ....[34]....
        /*b25c*/ 	.word	0xffffffff


	//   ....[35]....
        /*b260*/ 	.word	0xffffffff


	//   ....[36]....
        /*b264*/ 	.word	0xffffffff


	//   ....[37]....
        /*b268*/ 	.word	0xffffffff


	//   ....[38]....
        /*b26c*/ 	.word	0xffffffff


	//   ....[39]....
        /*b270*/ 	.word	0xffffffff


	//   ....[40]....
        /*b274*/ 	.word	0xffffffff


	//   ....[41]....
        /*b278*/ 	.word	0xffffffff


	//   ....[42]....
        /*b27c*/ 	.word	0xffffffff


	//   ....[43]....
        /*b280*/ 	.word	0xffffffff


	//   ....[44]....
        /*b284*/ 	.word	0xffffffff


	//   ....[45]....
        /*b288*/ 	.word	0xffffffff


	//   ....[46]....
        /*b28c*/ 	.word	0xffffffff


	//   ....[47]....
        /*b290*/ 	.word	0xffffffff


	//   ....[48]....
        /*b294*/ 	.word	0xffffffff


	//   ....[49]....
        /*b298*/ 	.word	0xffffffff


	//   ....[50]....
        /*b29c*/ 	.word	0xffffffff


	//   ....[51]....
        /*b2a0*/ 	.word	0xffffffff


	//   ....[52]....
        /*b2a4*/ 	.word	0xffffffff


	//   ....[53]....
        /*b2a8*/ 	.word	0xffffffff


	//   ....[54]....
        /*b2ac*/ 	.word	0xffffffff


	//   ....[55]....
        /*b2b0*/ 	.word	0xffffffff


	//   ....[56]....
        /*b2b4*/ 	.word	0xffffffff


	//   ....[57]....
        /*b2b8*/ 	.word	0xffffffff


	//   ....[58]....
        /*b2bc*/ 	.word	0xffffffff


	//   ....[59]....
        /*b2c0*/ 	.word	0xffffffff


	//   ....[60]....
        /*b2c4*/ 	.word	0xffffffff


	//   ....[61]....
        /*b2c8*/ 	.word	0xffffffff


	//   ....[62]....
        /*b2cc*/ 	.word	0xffffffff


	//   ....[63]....
        /*b2d0*/ 	.word	0xffffffff


	//   ....[64]....
        /*b2d4*/ 	.word	0xffffffff


	//   ....[65]....
        /*b2d8*/ 	.word	0xffffffff


	//   ....[66]....
        /*b2dc*/ 	.word	0xffffffff


	//   ....[67]....
        /*b2e0*/ 	.word	0xffffffff


	//   ....[68]....
        /*b2e4*/ 	.word	0xffffffff


	//   ....[69]....
        /*b2e8*/ 	.word	0xffffffff


	//   ....[70]....
        /*b2ec*/ 	.word	0xffffffff


	//   ....[71]....
        /*b2f0*/ 	.word	0xffffffff


	//   ....[72]....
        /*b2f4*/ 	.word	0xffffffff


	//   ....[73]....
        /*b2f8*/ 	.word	0xffffffff


	//   ....[74]....
        /*b2fc*/ 	.word	0xffffffff


	//   ....[75]....
        /*b300*/ 	.word	0xffffffff


	//   ....[76]....
        /*b304*/ 	.word	0xffffffff


	//   ....[77]....
        /*b308*/ 	.word	0xffffffff


	//   ....[78]....
        /*b30c*/ 	.word	0xffffffff


	//   ....[79]....
        /*b310*/ 	.word	0xffffffff


	//   ....[80]....
        /*b314*/ 	.word	0xffffffff


	//   ....[81]....
        /*b318*/ 	.word	0xffffffff


	//   ....[82]....
        /*b31c*/ 	.word	0xffffffff


	//   ....[83]....
        /*b320*/ 	.word	0xffffffff


	//   ....[84]....
        /*b324*/ 	.word	0xffffffff


	//   ....[85]....
        /*b328*/ 	.word	0xffffffff


	//   ....[86]....
        /*b32c*/ 	.word	0xffffffff


	//   ....[87]....
        /*b330*/ 	.word	0xffffffff


	//   ....[88]....
        /*b334*/ 	.word	0xffffffff


	//   ....[89]....
        /*b338*/ 	.word	0xffffffff


	//   ....[90]....
        /*b33c*/ 	.word	0xffffffff


	//   ....[91]....
        /*b340*/ 	.word	0xffffffff


	//   ....[92]....
        /*b344*/ 	.word	0xffffffff


	//   ....[93]....
        /*b348*/ 	.word	0xffffffff


	//   ....[94]....
        /*b34c*/ 	.word	0xffffffff


	//   ....[95]....
        /*b350*/ 	.word	0xffffffff


	//   ....[96]....
        /*b354*/ 	.word	0xffffffff


	//   ....[97]....
        /*b358*/ 	.word	0xffffffff


	//   ....[98]....
        /*b35c*/ 	.word	0xffffffff


	//   ....[99]....
        /*b360*/ 	.word	0xffffffff


	//   ....[100]....
        /*b364*/ 	.word	0xffffffff


	//   ....[101]....
        /*b368*/ 	.word	0xffffffff


	//   ....[102]....
        /*b36c*/ 	.word	0xffffffff


	//   ....[103]....
        /*b370*/ 	.word	0xffffffff


	//   ....[104]....
        /*b374*/ 	.word	0xffffffff


	//   ....[105]....
        /*b378*/ 	.word	0xffffffff


	//   ....[106]....
        /*b37c*/ 	.word	0xffffffff


	//   ....[107]....
        /*b380*/ 	.word	0xffffffff


	//   ....[108]....
        /*b384*/ 	.word	0xffffffff


	//   ....[109]....
        /*b388*/ 	.word	0xffffffff


	//   ....[110]....
        /*b38c*/ 	.word	0xffffffff


	//   ....[111]....
        /*b390*/ 	.word	0xffffffff


	//   ....[112]....
        /*b394*/ 	.word	0xffffffff


	//   ....[113]....
        /*b398*/ 	.word	0xffffffff


	//   ....[114]....
        /*b39c*/ 	.word	0xffffffff


	//   ....[115]....
        /*b3a0*/ 	.word	0xffffffff


	//   ....[116]....
        /*b3a4*/ 	.word	0xffffffff


	//   ....[117]....
        /*b3a8*/ 	.word	0xffffffff


	//   ....[118]....
        /*b3ac*/ 	.word	0xffffffff


	//   ....[119]....
        /*b3b0*/ 	.word	0xffffffff


	//   ....[120]....
        /*b3b4*/ 	.word	0xffffffff


	//   ....[121]....
        /*b3b8*/ 	.word	0xffffffff


	//   ....[122]....
        /*b3bc*/ 	.word	0xffffffff


	//   ....[123]....
        /*b3c0*/ 	.word	0xffffffff


	//   ....[124]....
        /*b3c4*/ 	.word	0xffffffff


	//   ....[125]....
        /*b3c8*/ 	.word	0xffffffff


	//   ....[126]....
        /*b3cc*/ 	.word	0xffffffff


	//----- nvinfo : EIATTR_COOP_GROUP_INSTR_OFFSETS
	.align		4
.L_39:
        /*b3d0*/ 	.byte	0x04, 0x28
        /*b3d2*/ 	.short	(.L_41 - .L_40)


	//   ....[0]....
.L_40:
        /*b3d4*/ 	.word	0x00036f40


	//   ....[1]....
        /*b3d8*/ 	.word	0x00036f60


	//   ....[2]....
        /*b3dc*/ 	.word	0x00036ff0


	//   ....[3]....
        /*b3e0*/ 	.word	0x000370b0


	//   ....[4]....
        /*b3e4*/ 	.word	0x00037140


	//   ....[5]....
        /*b3e8*/ 	.word	0x00037180


	//   ....[6]....
        /*b3ec*/ 	.word	0x00037200


	//   ....[7]....
        /*b3f0*/ 	.word	0x00037220


	//   ....[8]....
        /*b3f4*/ 	.word	0x00037260


	//   ....[9]....
        /*b3f8*/ 	.word	0x00037300


	//   ....[10]....
        /*b3fc*/ 	.word	0x00037340


	//   ....[11]....
        /*b400*/ 	.word	0x00037360


	//   ....[12]....
        /*b404*/ 	.word	0x00037380


	//   ....[13]....
        /*b408*/ 	.word	0x000373f0


	//   ....[14]....
        /*b40c*/ 	.word	0x000374c0


	//   ....[15]....
        /*b410*/ 	.word	0x000374e0


	//   ....[16]....
        /*b414*/ 	.word	0x00037500


	//   ....[17]....
        /*b418*/ 	.word	0x00037520


	//   ....[18]....
        /*b41c*/ 	.word	0x00037540


	//   ....[19]....
        /*b420*/ 	.word	0x000375c0


	//   ....[20]....
        /*b424*/ 	.word	0x00037620


	//   ....[21]....
        /*b428*/ 	.word	0x00037640


	//   ....[22]....
        /*b42c*/ 	.word	0x00037660


	//   ....[23]....
        /*b430*/ 	.word	0x00037680


	//   ....[24]....
        /*b434*/ 	.word	0x000376a0


	//   ....[25]....
        /*b438*/ 	.word	0x000376c0


	//   ....[26]....
        /*b43c*/ 	.word	0x000376e0


	//   ....[27]....
        /*b440*/ 	.word	0x00037760


	//   ....[28]....
        /*b444*/ 	.word	0x000377c0


	//   ....[29]....
        /*b448*/ 	.word	0x000377e0


	//   ....[30]....
        /*b44c*/ 	.word	0x00037800


	//   ....[31]....
        /*b450*/ 	.word	0x00037820


	//   ....[32]....
        /*b454*/ 	.word	0x00037840


	//   ....[33]....
        /*b458*/ 	.word	0x00037860


	//   ....[34]....
        /*b45c*/ 	.word	0x00037880


	//   ....[35]....
        /*b460*/ 	.word	0x00037940


	//   ....[36]....
        /*b464*/ 	.word	0x00037990


	//   ....[37]....
        /*b468*/ 	.word	0x000379b0


	//   ....[38]....
        /*b46c*/ 	.word	0x000379d0


	//   ....[39]....
        /*b470*/ 	.word	0x000379f0


	//   ....[40]....
        /*b474*/ 	.word	0x00037a10


	//   ....[41]....
        /*b478*/ 	.word	0x00037a30


	//   ....[42]....
        /*b47c*/ 	.word	0x00037a50


	//   ....[43]....
        /*b480*/ 	.word	0x00037ab0


	//   ....[44]....
        /*b484*/ 	.word	0x00037ad0


	//   ....[45]....
        /*b488*/ 	.word	0x00037b70


	//   ....[46]....
        /*b48c*/ 	.word	0x00037bc0


	//   ....[47]....
        /*b490*/ 	.word	0x00037be0


	//   ....[48]....
        /*b494*/ 	.word	0x00037c00


	//   ....[49]....
        /*b498*/ 	.word	0x00037c20


	//   ....[50]....
        /*b49c*/ 	.word	0x00037c40


	//   ....[51]....
        /*b4a0*/ 	.word	0x00037ca0


	//   ....[52]....
        /*b4a4*/ 	.word	0x00037cc0


	//   ....[53]....
        /*b4a8*/ 	.word	0x00037d60


	//   ....[54]....
        /*b4ac*/ 	.word	0x00037d90


	//   ....[55]....
        /*b4b0*/ 	.word	0x00037db0


	//   ....[56]....
        /*b4b4*/ 	.word	0x00037dd0


	//   ....[57]....
        /*b4b8*/ 	.word	0x00037df0


	//   ....[58]....
        /*b4bc*/ 	.word	0x00037e50


	//   ....[59]....
        /*b4c0*/ 	.word	0x00037e70


	//   ....[60]....
        /*b4c4*/ 	.word	0x00037e90


	//   ....[61]....
        /*b4c8*/ 	.word	0x00037f30


	//   ....[62]....
        /*b4cc*/ 	.word	0x00037f80


	//   ....[63]....
        /*b4d0*/ 	.word	0x00037fa0


	//   ....[64]....
        /*b4d4*/ 	.word	0x00037fc0


	//   ....[65]....
        /*b4d8*/ 	.word	0x00037fe0


	//   ....[66]....
        /*b4dc*/ 	.word	0x00038040


	//   ....[67]....
        /*b4e0*/ 	.word	0x00038060


	//   ....[68]....
        /*b4e4*/ 	.word	0x00038080


	//   ....[69]....
        /*b4e8*/ 	.word	0x00038100


	//   ....[70]....
        /*b4ec*/ 	.word	0x00038150


	//   ....[71]....
        /*b4f0*/ 	.word	0x00038170


	//   ....[72]....
        /*b4f4*/ 	.word	0x00038190


	//   ....[73]....
        /*b4f8*/ 	.word	0x000381b0


	//   ....[74]....
        /*b4fc*/ 	.word	0x00038230


	//   ....[75]....
        /*b500*/ 	.word	0x00038250


	//   ....[76]....
        /*b504*/ 	.word	0x00038290


	//   ....[77]....
        /*b508*/ 	.word	0x000382b0


	//   ....[78]....
        /*b50c*/ 	.word	0x000382d0


	//   ....[79]....
        /*b510*/ 	.word	0x000382f0


	//   ....[80]....
        /*b514*/ 	.word	0x00038350


	//   ....[81]....
        /*b518*/ 	.word	0x00038370


	//   ....[82]....
        /*b51c*/ 	.word	0x000383f0


	//   ....[83]....
        /*b520*/ 	.word	0x00038410


	//   ....[84]....
        /*b524*/ 	.word	0x00038450


	//   ....[85]....
        /*b528*/ 	.word	0x00038470


	//   ....[86]....
        /*b52c*/ 	.word	0x00038490


	//   ....[87]....
        /*b530*/ 	.word	0x000384b0


	//   ....[88]....
        /*b534*/ 	.word	0x00038510


	//   ....[89]....
        /*b538*/ 	.word	0x00038530


	//   ....[90]....
        /*b53c*/ 	.word	0x000385e0


	//   ....[91]....
        /*b540*/ 	.word	0x00038600


	//   ....[92]....
        /*b544*/ 	.word	0x00038650


	//   ....[93]....
        /*b548*/ 	.word	0x00038670


	//   ....[94]....
        /*b54c*/ 	.word	0x00038690


	//   ....[95]....
        /*b550*/ 	.word	0x000386b0


	//   ....[96]....
        /*b554*/ 	.word	0x000386d0


	//   ....[97]....
        /*b558*/ 	.word	0x000386f0


	//   ....[98]....
        /*b55c*/ 	.word	0x00038770


	//   ....[99]....
        /*b560*/ 	.word	0x00038790


	//   ....[100]....
        /*b564*/ 	.word	0x000387b0


	//   ....[101]....
        /*b568*/ 	.word	0x000387d0


	//   ....[102]....
        /*b56c*/ 	.word	0x000387f0


	//   ....[103]....
        /*b570*/ 	.word	0x00038810


	//   ....[104]....
        /*b574*/ 	.word	0x00038830


	//   ....[105]....
        /*b578*/ 	.word	0x00038850


	//   ....[106]....
        /*b57c*/ 	.word	0x000388e0


	//   ....[107]....
        /*b580*/ 	.word	0x00038900


	//   ....[108]....
        /*b584*/ 	.word	0x00038940


	//   ....[109]....
        /*b588*/ 	.word	0x00038960


	//   ....[110]....
        /*b58c*/ 	.word	0x00038980


	//   ....[111]....
        /*b590*/ 	.word	0x000389a0


	//   ....[112]....
        /*b594*/ 	.word	0x000389c0


	//   ....[113]....
        /*b598*/ 	.word	0x00038a20


	//   ....[114]....
        /*b59c*/ 	.word	0x00038a80


	//   ....[115]....
        /*b5a0*/ 	.word	0x00038af0


	//   ....[116]....
        /*b5a4*/ 	.word	0x00038b10


	//   ....[117]....
        /*b5a8*/ 	.word	0x00038b30


	//   ....[118]....
        /*b5ac*/ 	.word	0x00038b50


	//   ....[119]....
        /*b5b0*/ 	.word	0x00038bb0


	//   ....[120]....
        /*b5b4*/ 	.word	0x00038bd0


	//   ....[121]....
        /*b5b8*/ 	.word	0x00038c50


	//   ....[122]....
        /*b5bc*/ 	.word	0x00038cb0


	//   ....[123]....
        /*b5c0*/ 	.word	0x00038d30


	//   ....[124]....
        /*b5c4*/ 	.word	0x00038d50


	//   ....[125]....
        /*b5c8*/ 	.word	0x00038d70


	//   ....[126]....
        /*b5cc*/ 	.word	0x00038e10


	//----- nvinfo : EIATTR_VRC_CTA_INIT_COUNT
	.align		4
.L_41:
        /*b5d0*/ 	.byte	0x02, 0x4a
	.zero		1
	.zero		1


	//----- nvinfo : EIATTR_EXIT_INSTR_OFFSETS
	.align		4
        /*b5d4*/ 	.byte	0x04, 0x1c
        /*b5d6*/ 	.short	(.L_43 - .L_42)


	//   ....[0]....
.L_42:
        /*b5d8*/ 	.word	0x0003f050


	//   ....[1]....
        /*b5dc*/ 	.word	0x0003f070


	//----- nvinfo : EIATTR_REQNTID
	.align		4
.L_43:
        /*b5e0*/ 	.byte	0x04, 0x10
        /*b5e2*/ 	.short	(.L_45 - .L_44)
.L_44:
        /*b5e4*/ 	.word	0x00000020
        /*b5e8*/ 	.word	0x00000001
        /*b5ec*/ 	.word	0x00000001


	//----- nvinfo : EIATTR_CBANK_PARAM_SIZE
	.align		4
.L_45:
        /*b5f0*/ 	.byte	0x03, 0x19
        /*b5f2*/ 	.short	0x0050


	//----- nvinfo : EIATTR_PARAM_CBANK
	.align		4
        /*b5f4*/ 	.byte	0x04, 0x0a
        /*b5f6*/ 	.short	(.L_47 - .L_46)
	.align		4
.L_46:
        /*b5f8*/ 	.word	index@(.nv.constant0.matmul_kernel)
        /*b5fc*/ 	.short	0x0380
        /*b5fe*/ 	.short	0x0050


	//----- nvinfo : EIATTR_SW_WAR
	.align		4
.L_47:
        /*b600*/ 	.byte	0x04, 0x36
        /*b602*/ 	.short	(.L_49 - .L_48)
.L_48:
        /*b604*/ 	.word	0x00000008
.L_49:


//--------------------- .nv.compat                --------------------------
	.section	.nv.compat,"",@"SHT_CUDA_COMPAT_INFO"
	.align	4
        /*0000*/ 	.byte	0x02, 0x02, 0x01, 0x00, 0x02, 0x05, 0x05, 0x00, 0x02, 0x03, 0x00, 0x00, 0x02, 0x06, 0x01, 0x00


//--------------------- .nv.callgraph             --------------------------
	.section	.nv.callgraph,"",@"SHT_CUDA_CALLGRAPH"
	.align	4
	.sectionentsize	8
	.align		4
        /*0000*/ 	.word	0x00000000
	.align		4
        /*0004*/ 	.word	0xffffffff
	.align		4
        /*0008*/ 	.word	0x00000000
	.align		4
        /*000c*/ 	.word	0xfffffffe
	.align		4
        /*0010*/ 	.word	0x00000000
	.align		4
        /*0014*/ 	.word	0xfffffffd
	.align		4
        /*0018*/ 	.word	0x00000000
	.align		4
        /*001c*/ 	.word	0xfffffffc


//--------------------- .text.matmul_kernel       --------------------------
	.section	.text.matmul_kernel,"ax",@progbits
	.align	128
        .global         matmul_kernel
        .type           matmul_kernel,@function
        .size           matmul_kernel,(.L_x_3 - matmul_kernel)
        .other          matmul_kernel,@"STO_CUDA_ENTRY STV_DEFAULT"
matmul_kernel:
.text.matmul_kernel:
[----:B------:R-:W1:Y:S08]  /*0000*/  LDC R1, c[0x0][0x37c] ;  /* 0x0000df00ff017b82 */ /* 0x000e700000000800 */
[----:B------:R-:W2:Y:S01]  /*0010*/  LDC.64 R2, c[0x0][0x398] ;  /* 0x0000e600ff027b82 */ /* 0x000ea20000000a00 */
[----:B-1----:R-:W-:Y:S01]  /*0020*/  VIADD R1, R1, 0xffffe858 ;  /* 0xffffe85801017836 */ /* 0x002fe20000000000 */
[----:B------:R-:W1:Y:S01]  /*0030*/  S2R R5, SR_CTAID.X ;  /* 0x0000000000057919 */ /* 0x000e620000002500 */
[----:B------:R-:W3:Y:S01]  /*0040*/  LDCU UR8, c[0x0][0x3a0] ;  /* 0x00007400ff0877ac */ /* 0x000ee20008000800 */
[----:B------:R-:W4:Y:S01]  /*0050*/  S2R R78, SR_TID.X ;  /* 0x00000000004e7919 */ /* 0x000f220000002100 */
[----:B------:R-:W5:Y:S03]  /*0060*/  LDCU UR9, c[0x0][0x3a0] ;  /* 0x00007400ff0977ac */ /* 0x000f660008000800 */
[----:B------:R-:W3:Y:S01]  /*0070*/  LDC R140, c[0x0][0x3a0] ;  /* 0x0000e800ff8c7b82 */ /* 0x000ee20000000800 */
[----:B------:R-:W1:Y:S01]  /*0080*/  LDCU.128 UR4, c[0x0][0x380] ;  /* 0x00007000ff0477ac */ /* 0x000e620008000c00 */
[----:B------:R-:W1:Y:S06]  /*0090*/  LDCU.64 UR28, c[0x0][0x358] ;  /* 0x00006b00ff1c77ac */ /* 0x000e6c0008000a00 */
[----:B------:R-:W3:Y:S01]  /*00a0*/  LDC R142, c[0x0][0x3a0] ;  /* 0x0000e800ff8e7b82 */ /* 0x000ee20000000800 */
[----:B--2---:R-:W-:Y:S01]  /*00b0*/  IMAD.MOV.U32 R46, RZ, RZ, R3 ;  /* 0x000000ffff2e7224 */ /* 0x004fe200078e0003 */
[----:B------:R2:W-:Y:S01]  /*00c0*/  STL.64 [R1+0x1068], R2 ;  /* 0x0010680201007387 */ /* 0x0005e20000100a00 */
[----:B------:R-:W-:-:S02]  /*00d0*/  MOV R68, R2 ;  /* 0x0000000200447202 */ /* 0x000fc40000000f00 */
[----:B------:R-:W-:Y:S01]  /*00e0*/  VIADD R0, R46, 0x7f ;  /* 0x0000007f2e007836 */ /* 0x000fe20000000000 */
[----:B-1----:R-:W-:-:S04]  /*00f0*/  IABS R8, R5 ;  /* 0x0000000500087213 */ /* 0x002fc80000000000 */
[----:B--2---:R-:W-:Y:S02]  /*0100*/  SHF.R.S32.HI R3, RZ, 0x1f, R0 ;  /* 0x0000001fff037819 */ /* 0x004fe40000011400 */
[----:B----4-:R-:W-:Y:S02]  /*0110*/  LOP3.LUT R12, R78, 0x1f, RZ, 0xc0, !PT ;  /* 0x0000001f4e0c7812 */ /* 0x010fe400078ec0ff */
[----:B------:R-:W-:-:S04]  /*0120*/  LEA.HI R3, R3, R0, RZ, 0x7 ;  /* 0x0000000003037211 */ /* 0x000fc800078f38ff */
[----:B------:R-:W-:-:S05]  /*0130*/  SHF.R.S32.HI R3, RZ, 0x7, R3 ;  /* 0x00000007ff037819 */ /* 0x000fca0000011403 */
[----:B------:R-:W-:-:S05]  /*0140*/  IMAD.SHL.U32 R4, R3, 0x8, RZ ;  /* 0x0000000803047824 */ /* 0x000fca00078e00ff */
[-C--:B------:R-:W-:Y:S02]  /*0150*/  IABS R7, R4.reuse ;  /* 0x0000000400077213 */ /* 0x080fe40000000000 */
[----:B------:R-:W-:Y:S02]  /*0160*/  IABS R10, R4 ;  /* 0x00000004000a7213 */ /* 0x000fe40000000000 */
[----:B------:R-:W1:Y:S08]  /*0170*/  I2F.RP R0, R7 ;  /* 0x0000000700007306 */ /* 0x000e700000209400 */
[----:B-1----:R-:W1:Y:S02]  /*0180*/  MUFU.RCP R0, R0 ;  /* 0x0000000000007308 */ /* 0x002e640000001000 */
[----:B-1----:R-:W-:Y:S01]  /*0190*/  IADD3 R2, PT, PT, R0, 0xffffffe, RZ ;  /* 0x0ffffffe00027810 */ /* 0x002fe20007ffe0ff */
[----:B------:R-:W-:-:S05]  /*01a0*/  IMAD.MOV R0, RZ, RZ, -R10 ;  /* 0x000000ffff007224 */ /* 0x000fca00078e0a0a */
[----:B------:R1:W2:Y:S02]  /*01b0*/  F2I.FTZ.U32.TRUNC.NTZ R3, R2 ;  /* 0x0000000200037305 */ /* 0x0002a4000021f000 */
[----:B-1----:R-:W-:Y:S01]  /*01c0*/  MOV R2, RZ ;  /* 0x000000ff00027202 */ /* 0x002fe20000000f00 */
[----:B--2---:R-:W-:-:S04]  /*01d0*/  IMAD.MOV R6, RZ, RZ, -R3 ;  /* 0x000000ffff067224 */ /* 0x004fc800078e0a03 */
[----:B------:R-:W-:Y:S02]  /*01e0*/  IMAD R9, R6, R7, RZ ;  /* 0x0000000706097224 */ /* 0x000fe400078e02ff */
[----:B------:R-:W-:Y:S02]  /*01f0*/  IMAD.MOV.U32 R6, RZ, RZ, R8 ;  /* 0x000000ffff067224 */ /* 0x000fe400078e0008 */
[----:B------:R-:W-:-:S06]  /*0200*/  IMAD.HI.U32 R3, R3, R9, R2 ;  /* 0x0000000903037227 */ /* 0x000fcc00078e0002 */
[----:B------:R-:W-:-:S04]  /*0210*/  IMAD.HI.U32 R3, R3, R6, RZ ;  /* 0x0000000603037227 */ /* 0x000fc800078e00ff */
[----:B------:R-:W-:-:S05]  /*0220*/  IMAD R0, R3, R0, R6 ;  /* 0x0000000003007224 */ /* 0x000fca00078e0206 */
[----:B------:R-:W-:-:S13]  /*0230*/  ISETP.GT.U32.AND P1, PT, R7, R0, PT ;  /* 0x000000000700720c */ /* 0x000fda0003f24070 */
[----:B------:R-:W-:Y:S01]  /*0240*/  @!P1 IMAD.IADD R0, R0, 0x1, -R7 ;  /* 0x0000000100009824 */ /* 0x000fe200078e0a07 */
[----:B------:R-:W-:Y:S02]  /*0250*/  @!P1 IADD3 R3, PT, PT, R3, 0x1, RZ ;  /* 0x0000000103039810 */ /* 0x000fe40007ffe0ff */
[----:B------:R-:W-:Y:S02]  /*0260*/  ISETP.NE.AND P1, PT, R4, RZ, PT ;  /* 0x000000ff0400720c */ /* 0x000fe40003f25270 */
[----:B------:R-:W-:Y:S02]  /*0270*/  ISETP.GE.U32.AND P0, PT, R0, R7, PT ;  /* 0x000000070000720c */ /* 0x000fe40003f06070 */
[----:B------:R-:W-:-:S04]  /*0280*/  LOP3.LUT R0, R5, R4, RZ, 0x3c, !PT ;  /* 0x0000000405007212 */ /* 0x000fc800078e3cff */
[----:B------:R-:W-:Y:S02]  /*0290*/  ISETP.GE.AND P2, PT, R0, RZ, PT ;  /* 0x000000ff0000720c */ /* 0x000fe40003f46270 */
[----:B------:R-:W-:-:S05]  /*02a0*/  IADD3 R0, PT, PT, R68, 0x3f, RZ ;  /* 0x0000003f44007810 */ /* 0x000fca0007ffe0ff */
[----:B------:R-:W-:-:S04]  /*02b0*/  @P0 VIADD R3, R3, 0x1 ;  /* 0x0000000103030836 */ /* 0x000fc80000000000 */
[----:B------:R-:W-:Y:S01]  /*02c0*/  IMAD.MOV.U32 R2, RZ, RZ, R3 ;  /* 0x000000ffff027224 */ /* 0x000fe200078e0003 */
[----:B------:R-:W-:-:S03]  /*02d0*/  SHF.R.S32.HI R3, RZ, 0x1f, R0 ;  /* 0x0000001fff037819 */ /* 0x000fc60000011400 */
[----:B------:R-:W-:Y:S01]  /*02e0*/  @!P2 IMAD.MOV R2, RZ, RZ, -R2 ;  /* 0x000000ffff02a224 */ /* 0x000fe200078e0a02 */
[----:B------:R-:W-:Y:S02]  /*02f0*/  @!P1 LOP3.LUT R2, RZ, R4, RZ, 0x33, !PT ;  /* 0x00000004ff029212 */ /* 0x000fe400078e33ff */
[----:B------:R-:W-:-:S03]  /*0300*/  LEA.HI R3, R3, R0, RZ, 0x6 ;  /* 0x0000000003037211 */ /* 0x000fc600078f30ff */
[----:B------:R-:W-:Y:S02]  /*0310*/  IMAD.SHL.U32 R8, R2, 0x8, RZ ;  /* 0x0000000802087824 */ /* 0x000fe400078e00ff */
[----:B------:R-:W-:-:S03]  /*0320*/  IMAD.MOV R2, RZ, RZ, -R2 ;  /* 0x000000ffff027224 */ /* 0x000fc600078e0a02 */
[----:B------:R-:W-:Y:S01]  /*0330*/  LEA.HI.SX32 R3, R3, -R8, 0x1a ;  /* 0x8000000803037211 */ /* 0x000fe200078fd2ff */
[----:B------:R-:W-:Y:S01]  /*0340*/  IMAD R10, R4, R2, R5 ;  /* 0x00000002040a7224 */ /* 0x000fe200078e0205 */
[----:B------:R-:W-:Y:S02]  /*0350*/  MOV R2, RZ ;  /* 0x000000ff00027202 */ /* 0x000fe40000000f00 */
[----:B------:R-:W-:Y:S02]  /*0360*/  VIMNMX R9, PT, PT, R3, 0x8, PT ;  /* 0x0000000803097848 */ /* 0x000fe40003fe0100 */
[----:B------:R-:W-:Y:S02]  /*0370*/  IABS R4, R10 ;  /* 0x0000000a00047213 */ /* 0x000fe40000000000 */
[----:B------:R-:W-:-:S04]  /*0380*/  IABS R6, R9 ;  /* 0x0000000900067213 */ /* 0x000fc80000000000 */
[----:B------:R-:W1:Y:S08]  /*0390*/  I2F.RP R0, R6 ;  /* 0x0000000600007306 */ /* 0x000e700000209400 */
[----:B-1----:R-:W1:Y:S02]  /*03a0*/  MUFU.RCP R0, R0 ;  /* 0x0000000000007308 */ /* 0x002e640000001000 */
[----:B-1----:R-:W-:-:S02]  /*03b0*/  IADD3 R3, PT, PT, R0, 0xffffffe, RZ ;  /* 0x0ffffffe00037810 */ /* 0x002fc40007ffe0ff */
[----:B------:R-:W-:-:S04]  /*03c0*/  IABS R0, R46 ;  /* 0x0000002e00007213 */ /* 0x000fc80000000000 */
[----:B------:R-:W1:Y:S02]  /*03d0*/  F2I.FTZ.U32.TRUNC.NTZ R3, R3 ;  /* 0x0000000300037305 */ /* 0x000e64000021f000 */
[----:B-1----:R-:W-:-:S04]  /*03e0*/  IMAD.MOV R7, RZ, RZ, -R3 ;  /* 0x000000ffff077224 */ /* 0x002fc800078e0a03 */
[----:B------:R-:W-:Y:S01]  /*03f0*/  IMAD R5, R7, R6, RZ ;  /* 0x0000000607057224 */ /* 0x000fe200078e02ff */
[----:B------:R-:W-:-:S03]  /*0400*/  IABS R7, R9 ;  /* 0x0000000900077213 */ /* 0x000fc60000000000 */
[----:B------:R-:W-:Y:S02]  /*0410*/  IMAD.HI.U32 R2, R3, R5, R2 ;  /* 0x0000000503027227 */ /* 0x000fe400078e0002 */
[----:B------:R-:W1:Y:S02]  /*0420*/  I2F.RP R5, R0 ;  /* 0x0000000000057306 */ /* 0x000e640000209400 */
[----:B------:R-:W-:Y:S02]  /*0430*/  IMAD.MOV.U32 R3, RZ, RZ, R4 ;  /* 0x000000ffff037224 */ /* 0x000fe400078e0004 */
[----:B------:R-:W-:Y:S01]  /*0440*/  IMAD.MOV R4, RZ, RZ, -R7 ;  /* 0x000000ffff047224 */ /* 0x000fe200078e0a07 */
[----:B------:R-:W-:Y:S01]  /*0450*/  IABS R7, R68 ;  /* 0x0000004400077213 */ /* 0x000fe20000000000 */
[----:B------:R-:W-:-:S04]  /*0460*/  IMAD.HI.U32 R2, R2, R3, RZ ;  /* 0x0000000302027227 */ /* 0x000fc800078e00ff */
[----:B------:R-:W-:Y:S02]  /*0470*/  IMAD R3, R2, R4, R3 ;  /* 0x0000000402037224 */ /* 0x000fe400078e0203 */
[----:B------:R-:W2:Y:S03]  /*0480*/  I2F.RP R4, R7 ;  /* 0x0000000700047306 */ /* 0x000ea60000209400 */
[----:B------:R-:W-:-:S05]  /*0490*/  ISETP.GT.U32.AND P1, PT, R6, R3, PT ;  /* 0x000000030600720c */ /* 0x000fca0003f24070 */
[----:B-1----:R-:W1:Y:S08]  /*04a0*/  MUFU.RCP R5, R5 ;  /* 0x0000000500057308 */ /* 0x002e700000001000 */
[----:B------:R-:W-:Y:S01]  /*04b0*/  @!P1 IADD3 R3, PT, PT, R3, -R6, RZ ;  /* 0x8000000603039210 */ /* 0x000fe20007ffe0ff */
[----:B--2---:R-:W2:Y:S01]  /*04c0*/  MUFU.RCP R4, R4 ;  /* 0x0000000400047308 */ /* 0x004ea20000001000 */
[----:B------:R-:W-:Y:S01]  /*04d0*/  @!P1 VIADD R2, R2, 0x1 ;  /* 0x0000000102029836 */ /* 0x000fe20000000000 */
[----:B------:R-:W-:-:S02]  /*04e0*/  ISETP.NE.AND P1, PT, R9, RZ, PT ;  /* 0x000000ff0900720c */ /* 0x000fc40003f25270 */
[----:B------:R-:W-:Y:S02]  /*04f0*/  ISETP.GE.U32.AND P0, PT, R3, R6, PT ;  /* 0x000000060300720c */ /* 0x000fe40003f06070 */
[----:B------:R-:W-:Y:S01]  /*0500*/  LOP3.LUT R3, R10, R9, RZ, 0x3c, !PT ;  /* 0x000000090a037212 */ /* 0x000fe200078e3cff */
[----:B-1----:R-:W-:-:S03]  /*0510*/  VIADD R6, R5, 0xffffffe ;  /* 0x0ffffffe05067836 */ /* 0x002fc60000000000 */
[----:B------:R-:W-:Y:S02]  /*0520*/  ISETP.GE.AND P2, PT, R3, RZ, PT ;  /* 0x000000ff0300720c */ /* 0x000fe40003f46270 */
[----:B------:R-:W1:Y:S05]  /*0530*/  F2I.FTZ.U32.TRUNC.NTZ R3, R6 ;  /* 0x0000000600037305 */ /* 0x000e6a000021f000 */
[----:B------:R-:W-:Y:S01]  /*0540*/  @P0 IADD3 R2, PT, PT, R2, 0x1, RZ ;  /* 0x0000000102020810 */ /* 0x000fe20007ffe0ff */
[----:B--2---:R-:W-:-:S04]  /*0550*/  VIADD R5, R4, 0xffffffe ;  /* 0x0ffffffe04057836 */ /* 0x004fc80000000000 */
[----:B------:R-:W-:Y:S02]  /*0560*/  IMAD.MOV.U32 R243, RZ, RZ, R2 ;  /* 0x000000fffff37224 */ /* 0x000fe400078e0002 */
[----:B------:R-:W2:Y:S01]  /*0570*/  F2I.FTZ.U32.TRUNC.NTZ R5, R5 ;  /* 0x0000000500057305 */ /* 0x000ea2000021f000 */
[----:B------:R-:W-:Y:S02]  /*0580*/  IMAD.MOV.U32 R2, RZ, RZ, RZ ;  /* 0x000000ffff027224 */ /* 0x000fe400078e00ff */
[----:B------:R-:W-:Y:S01]  /*0590*/  @!P2 IADD3 R243, PT, PT, -R243, RZ, RZ ;  /* 0x000000fff3f3a210 */ /* 0x000fe20007ffe1ff */
[----:B-1----:R-:W-:Y:S01]  /*05a0*/  IMAD.MOV R11, RZ, RZ, -R3 ;  /* 0x000000ffff0b7224 */ /* 0x002fe200078e0a03 */
[----:B------:R-:W-:-:S05]  /*05b0*/  @!P1 LOP3.LUT R243, RZ, R9, RZ, 0x33, !PT ;  /* 0x00000009fff39212 */ /* 0x000fca00078e33ff */
[----:B------:R-:W-:Y:S01]  /*05c0*/  IMAD.MOV R4, RZ, RZ, -R243 ;  /* 0x000000ffff047224 */ /* 0x000fe200078e0af3 */
[----:B------:R-:W-:-:S03]  /*05d0*/  SHF.L.U32 R243, R243, 0x7, RZ ;  /* 0x00000007f3f37819 */ /* 0x000fc600000006ff */
[----:B------:R-:W-:Y:S01]  /*05e0*/  IMAD R4, R9, R4, R10 ;  /* 0x0000000409047224 */ /* 0x000fe200078e020a */
[----:B--2---:R-:W-:Y:S01]  /*05f0*/  IADD3 R6, PT, PT, RZ, -R5, RZ ;  /* 0x80000005ff067210 */ /* 0x004fe20007ffe0ff */
[----:B------:R-:W-:Y:S01]  /*0600*/  IMAD R9, R11, R0, RZ ;  /* 0x000000000b097224 */ /* 0x000fe200078e02ff */
[C---:B------:R-:W-:Y:S01]  /*0610*/  IADD3 R11, PT, PT, R243.reuse, 0x17, RZ ;  /* 0x00000017f30b7810 */ /* 0x040fe20007ffe0ff */
[----:B------:R-:W-:Y:S01]  /*0620*/  IMAD.IADD R4, R8, 0x1, R4 ;  /* 0x0000000108047824 */ /* 0x000fe200078e0204 */
[----:B------:R-:W-:Y:S01]  /*0630*/  IADD3 R16, PT, PT, R243, 0x66, RZ ;  /* 0x00000066f3107810 */ /* 0x000fe20007ffe0ff */
[----:B------:R-:W-:Y:S01]  /*0640*/  IMAD.HI.U32 R2, R3, R9, R2 ;  /* 0x0000000903027227 */ /* 0x000fe200078e0002 */
[----:B------:R-:W-:Y:S02]  /*0650*/  IADD3 R9, PT, PT, R243, 0x7f, RZ ;  /* 0x0000007ff3097810 */ /* 0x000fe40007ffe0ff */
[----:B------:R-:W-:Y:S01]  /*0660*/  IABS R103, R11 ;  /* 0x0000000b00677213 */ /* 0x000fe20000000000 */
[----:B------:R-:W-:Y:S01]  /*0670*/  IMAD.SHL.U32 R252, R4, 0x40, RZ ;  /* 0x0000004004fc7824 */ /* 0x000fe200078e00ff */
[----:B------:R-:W-:Y:S01]  /*0680*/  IABS R27, R9 ;  /* 0x00000009001b7213 */ /* 0x000fe20000000000 */
[----:B------:R-:W-:Y:S01]  /*0690*/  IMAD.MOV.U32 R4, RZ, RZ, RZ ;  /* 0x000000ffff047224 */ /* 0x000fe200078e00ff */
[----:B------:R-:W-:Y:S01]  /*06a0*/  ISETP.GE.AND P4, PT, R9, RZ, PT ;  /* 0x000000ff0900720c */ /* 0x000fe20003f86270 */
[----:B------:R-:W-:Y:S01]  /*06b0*/  IMAD R3, R6, R7, RZ ;  /* 0x0000000706037224 */ /* 0x000fe200078e02ff */
[C---:B------:R-:W-:Y:S01]  /*06c0*/  LOP3.LUT R138, R252.reuse, 0x1f, R78, 0xf8, !PT ;  /* 0x0000001ffc8a7812 */ /* 0x040fe200078ef84e */
[----:B------:R-:W-:Y:S01]  /*06d0*/  VIADD R8, R243, 0x1 ;  /* 0x00000001f3087836 */ /* 0x000fe20000000000 */
[----:B------:R-:W-:Y:S01]  /*06e0*/  LOP3.LUT R252, R252, 0x20, R12, 0xfe, !PT ;  /* 0x00000020fcfc7812 */ /* 0x000fe200078efe0c */
[----:B------:R-:W-:Y:S01]  /*06f0*/  IMAD.HI.U32 R4, R5, R3, R4 ;  /* 0x0000000305047227 */ /* 0x000fe200078e0004 */
[----:B------:R-:W-:Y:S01]  /*0700*/  IABS R13, R138 ;  /* 0x0000008a000d7213 */ /* 0x000fe20000000000 */
[----:B------:R1:W-:Y:S01]  /*0710*/  STL [R1+0x440], R138 ;  /* 0x0004408a01007387 */ /* 0x0003e20000100800 */
[----:B------:R-:W-:Y:S01]  /*0720*/  IABS R12, R252 ;  /* 0x000000fc000c7213 */ /* 0x000fe20000000000 */
[----:B------:R-:W-:Y:S01]  /*0730*/  IMAD.HI.U32 R5, R2, R27, RZ ;  /* 0x0000001b02057227 */ /* 0x000fe200078e00ff */
[----:B------:R-:W-:-:S02]  /*0740*/  IABS R121, R8 ;  /* 0x0000000800797213 */ /* 0x000fc40000000000 */
[----:B------:R-:W-:Y:S01]  /*0750*/  ISETP.GE.AND P3, PT, R8, RZ, PT ;  /* 0x000000ff0800720c */ /* 0x000fe20003f66270 */
[C---:B------:R-:W-:Y:S01]  /*0760*/  IMAD.HI.U32 R3, R4.reuse, R13, RZ ;  /* 0x0000000d04037227 */ /* 0x040fe200078e00ff */
[C---:B------:R-:W-:Y:S02]  /*0770*/  IADD3 R20, PT, PT, R243.reuse, 0x75, RZ ;  /* 0x00000075f3147810 */ /* 0x040fe40007ffe0ff */
[----:B------:R-:W-:Y:S01]  /*0780*/  IADD3 R32, PT, PT, R243, 0x78, RZ ;  /* 0x00000078f3207810 */ /* 0x000fe20007ffe0ff */
[----:B------:R-:W-:Y:S01]  /*0790*/  IMAD.HI.U32 R4, R4, R12, RZ ;  /* 0x0000000c04047227 */ /* 0x000fe200078e00ff */
[----:B------:R-:W-:Y:S02]  /*07a0*/  IADD3 R6, PT, PT, -R3, RZ, RZ ;  /* 0x000000ff03067210 */ /* 0x000fe40007ffe1ff */
[----:B------:R-:W-:Y:S01]  /*07b0*/  IABS R145, R20 ;  /* 0x0000001400917213 */ /* 0x000fe20000000000 */
[----:B------:R-:W-:Y:S01]  /*07c0*/  IMAD.MOV R4, RZ, RZ, -R4 ;  /* 0x000000ffff047224 */ /* 0x000fe200078e0a04 */
[----:B------:R-:W-:Y:S01]  /*07d0*/  IABS R139, R32 ;  /* 0x00000020008b7213 */ /* 0x000fe20000000000 */
[----:B------:R-:W-:Y:S01]  /*07e0*/  IMAD R13, R7, R6, R13 ;  /* 0x00000006070d7224 */ /* 0x000fe200078e020d */
[C---:B------:R-:W-:Y:S01]  /*07f0*/  IADD3 R34, PT, PT, R243.reuse, 0x79, RZ ;  /* 0x00000079f3227810 */ /* 0x040fe20007ffe0ff */
[----:B------:R-:W-:Y:S01]  /*0800*/  IMAD.HI.U32 R3, R2, R121, RZ ;  /* 0x0000007902037227 */ /* 0x000fe200078e00ff */
[----:B------:R-:W-:-:S02]  /*0810*/  IADD3 R38, PT, PT, R243, 0x7b, RZ ;  /* 0x0000007bf3267810 */ /* 0x000fc40007ffe0ff */
[C---:B------:R-:W-:Y:S01]  /*0820*/  ISETP.GT.U32.AND P0, PT, R7.reuse, R13, PT ;  /* 0x0000000d0700720c */ /* 0x040fe20003f04070 */
[----:B------:R-:W-:Y:S01]  /*0830*/  IMAD R12, R7, R4, R12 ;  /* 0x00000004070c7224 */ /* 0x000fe200078e020c */
[C---:B------:R-:W-:Y:S01]  /*0840*/  IADD3 R4, PT, PT, R243.reuse, 0x2, RZ ;  /* 0x00000002f3047810 */ /* 0x040fe20007ffe0ff */
[----:B------:R-:W-:Y:S01]  /*0850*/  IMAD.MOV R5, RZ, RZ, -R5 ;  /* 0x000000ffff057224 */ /* 0x000fe200078e0a05 */
[----:B------:R-:W-:Y:S01]  /*0860*/  IADD3 R44, PT, PT, R243, 0x7e, RZ ;  /* 0x0000007ef32c7810 */ /* 0x000fe20007ffe0ff */
[----:B------:R-:W-:Y:S01]  /*0870*/  IMAD.MOV R3, RZ, RZ, -R3 ;  /* 0x000000ffff037224 */ /* 0x000fe200078e0a03 */
[----:B------:R-:W-:Y:S01]  /*0880*/  IABS R29, R4 ;  /* 0x00000004001d7213 */ /* 0x000fe20000000000 */
[C---:B------:R-:W-:Y:S01]  /*0890*/  IMAD R27, R0.reuse, R5, R27 ;  /* 0x00000005001b7224 */ /* 0x040fe200078e021b */
[----:B------:R-:W-:Y:S01]  /*08a0*/  ISETP.GT.U32.AND P5, PT, R7, R12, PT ;  /* 0x0000000c0700720c */ /* 0x000fe20003fa4070 */
[----:B------:R-:W-:Y:S01]  /*08b0*/  IMAD R121, R0, R3, R121 ;  /* 0x0000000300797224 */ /* 0x000fe200078e0279 */
[----:B------:R-:W-:Y:S01]  /*08c0*/  IABS R137, R38 ;  /* 0x0000002600897213 */ /* 0x000fe20000000000 */
[----:B------:R-:W-:Y:S01]  /*08d0*/  IMAD.HI.U32 R3, R2, R29, RZ ;  /* 0x0000001d02037227 */ /* 0x000fe200078e00ff */
[----:B------:R-:W-:-:S02]  /*08e0*/  ISETP.GT.U32.AND P1, PT, R0, R27, PT ;  /* 0x0000001b0000720c */ /* 0x000fc40003f24070 */
[C---:B------:R-:W-:Y:S01]  /*08f0*/  ISETP.GT.U32.AND P2, PT, R0.reuse, R121, PT ;  /* 0x000000790000720c */ /* 0x040fe20003f44070 */
[----:B------:R-:W-:Y:S01]  /*0900*/  @!P0 IMAD.IADD R13, R13, 0x1, -R7 ;  /* 0x000000010d0d8824 */ /* 0x000fe200078e0a07 */
[----:B------:R-:W-:Y:S01]  /*0910*/  IADD3 R3, PT, PT, -R3, RZ, RZ ;  /* 0x000000ff03037210 */ /* 0x000fe20007ffe1ff */
[C---:B------:R-:W-:Y:S02]  /*0920*/  VIADD R6, R243.reuse, 0x4 ;  /* 0x00000004f3067836 */ /* 0x040fe40000000000 */
[----:B------:R-:W-:Y:S01]  /*0930*/  VIADD R5, R243, 0x3 ;  /* 0x00000003f3057836 */ /* 0x000fe20000000000 */
[----:B------:R-:W-:Y:S01]  /*0940*/  ISETP.GT.U32.AND P6, PT, R7, R13, PT ;  /* 0x0000000d0700720c */ /* 0x000fe20003fc4070 */
[----:B------:R-:W-:Y:S01]  /*0950*/  IMAD R29, R0, R3, R29 ;  /* 0x00000003001d7224 */ /* 0x000fe200078e021d */
[----:B------:R-:W-:Y:S01]  /*0960*/  IABS R31, R6 ;  /* 0x00000006001f7213 */ /* 0x000fe20000000000 */
[----:B------:R-:W-:Y:S01]  /*0970*/  @!P5 IMAD.IADD R12, R12, 0x1, -R7 ;  /* 0x000000010c0cd824 */ /* 0x000fe200078e0a07 */
[----:B------:R-:W-:Y:S01]  /*0980*/  ISETP.GE.AND P5, PT, R4, RZ, PT ;  /* 0x000000ff0400720c */ /* 0x000fe20003fa6270 */
[----:B------:R-:W-:Y:S01]  /*0990*/  VIADD R8, R243, 0xb ;  /* 0x0000000bf3087836 */ /* 0x000fe20000000000 */
[----:B------:R-:W-:Y:S01]  /*09a0*/  @!P1 IADD3 R27, PT, PT, R27, -R0, RZ ;  /* 0x800000001b1b9210 */ /* 0x000fe20007ffe0ff */
[----:B------:R-:W-:Y:S01]  /*09b0*/  @!P2 IMAD.IADD R121, R121, 0x1, -R0 ;  /* 0x000000017979a824 */ /* 0x000fe200078e0a00 */
[----:B------:R-:W-:Y:S01]  /*09c0*/  IABS R119, R5 ;  /* 0x0000000500777213 */ /* 0x000fe20000000000 */
[----:B------:R-:W-:Y:S01]  /*09d0*/  IMAD.HI.U32 R4, R2, R31, RZ ;  /* 0x0000001f02047227 */ /* 0x000fe200078e00ff */
[----:B------:R-:W-:-:S02]  /*09e0*/  ISETP.GT.U32.AND P1, PT, R0, R27, PT ;  /* 0x0000001b0000720c */ /* 0x000fc40003f24070 */
[----:B------:R-:W-:Y:S01]  /*09f0*/  ISETP.GT.U32.AND P2, PT, R0, R121, PT ;  /* 0x000000790000720c */ /* 0x000fe20003f44070 */
[----:B------:R-:W-:Y:S01]  /*0a00*/  IMAD.MOV R4, RZ, RZ, -R4 ;  /* 0x000000ffff047224 */ /* 0x000fe200078e0a04 */
[----:B------:R-:W-:Y:S01]  /*0a10*/  @!P6 IADD3 R13, PT, PT, R13, -R7, RZ ;  /* 0x800000070d0de210 */ /* 0x000fe20007ffe0ff */
[----:B------:R-:W-:Y:S01]  /*0a20*/  IMAD.HI.U32 R3, R2, R119, RZ ;  /* 0x0000007702037227 */ /* 0x000fe200078e00ff */
[C---:B------:R-:W-:Y:S02]  /*0a30*/  ISETP.GT.U32.AND P6, PT, R0.reuse, R29, PT ;  /* 0x0000001d0000720c */ /* 0x040fe40003fc4070 */
[----:B------:R-:W-:Y:S01]  /*0a40*/  ISETP.GT.U32.AND P0, PT, R7, R12, PT ;  /* 0x0000000c0700720c */ /* 0x000fe20003f04070 */
[C---:B------:R-:W-:Y:S01]  /*0a50*/  IMAD R31, R0.reuse, R4, R31 ;  /* 0x00000004001f7224 */ /* 0x040fe200078e021f */
[----:B------:R-:W-:Y:S01]  /*0a60*/  IABS R39, R8 ;  /* 0x0000000800277213 */ /* 0x000fe20000000000 */
[----:B------:R-:W-:Y:S02]  /*0a70*/  IMAD.MOV R3, RZ, RZ, -R3 ;  /* 0x000000ffff037224 */ /* 0x000fe400078e0a03 */
[--C-:B------:R-:W-:Y:S01]  /*0a80*/  @!P1 IMAD.IADD R27, R27, 0x1, -R0.reuse ;  /* 0x000000011b1b9824 */ /* 0x100fe200078e0a00 */
[----:B------:R-:W-:Y:S01]  /*0a90*/  ISETP.GE.AND P1, PT, R5, RZ, PT ;  /* 0x000000ff0500720c */ /* 0x000fe20003f26270 */
[C---:B------:R-:W-:Y:S01]  /*0aa0*/  IMAD R119, R0.reuse, R3, R119 ;  /* 0x0000000300777224 */ /* 0x040fe200078e0277 */
[----:B------:R-:W-:Y:S01]  /*0ab0*/  @!P2 IADD3 R121, PT, PT, R121, -R0, RZ ;  /* 0x800000007979a210 */ /* 0x000fe20007ffe0ff */
[----:B------:R-:W-:Y:S01]  /*0ac0*/  VIADD R5, R243, 0x5 ;  /* 0x00000005f3057836 */ /* 0x000fe20000000000 */
[----:B------:R-:W-:Y:S01]  /*0ad0*/  @!P4 IADD3 R27, PT, PT, -R27, RZ, RZ ;  /* 0x000000ff1b1bc210 */ /* 0x000fe20007ffe1ff */
[--C-:B------:R-:W-:Y:S01]  /*0ae0*/  @!P6 IMAD.IADD R29, R29, 0x1, -R0.reuse ;  /* 0x000000011d1de824 */ /* 0x100fe200078e0a00 */
[C---:B------:R-:W-:Y:S01]  /*0af0*/  ISETP.GT.U32.AND P6, PT, R0.reuse, R31, PT ;  /* 0x0000001f0000720c */ /* 0x040fe20003fc4070 */
[C---:B------:R-:W-:Y:S01]  /*0b00*/  VIADD R4, R243.reuse, 0x6 ;  /* 0x00000006f3047836 */ /* 0x040fe20000000000 */
[C---:B------:R-:W-:Y:S01]  /*0b10*/  ISETP.GT.U32.AND P2, PT, R0.reuse, R119, PT ;  /* 0x000000770000720c */ /* 0x040fe20003f44070 */
[----:B------:R-:W-:Y:S01]  /*0b20*/  @!P3 IMAD.MOV R121, RZ, RZ, -R121 ;  /* 0x000000ffff79b224 */ /* 0x000fe200078e0a79 */
[----:B------:R-:W-:Y:S01]  /*0b30*/  ISETP.GT.U32.AND P4, PT, R0, R29, PT ;  /* 0x0000001d0000720c */ /* 0x000fe20003f84070 */
[C---:B------:R-:W-:Y:S01]  /*0b40*/  VIADD R9, R243.reuse, 0x15 ;  /* 0x00000015f3097836 */ /* 0x040fe20000000000 */
[----:B------:R-:W-:Y:S01]  /*0b50*/  @!P0 IADD3 R12, PT, PT, R12, -R7, RZ ;  /* 0x800000070c0c8210 */ /* 0x000fe20007ffe0ff */
[C---:B------:R-:W-:Y:S01]  /*0b60*/  VIADD R10, R243.reuse, 0x16 ;  /* 0x00000016f30a7836 */ /* 0x040fe20000000000 */
[----:B------:R-:W-:Y:S01]  /*0b70*/  ISETP.GE.AND P0, PT, R6, RZ, PT ;  /* 0x000000ff0600720c */ /* 0x000fe20003f06270 */
[C---:B------:R-:W-:Y:S01]  /*0b80*/  VIADD R6, R243.reuse, 0x7 ;  /* 0x00000007f3067836 */ /* 0x040fe20000000000 */
[----:B------:R-:W-:Y:S01]  /*0b90*/  IABS R115, R5 ;  /* 0x0000000500737213 */ /* 0x000fe20000000000 */
[----:B------:R-:W-:Y:S01]  /*0ba0*/  VIADD R14, R243, 0x64 ;  /* 0x00000064f30e7836 */ /* 0x000fe20000000000 */
[----:B------:R-:W-:Y:S01]  /*0bb0*/  IABS R33, R4 ;  /* 0x0000000400217213 */ /* 0x000fe20000000000 */
[--C-:B------:R-:W-:Y:S01]  /*0bc0*/  @!P6 IMAD.IADD R31, R31, 0x1, -R0.reuse ;  /* 0x000000011f1fe824 */ /* 0x100fe200078e0a00 */
[----:B------:R-:W-:Y:S01]  /*0bd0*/  IABS R117, R6 ;  /* 0x0000000600757213 */ /* 0x000fe20000000000 */
[--C-:B------:R-:W-:Y:S01]  /*0be0*/  @!P2 IMAD.IADD R119, R119, 0x1, -R0.reuse ;  /* 0x000000017777a824 */ /* 0x100fe200078e0a00 */
[----:B------:R-:W-:Y:S01]  /*0bf0*/  ISETP.GE.AND P3, PT, R5, RZ, PT ;  /* 0x000000ff0500720c */ /* 0x000fe20003f66270 */
[----:B------:R-:W-:Y:S01]  /*0c00*/  @!P4 IMAD.IADD R29, R29, 0x1, -R0 ;  /* 0x000000011d1dc824 */ /* 0x000fe200078e0a00 */
[----:B------:R-:W-:Y:S01]  /*0c10*/  ISETP.GT.U32.AND P6, PT, R0, R31, PT ;  /* 0x0000001f0000720c */ /* 0x000fe20003fc4070 */
[----:B------:R-:W-:Y:S01]  /*0c20*/  IMAD.HI.U32 R3, R2, R115, RZ ;  /* 0x0000007302037227 */ /* 0x000fe200078e00ff */
[----:B------:R-:W-:-:S02]  /*0c30*/  ISETP.GE.AND P4, PT, R4, RZ, PT ;  /* 0x000000ff0400720c */ /* 0x000fc40003f86270 */
[----:B------:R-:W-:Y:S01]  /*0c40*/  ISETP.GT.U32.AND P2, PT, R0, R119, PT ;  /* 0x000000770000720c */ /* 0x000fe20003f44070 */
[----:B------:R-:W-:Y:S01]  /*0c50*/  IMAD.HI.U32 R4, R2, R117, RZ ;  /* 0x0000007502047227 */ /* 0x000fe200078e00ff */
[----:B------:R-:W-:Y:S02]  /*0c60*/  IADD3 R5, PT, PT, -R3, RZ, RZ ;  /* 0x000000ff03057210 */ /* 0x000fe40007ffe1ff */
[----:B------:R-:W-:Y:S01]  /*0c70*/  IADD3 R7, PT, PT, R243, 0xa, RZ ;  /* 0x0000000af3077810 */ /* 0x000fe20007ffe0ff */
[----:B------:R-:W-:Y:S01]  /*0c80*/  IMAD.MOV R4, RZ, RZ, -R4 ;  /* 0x000000ffff047224 */ /* 0x000fe200078e0a04 */
[----:B------:R-:W-:Y:S01]  /*0c90*/  IABS R101, R9 ;  /* 0x0000000900657213 */ /* 0x000fe20000000000 */
[C---:B------:R-:W-:Y:S01]  /*0ca0*/  IMAD R115, R0.reuse, R5, R115 ;  /* 0x0000000500737224 */ /* 0x040fe200078e0273 */
[----:B------:R-:W-:Y:S01]  /*0cb0*/  IABS R113, R7 ;  /* 0x0000000700717213 */ /* 0x000fe20000000000 */
[----:B------:R-:W-:Y:S01]  /*0cc0*/  IMAD R117, R0, R4, R117 ;  /* 0x0000000400757224 */ /* 0x000fe200078e0275 */
[----:B------:R-:W-:Y:S01]  /*0cd0*/  @!P6 IADD3 R31, PT, PT, R31, -R0, RZ ;  /* 0x800000001f1fe210 */ /* 0x000fe20007ffe0ff */
[----:B------:R-:W-:Y:S01]  /*0ce0*/  IMAD.HI.U32 R3, R2, R33, RZ ;  /* 0x0000002102037227 */ /* 0x000fe200078e00ff */
[----:B------:R-:W-:-:S02]  /*0cf0*/  IABS R49, R10 ;  /* 0x0000000a00317213 */ /* 0x000fc40000000000 */
[----:B------:R-:W-:Y:S01]  /*0d00*/  @!P0 IADD3 R31, PT, PT, -R31, RZ, RZ ;  /* 0x000000ff1f1f8210 */ /* 0x000fe20007ffe1ff */
[----:B------:R-:W-:Y:S01]  /*0d10*/  @!P5 IMAD.MOV R29, RZ, RZ, -R29 ;  /* 0x000000ffff1dd224 */ /* 0x000fe200078e0a1d */
[----:B------:R-:W-:Y:S01]  /*0d20*/  ISETP.GT.U32.AND P0, PT, R0, R117, PT ;  /* 0x000000750000720c */ /* 0x000fe20003f04070 */
[----:B------:R-:W-:Y:S01]  /*0d30*/  VIADD R15, R243, 0x65 ;  /* 0x00000065f30f7836 */ /* 0x000fe20000000000 */
[----:B------:R-:W-:Y:S01]  /*0d40*/  @!P2 IADD3 R119, PT, PT, R119, -R0, RZ ;  /* 0x800000007777a210 */ /* 0x000fe20007ffe0ff */
[C---:B------:R-:W-:Y:S01]  /*0d50*/  VIADD R17, R243.reuse, 0x67 ;  /* 0x00000067f3117836 */ /* 0x040fe20000000000 */
[----:B------:R-:W-:Y:S01]  /*0d60*/  ISETP.GE.AND P5, PT, R6, RZ, PT ;  /* 0x000000ff0600720c */ /* 0x000fe20003fa6270 */
[----:B------:R-:W-:Y:S01]  /*0d70*/  VIADD R6, R243, 0x9 ;  /* 0x00000009f3067836 */ /* 0x000fe20000000000 */
[----:B------:R-:W-:Y:S01]  /*0d80*/  ISETP.GT.U32.AND P2, PT, R0, R115, PT ;  /* 0x000000730000720c */ /* 0x000fe20003f44070 */
[----:B------:R-:W-:Y:S01]  /*0d90*/  @!P1 IMAD.MOV R119, RZ, RZ, -R119 ;  /* 0x000000ffff779224 */ /* 0x000fe200078e0a77 */
[----:B------:R-:W-:Y:S01]  /*0da0*/  IADD3 R3, PT, PT, -R3, RZ, RZ ;  /* 0x000000ff03037210 */ /* 0x000fe20007ffe1ff */
[C---:B------:R-:W-:Y:S01]  /*0db0*/  VIADD R18, R243.reuse, 0x68 ;  /* 0x00000068f3127836 */ /* 0x040fe20000000000 */
[----:B------:R-:W-:Y:S01]  /*0dc0*/  IABS R37, R6 ;  /* 0x0000000600257213 */ /* 0x000fe20000000000 */
[----:B------:R-:W-:-:S02]  /*0dd0*/  VIADD R22, R243, 0x76 ;  /* 0x00000076f3167836 */ /* 0x000fc40000000000 */
[----:B------:R-:W-:Y:S01]  /*0de0*/  IMAD R33, R0, R3, R33 ;  /* 0x0000000300217224 */ /* 0x000fe200078e0221 */
[----:B------:R-:W-:Y:S01]  /*0df0*/  @!P0 IADD3 R117, PT, PT, R117, -R0, RZ ;  /* 0x8000000075758210 */ /* 0x000fe20007ffe0ff */
[----:B------:R-:W-:Y:S02]  /*0e00*/  VIADD R3, R243, 0x8 ;  /* 0x00000008f3037836 */ /* 0x000fe40000000000 */
[----:B------:R-:W-:Y:S01]  /*0e10*/  IMAD.HI.U32 R4, R2, R37, RZ ;  /* 0x0000002502047227 */ /* 0x000fe200078e00ff */
[C---:B------:R-:W-:Y:S02]  /*0e20*/  ISETP.GT.U32.AND P1, PT, R0.reuse, R33, PT ;  /* 0x000000210000720c */ /* 0x040fe40003f24070 */
[C---:B------:R-:W-:Y:S01]  /*0e30*/  ISETP.GT.U32.AND P0, PT, R0.reuse, R117, PT ;  /* 0x000000750000720c */ /* 0x040fe20003f04070 */
[----:B------:R-:W-:Y:S01]  /*0e40*/  @!P2 IMAD.IADD R115, R115, 0x1, -R0 ;  /* 0x000000017373a824 */ /* 0x000fe200078e0a00 */
[----:B------:R-:W-:Y:S01]  /*0e50*/  IABS R35, R3 ;  /* 0x0000000300237213 */ /* 0x000fe20000000000 */
[----:B------:R-:W-:Y:S01]  /*0e60*/  IMAD.MOV R4, RZ, RZ, -R4 ;  /* 0x000000ffff047224 */ /* 0x000fe200078e0a04 */
[----:B------:R-:W-:Y:S01]  /*0e70*/  ISETP.GE.AND P6, PT, R3, RZ, PT ;  /* 0x000000ff0300720c */ /* 0x000fe20003fc6270 */
[----:B------:R-:W-:Y:S01]  /*0e80*/  VIADD R24, R243, 0x77 ;  /* 0x00000077f3187836 */ /* 0x000fe20000000000 */
[C---:B------:R-:W-:Y:S01]  /*0e90*/  ISETP.GT.U32.AND P2, PT, R0.reuse, R115, PT ;  /* 0x000000730000720c */ /* 0x040fe20003f44070 */
[----:B------:R-:W-:-:S02]  /*0ea0*/  IMAD R37, R0, R4, R37 ;  /* 0x0000000400257224 */ /* 0x000fc400078e0225 */
[----:B------:R-:W-:Y:S01]  /*0eb0*/  IMAD.HI.U32 R4, R2, R39, RZ ;  /* 0x0000002702047227 */ /* 0x000fe200078e00ff */
[----:B------:R-:W-:-:S03]  /*0ec0*/  IABS R141, R24 ;  /* 0x00000018008d7213 */ /* 0x000fc60000000000 */
[----:B------:R-:W-:-:S04]  /*0ed0*/  IMAD.HI.U32 R3, R2, R35, RZ ;  /* 0x0000002302037227 */ /* 0x000fc800078e00ff */
[----:B------:R-:W-:Y:S02]  /*0ee0*/  IMAD.MOV R4, RZ, RZ, -R4 ;  /* 0x000000ffff047224 */ /* 0x000fe400078e0a04 */
[--C-:B------:R-:W-:Y:S01]  /*0ef0*/  @!P1 IMAD.IADD R33, R33, 0x1, -R0.reuse ;  /* 0x0000000121219824 */ /* 0x100fe200078e0a00 */
[----:B------:R-:W-:Y:S01]  /*0f00*/  @!P2 IADD3 R115, PT, PT, R115, -R0, RZ ;  /* 0x800000007373a210 */ /* 0x000fe20007ffe0ff */
[----:B------:R-:W-:Y:S01]  /*0f10*/  IMAD.MOV R5, RZ, RZ, -R3 ;  /* 0x000000ffff057224 */ /* 0x000fe200078e0a03 */
[----:B------:R-:W-:Y:S01]  /*0f20*/  ISETP.GE.AND P2, PT, R6, RZ, PT ;  /* 0x000000ff0600720c */ /* 0x000fe20003f46270 */
[C---:B------:R-:W-:Y:S01]  /*0f30*/  IMAD R39, R0.reuse, R4, R39 ;  /* 0x0000000400277224 */ /* 0x040fe200078e0227 */
[C---:B------:R-:W-:Y:S01]  /*0f40*/  ISETP.GT.U32.AND P1, PT, R0.reuse, R33, PT ;  /* 0x000000210000720c */ /* 0x040fe20003f24070 */
[----:B------:R-:W-:Y:S01]  /*0f50*/  @!P0 IMAD.IADD R117, R117, 0x1, -R0 ;  /* 0x0000000175758824 */ /* 0x000fe200078e0a00 */
[----:B------:R-:W-:Y:S01]  /*0f60*/  IADD3 R6, PT, PT, R243, 0xd, RZ ;  /* 0x0000000df3067810 */ /* 0x000fe20007ffe0ff */
[----:B------:R-:W-:-:S02]  /*0f70*/  IMAD R35, R0, R5, R35 ;  /* 0x0000000500237224 */ /* 0x000fc400078e0223 */
[----:B------:R-:W-:Y:S01]  /*0f80*/  VIADD R5, R243, 0xc ;  /* 0x0000000cf3057836 */ /* 0x000fe20000000000 */
[----:B------:R-:W-:Y:S01]  /*0f90*/  IABS R41, R6 ;  /* 0x0000000600297213 */ /* 0x000fe20000000000 */
[----:B------:R-:W-:-:S03]  /*0fa0*/  IMAD.HI.U32 R3, R2, R113, RZ ;  /* 0x0000007102037227 */ /* 0x000fc600078e00ff */
[----:B------:R-:W-:Y:S01]  /*0fb0*/  IABS R107, R5 ;  /* 0x00000005006b7213 */ /* 0x000fe20000000000 */
[----:B------:R-:W-:Y:S01]  /*0fc0*/  @!P5 IMAD.MOV R117, RZ, RZ, -R117 ;  /* 0x000000ffff75d224 */ /* 0x000fe200078e0a75 */
[C---:B------:R-:W-:Y:S01]  /*0fd0*/  ISETP.GT.U32.AND P5, PT, R0.reuse, R39, PT ;  /* 0x000000270000720c */ /* 0x040fe20003fa4070 */
[----:B------:R-:W-:Y:S02]  /*0fe0*/  IMAD.MOV R3, RZ, RZ, -R3 ;  /* 0x000000ffff037224 */ /* 0x000fe400078e0a03 */
[----:B------:R-:W-:Y:S01]  /*0ff0*/  @!P3 IMAD.MOV R115, RZ, RZ, -R115 ;  /* 0x000000ffff73b224 */ /* 0x000fe200078e0a73 */
[C---:B------:R-:W-:Y:S01]  /*1000*/  ISETP.GT.U32.AND P3, PT, R0.reuse, R37, PT ;  /* 0x000000250000720c */ /* 0x040fe20003f64070 */
[----:B------:R-:W-:Y:S02]  /*1010*/  IMAD R113, R0, R3, R113 ;  /* 0x0000000300717224 */ /* 0x000fe400078e0271 */
[----:B------:R-:W-:-:S03]  /*1020*/  IMAD.HI.U32 R3, R2, R107, RZ ;  /* 0x0000006b02037227 */ /* 0x000fc600078e00ff */
[C---:B------:R-:W-:Y:S01]  /*1030*/  ISETP.GT.U32.AND P0, PT, R0.reuse, R113, PT ;  /* 0x000000710000720c */ /* 0x040fe20003f04070 */
[----:B------:R-:W-:Y:S01]  /*1040*/  @!P1 IMAD.IADD R33, R33, 0x1, -R0 ;  /* 0x0000000121219824 */ /* 0x000fe200078e0a00 */
[C---:B------:R-:W-:Y:S01]  /*1050*/  ISETP.GT.U32.AND P1, PT, R0.reuse, R35, PT ;  /* 0x000000230000720c */ /* 0x040fe20003f24070 */
[----:B------:R-:W-:Y:S01]  /*1060*/  IMAD.MOV R3, RZ, RZ, -R3 ;  /* 0x000000ffff037224 */ /* 0x000fe200078e0a03 */
[-C--:B------:R-:W-:Y:S01]  /*1070*/  @!P5 IADD3 R39, PT, PT, R39, -R0.reuse, RZ ;  /* 0x800000002727d210 */ /* 0x080fe20007ffe0ff */
[----:B------:R-:W-:Y:S01]  /*1080*/  VIADD R36, R243, 0x7a ;  /* 0x0000007af3247836 */ /* 0x000fe20000000000 */
[----:B------:R-:W-:Y:S01]  /*1090*/  @!P4 IADD3 R33, PT, PT, -R33, RZ, RZ ;  /* 0x000000ff2121c210 */ /* 0x000fe20007ffe1ff */
[----:B------:R-:W-:Y:S01]  /*10a0*/  IMAD R107, R0, R3, R107 ;  /* 0x00000003006b7224 */ /* 0x000fe200078e026b */
[----:B------:R-:W-:Y:S01]  /*10b0*/  @!P3 IADD3 R37, PT, PT, R37, -R0, RZ ;  /* 0x800000002525b210 */ /* 0x000fe20007ffe0ff */
[----:B------:R-:W-:Y:S01]  /*10c0*/  IMAD.HI.U32 R3, R2, R41, RZ ;  /* 0x0000002902037227 */ /* 0x000fe200078e00ff */
[----:B------:R-:W-:-:S02]  /*10d0*/  ISETP.GT.U32.AND P5, PT, R0, R39, PT ;  /* 0x000000270000720c */ /* 0x000fc40003fa4070 */
[C---:B------:R-:W-:Y:S01]  /*10e0*/  ISETP.GT.U32.AND P3, PT, R0.reuse, R37, PT ;  /* 0x000000250000720c */ /* 0x040fe20003f64070 */
[--C-:B------:R-:W-:Y:S01]  /*10f0*/  @!P0 IMAD.IADD R113, R113, 0x1, -R0.reuse ;  /* 0x0000000171718824 */ /* 0x100fe200078e0a00 */
[----:B------:R-:W-:Y:S01]  /*1100*/  IADD3 R3, PT, PT, -R3, RZ, RZ ;  /* 0x000000ff03037210 */ /* 0x000fe20007ffe1ff */
[--C-:B------:R-:W-:Y:S01]  /*1110*/  @!P1 IMAD.IADD R35, R35, 0x1, -R0.reuse ;  /* 0x0000000123239824 */ /* 0x100fe200078e0a00 */
[----:B------:R-:W-:Y:S01]  /*1120*/  ISETP.GE.AND P4, PT, R7, RZ, PT ;  /* 0x000000ff0700720c */ /* 0x000fe20003f86270 */
[C---:B------:R-:W-:Y:S01]  /*1130*/  VIADD R7, R243.reuse, 0xe ;  /* 0x0000000ef3077836 */ /* 0x040fe20000000000 */
[C---:B------:R-:W-:Y:S01]  /*1140*/  ISETP.GT.U32.AND P0, PT, R0.reuse, R113, PT ;  /* 0x000000710000720c */ /* 0x040fe20003f04070 */
[C---:B------:R-:W-:Y:S01]  /*1150*/  IMAD R41, R0.reuse, R3, R41 ;  /* 0x0000000300297224 */ /* 0x040fe200078e0229 */
[C---:B------:R-:W-:Y:S01]  /*1160*/  ISETP.GT.U32.AND P1, PT, R0.reuse, R35, PT ;  /* 0x000000230000720c */ /* 0x040fe20003f24070 */
[----:B------:R-:W-:Y:S01]  /*1170*/  VIADD R3, R243, 0xf ;  /* 0x0000000ff3037836 */ /* 0x000fe20000000000 */
[----:B------:R-:W-:Y:S01]  /*1180*/  IABS R109, R7 ;  /* 0x00000007006d7213 */ /* 0x000fe20000000000 */
[--C-:B------:R-:W-:Y:S01]  /*1190*/  @!P5 IMAD.IADD R39, R39, 0x1, -R0.reuse ;  /* 0x000000012727d824 */ /* 0x100fe200078e0a00 */
[C---:B------:R-:W-:Y:S01]  /*11a0*/  ISETP.GT.U32.AND P5, PT, R0.reuse, R41, PT ;  /* 0x000000290000720c */ /* 0x040fe20003fa4070 */
[----:B------:R-:W-:Y:S01]  /*11b0*/  @!P3 IMAD.IADD R37, R37, 0x1, -R0 ;  /* 0x000000012525b824 */ /* 0x000fe200078e0a00 */
[----:B------:R-:W-:Y:S01]  /*11c0*/  ISETP.GT.U32.AND P3, PT, R0, R107, PT ;  /* 0x0000006b0000720c */ /* 0x000fe20003f64070 */
[----:B------:R-:W-:Y:S01]  /*11d0*/  IMAD.HI.U32 R4, R2, R109, RZ ;  /* 0x0000006d02047227 */ /* 0x000fe200078e00ff */
[----:B------:R-:W-:-:S02]  /*11e0*/  IABS R43, R3 ;  /* 0x00000003002b7213 */ /* 0x000fc40000000000 */
[----:B------:R-:W-:Y:S01]  /*11f0*/  IABS R69, R36 ;  /* 0x0000002400457213 */ /* 0x000fe20000000000 */
[----:B------:R-:W-:Y:S02]  /*1200*/  IMAD.MOV R4, RZ, RZ, -R4 ;  /* 0x000000ffff047224 */ /* 0x000fe400078e0a04 */
[----:B------:R-:W-:Y:S01]  /*1210*/  @!P1 IADD3 R35, PT, PT, R35, -R0, RZ ;  /* 0x8000000023239210 */ /* 0x000fe20007ffe0ff */
[--C-:B------:R-:W-:Y:S01]  /*1220*/  @!P0 IMAD.IADD R113, R113, 0x1, -R0.reuse ;  /* 0x0000000171718824 */ /* 0x100fe200078e0a00 */
[----:B------:R-:W-:Y:S01]  /*1230*/  ISETP.GE.AND P1, PT, R8, RZ, PT ;  /* 0x000000ff0800720c */ /* 0x000fe20003f26270 */
[----:B------:R-:W-:Y:S01]  /*1240*/  IMAD R109, R0, R4, R109 ;  /* 0x00000004006d7224 */ /* 0x000fe200078e026d */
[----:B------:R-:W-:Y:S01]  /*1250*/  IADD3 R4, PT, PT, R243, 0x10, RZ ;  /* 0x00000010f3047810 */ /* 0x000fe20007ffe0ff */
[----:B------:R-:W-:Y:S01]  /*1260*/  @!P5 IMAD.IADD R41, R41, 0x1, -R0 ;  /* 0x000000012929d824 */ /* 0x000fe200078e0a00 */
[----:B------:R-:W-:Y:S01]  /*1270*/  @!P3 IADD3 R107, PT, PT, R107, -R0, RZ ;  /* 0x800000006b6bb210 */ /* 0x000fe20007ffe0ff */
[----:B------:R-:W-:Y:S01]  /*1280*/  @!P4 IMAD.MOV R113, RZ, RZ, -R113 ;  /* 0x000000ffff71c224 */ /* 0x000fe200078e0a71 */
[----:B------:R-:W-:Y:S01]  /*1290*/  ISETP.GE.AND P4, PT, R3, RZ, PT ;  /* 0x000000ff0300720c */ /* 0x000fe20003f86270 */
[----:B------:R-:W-:Y:S01]  /*12a0*/  IMAD.HI.U32 R3, R2, R43, RZ ;  /* 0x0000002b02037227 */ /* 0x000fe200078e00ff */
[----:B------:R-:W-:-:S02]  /*12b0*/  ISETP.GT.U32.AND P5, PT, R0, R41, PT ;  /* 0x000000290000720c */ /* 0x000fc40003fa4070 */
[----:B------:R-:W-:Y:S01]  /*12c0*/  ISETP.GT.U32.AND P3, PT, R0, R107, PT ;  /* 0x0000006b0000720c */ /* 0x000fe20003f64070 */
[----:B------:R-:W-:Y:S01]  /*12d0*/  IMAD.MOV R3, RZ, RZ, -R3 ;  /* 0x000000ffff037224 */ /* 0x000fe200078e0a03 */
[----:B------:R-:W-:Y:S01]  /*12e0*/  IABS R135, R4 ;  /* 0x0000000400877213 */ /* 0x000fe20000000000 */
[----:B------:R-:W-:Y:S01]  /*12f0*/  @!P6 IMAD.MOV R35, RZ, RZ, -R35 ;  /* 0x000000ffff23e224 */ /* 0x000fe200078e0a23 */
[----:B------:R-:W-:Y:S01]  /*1300*/  ISETP.GE.AND P6, PT, R5, RZ, PT ;  /* 0x000000ff0500720c */ /* 0x000fe20003fc6270 */
[----:B------:R-:W-:Y:S01]  /*1310*/  @!P1 IMAD.MOV R39, RZ, RZ, -R39 ;  /* 0x000000ffff279224 */ /* 0x000fe200078e0a27 */
[----:B------:R-:W-:Y:S01]  /*1320*/  ISETP.GE.AND P1, PT, R4, RZ, PT ;  /* 0x000000ff0400720c */ /* 0x000fe20003f26270 */
[----:B------:R-:W-:Y:S01]  /*1330*/  IMAD.HI.U32 R4, R2, R135, RZ ;  /* 0x0000008702047227 */ /* 0x000fe200078e00ff */
[----:B------:R-:W-:Y:S02]  /*1340*/  ISETP.GE.AND P0, PT, R7, RZ, PT ;  /* 0x000000ff0700720c */ /* 0x000fe40003f06270 */
[----:B------:R-:W-:Y:S01]  /*1350*/  IADD3 R8, PT, PT, R243, 0x14, RZ ;  /* 0x00000014f3087810 */ /* 0x000fe20007ffe0ff */
[----:B------:R-:W-:-:S02]  /*1360*/  IMAD R43, R0, R3, R43 ;  /* 0x00000003002b7224 */ /* 0x000fc400078e022b */
[----:B------:R-:W-:Y:S01]  /*1370*/  IMAD.MOV R4, RZ, RZ, -R4 ;  /* 0x000000ffff047224 */ /* 0x000fe200078e0a04 */
[----:B------:R-:W-:Y:S01]  /*1380*/  @!P3 IADD3 R107, PT, PT, R107, -R0, RZ ;  /* 0x800000006b6bb210 */ /* 0x000fe20007ffe0ff */
[--C-:B------:R-:W-:Y:S01]  /*1390*/  @!P5 IMAD.IADD R41, R41, 0x1, -R0.reuse ;  /* 0x000000012929d824 */ /* 0x100fe200078e0a00 */
[C---:B------:R-:W-:Y:S01]  /*13a0*/  ISETP.GT.U32.AND P5, PT, R0.reuse, R43, PT ;  /* 0x0000002b0000720c */ /* 0x040fe20003fa4070 */
[C---:B------:R-:W-:Y:S01]  /*13b0*/  IMAD R135, R0.reuse, R4, R135 ;  /* 0x0000000400877224 */ /* 0x040fe200078e0287 */
[C---:B------:R-:W-:Y:S01]  /*13c0*/  ISETP.GT.U32.AND P3, PT, R0.reuse, R109, PT ;  /* 0x0000006d0000720c */ /* 0x040fe20003f64070 */
[----:B------:R-:W-:Y:S01]  /*13d0*/  @!P6 IMAD.MOV R107, RZ, RZ, -R107 ;  /* 0x000000ffff6be224 */ /* 0x000fe200078e0a6b */
[----:B------:R-:W-:Y:S01]  /*13e0*/  IABS R47, R8 ;  /* 0x00000008002f7213 */ /* 0x000fe20000000000 */
[C---:B------:R-:W-:Y:S01]  /*13f0*/  VIADD R5, R243.reuse, 0x11 ;  /* 0x00000011f3057836 */ /* 0x040fe20000000000 */
[----:B------:R-:W-:Y:S01]  /*1400*/  ISETP.GT.U32.AND P6, PT, R0, R135, PT ;  /* 0x000000870000720c */ /* 0x000fe20003fc4070 */
[----:B------:R-:W-:Y:S01]  /*1410*/  @!P2 IMAD.MOV R37, RZ, RZ, -R37 ;  /* 0x000000ffff25a224 */ /* 0x000fe200078e0a25 */
[----:B------:R-:W-:Y:S01]  /*1420*/  ISETP.GE.AND P2, PT, R6, RZ, PT ;  /* 0x000000ff0600720c */ /* 0x000fe20003f46270 */
[C---:B------:R-:W-:Y:S01]  /*1430*/  VIADD R7, R243.reuse, 0x13 ;  /* 0x00000013f3077836 */ /* 0x040fe20000000000 */
[----:B------:R-:W-:Y:S01]  /*1440*/  IABS R111, R5 ;  /* 0x00000005006f7213 */ /* 0x000fe20000000000 */
[C---:B------:R-:W-:Y:S01]  /*1450*/  VIADD R42, R243.reuse, 0x7d ;  /* 0x0000007df32a7836 */ /* 0x040fe20000000000 */
[----:B------:R-:W-:Y:S01]  /*1460*/  IADD3 R6, PT, PT, R243, 0x12, RZ ;  /* 0x00000012f3067810 */ /* 0x000fe20007ffe0ff */
[----:B------:R-:W-:Y:S01]  /*1470*/  @!P5 IMAD.IADD R43, R43, 0x1, -R0 ;  /* 0x000000012b2bd824 */ /* 0x000fe200078e0a00 */
[----:B------:R-:W-:Y:S01]  /*1480*/  IABS R105, R7 ;  /* 0x0000000700697213 */ /* 0x000fe20000000000 */
[----:B------:R-:W-:Y:S01]  /*1490*/  IMAD.HI.U32 R3, R2, R111, RZ ;  /* 0x0000006f02037227 */ /* 0x000fe200078e00ff */
[----:B------:R-:W-:-:S02]  /*14a0*/  IABS R45, R6 ;  /* 0x00000006002d7213 */ /* 0x000fc40000000000 */
[----:B------:R-:W-:Y:S01]  /*14b0*/  ISETP.GT.U32.AND P5, PT, R0, R43, PT ;  /* 0x0000002b0000720c */ /* 0x000fe20003fa4070 */
[----:B------:R-:W-:Y:S01]  /*14c0*/  @!P6 IMAD.IADD R135, R135, 0x1, -R0 ;  /* 0x000000018787e824 */ /* 0x000fe200078e0a00 */
[----:B------:R-:W-:Y:S01]  /*14d0*/  @!P3 IADD3 R109, PT, PT, R109, -R0, RZ ;  /* 0x800000006d6db210 */ /* 0x000fe20007ffe0ff */
[----:B------:R-:W-:Y:S01]  /*14e0*/  IMAD.MOV R3, RZ, RZ, -R3 ;  /* 0x000000ffff037224 */ /* 0x000fe200078e0a03 */
[----:B------:R-:W-:Y:S01]  /*14f0*/  IABS R143, R42 ;  /* 0x0000002a008f7213 */ /* 0x000fe20000000000 */
[----:B------:R-:W-:Y:S01]  /*1500*/  IMAD.HI.U32 R4, R2, R45, RZ ;  /* 0x0000002d02047227 */ /* 0x000fe200078e00ff */
[C---:B------:R-:W-:Y:S02]  /*1510*/  ISETP.GT.U32.AND P6, PT, R0.reuse, R135, PT ;  /* 0x000000870000720c */ /* 0x040fe40003fc4070 */
[C---:B------:R-:W-:Y:S01]  /*1520*/  ISETP.GT.U32.AND P3, PT, R0.reuse, R109, PT ;  /* 0x0000006d0000720c */ /* 0x040fe20003f64070 */
[----:B------:R-:W-:Y:S01]  /*1530*/  IMAD R111, R0, R3, R111 ;  /* 0x00000003006f7224 */ /* 0x000fe200078e026f */
[----:B------:R-:W-:Y:S01]  /*1540*/  IADD3 R4, PT, PT, -R4, RZ, RZ ;  /* 0x000000ff04047210 */ /* 0x000fe20007ffe1ff */
[----:B------:R-:W-:-:S04]  /*1550*/  IMAD.HI.U32 R3, R2, R105, RZ ;  /* 0x0000006902037227 */ /* 0x000fc800078e00ff */
[--C-:B------:R-:W-:Y:S01]  /*1560*/  @!P5 IMAD.IADD R43, R43, 0x1, -R0.reuse ;  /* 0x000000012b2bd824 */ /* 0x100fe200078e0a00 */
[C---:B------:R-:W-:Y:S01]  /*1570*/  ISETP.GT.U32.AND P5, PT, R0.reuse, R111, PT ;  /* 0x0000006f0000720c */ /* 0x040fe20003fa4070 */
[----:B------:R-:W-:Y:S01]  /*1580*/  @!P2 IMAD.MOV R41, RZ, RZ, -R41 ;  /* 0x000000ffff29a224 */ /* 0x000fe200078e0a29 */
[----:B------:R-:W-:Y:S01]  /*1590*/  ISETP.GE.AND P2, PT, R5, RZ, PT ;  /* 0x000000ff0500720c */ /* 0x000fe20003f46270 */
[----:B------:R-:W-:Y:S01]  /*15a0*/  IMAD R45, R0, R4, R45 ;  /* 0x00000004002d7224 */ /* 0x000fe200078e022d */
[----:B------:R-:W-:Y:S01]  /*15b0*/  IADD3 R5, PT, PT, -R3, RZ, RZ ;  /* 0x000000ff03057210 */ /* 0x000fe20007ffe1ff */
[----:B------:R-:W-:Y:S01]  /*15c0*/  @!P6 IMAD.IADD R135, R135, 0x1, -R0 ;  /* 0x000000018787e824 */ /* 0x000fe200078e0a00 */
[----:B------:R-:W-:Y:S01]  /*15d0*/  @!P3 IADD3 R109, PT, PT, R109, -R0, RZ ;  /* 0x800000006d6db210 */ /* 0x000fe20007ffe0ff */
[----:B------:R-:W-:Y:S01]  /*15e0*/  IMAD.HI.U32 R3, R2, R47, RZ ;  /* 0x0000002f02037227 */ /* 0x000fe200078e00ff */
[----:B------:R-:W-:Y:S02]  /*15f0*/  ISETP.GT.U32.AND P6, PT, R0, R45, PT ;  /* 0x0000002d0000720c */ /* 0x000fe40003fc4070 */
[----:B------:R-:W-:Y:S01]  /*1600*/  ISETP.GE.AND P3, PT, R6, RZ, PT ;  /* 0x000000ff0600720c */ /* 0x000fe20003f66270 */
[----:B------:R-:W-:-:S02]  /*1610*/  IMAD R105, R0, R5, R105 ;  /* 0x0000000500697224 */ /* 0x000fc400078e0269 */
[----:B------:R-:W-:Y:S02]  /*1620*/  IMAD.MOV R6, RZ, RZ, -R3 ;  /* 0x000000ffff067224 */ /* 0x000fe400078e0a03 */
[----:B------:R-:W-:Y:S01]  /*1630*/  @!P5 IMAD.IADD R111, R111, 0x1, -R0 ;  /* 0x000000016f6fd824 */ /* 0x000fe200078e0a00 */
[C---:B------:R-:W-:Y:S01]  /*1640*/  ISETP.GT.U32.AND P5, PT, R0.reuse, R105, PT ;  /* 0x000000690000720c */ /* 0x040fe20003fa4070 */
[----:B------:R-:W-:Y:S01]  /*1650*/  IMAD R47, R0, R6, R47 ;  /* 0x00000006002f7224 */ /* 0x000fe200078e022f */
[----:B------:R-:W-:Y:S01]  /*1660*/  IADD3 R6, PT, PT, R243, 0x19, RZ ;  /* 0x00000019f3067810 */ /* 0x000fe20007ffe0ff */
[----:B------:R-:W-:-:S03]  /*1670*/  IMAD.HI.U32 R4, R2, R101, RZ ;  /* 0x0000006502047227 */ /* 0x000fc600078e00ff */
[----:B------:R-:W-:Y:S01]  /*1680*/  IABS R51, R6 ;  /* 0x0000000600337213 */ /* 0x000fe20000000000 */
[----:B------:R-:W-:Y:S01]  /*1690*/  @!P6 IMAD.IADD R45, R45, 0x1, -R0 ;  /* 0x000000012d2de824 */ /* 0x000fe200078e0a00 */
[----:B------:R-:W-:Y:S01]  /*16a0*/  ISETP.GT.U32.AND P6, PT, R0, R47, PT ;  /* 0x0000002f0000720c */ /* 0x000fe20003fc4070 */
[----:B------:R-:W-:Y:S01]  /*16b0*/  @!P0 IMAD.MOV R109, RZ, RZ, -R109 ;  /* 0x000000ffff6d8224 */ /* 0x000fe200078e0a6d */
[----:B------:R-:W-:Y:S01]  /*16c0*/  IADD3 R4, PT, PT, -R4, RZ, RZ ;  /* 0x000000ff04047210 */ /* 0x000fe20007ffe1ff */
[----:B------:R-:W-:Y:S01]  /*16d0*/  IMAD.HI.U32 R3, R2, R103, RZ ;  /* 0x0000006702037227 */ /* 0x000fe200078e00ff */
[----:B------:R-:W-:-:S03]  /*16e0*/  ISETP.GT.U32.AND P0, PT, R0, R111, PT ;  /* 0x0000006f0000720c */ /* 0x000fc60003f04070 */
[----:B------:R-:W-:Y:S01]  /*16f0*/  @!P5 IMAD.IADD R105, R105, 0x1, -R0 ;  /* 0x000000016969d824 */ /* 0x000fe200078e0a00 */
[----:B------:R-:W-:Y:S01]  /*1700*/  IADD3 R3, PT, PT, -R3, RZ, RZ ;  /* 0x000000ff03037210 */ /* 0x000fe20007ffe1ff */
[C---:B------:R-:W-:Y:S01]  /*1710*/  IMAD R101, R0.reuse, R4, R101 ;  /* 0x0000000400657224 */ /* 0x040fe200078e0265 */
[C---:B------:R-:W-:Y:S01]  /*1720*/  ISETP.GT.U32.AND P5, PT, R0.reuse, R45, PT ;  /* 0x0000002d0000720c */ /* 0x040fe20003fa4070 */
[----:B------:R-:W-:Y:S01]  /*1730*/  @!P4 IMAD.MOV R43, RZ, RZ, -R43 ;  /* 0x000000ffff2bc224 */ /* 0x000fe200078e0a2b */
[C---:B------:R-:W-:Y:S01]  /*1740*/  ISETP.GT.U32.AND P4, PT, R0.reuse, R105, PT ;  /* 0x000000690000720c */ /* 0x040fe20003f84070 */
[----:B------:R-:W-:Y:S01]  /*1750*/  @!P1 IMAD.MOV R135, RZ, RZ, -R135 ;  /* 0x000000ffff879224 */ /* 0x000fe200078e0a87 */
[----:B------:R-:W-:Y:S01]  /*1760*/  ISETP.GT.U32.AND P1, PT, R0, R101, PT ;  /* 0x000000650000720c */ /* 0x000fe20003f24070 */
[----:B------:R-:W-:Y:S01]  /*1770*/  IMAD.HI.U32 R5, R2, R49, RZ ;  /* 0x0000003102057227 */ /* 0x000fe200078e00ff */
[-C--:B------:R-:W-:Y:S02]  /*1780*/  @!P6 IADD3 R47, PT, PT, R47, -R0.reuse, RZ ;  /* 0x800000002f2fe210 */ /* 0x080fe40007ffe0ff */
[----:B------:R-:W-:Y:S01]  /*1790*/  @!P0 IADD3 R111, PT, PT, R111, -R0, RZ ;  /* 0x800000006f6f8210 */ /* 0x000fe20007ffe0ff */
[----:B------:R-:W-:Y:S01]  /*17a0*/  IMAD.MOV R5, RZ, RZ, -R5 ;  /* 0x000000ffff057224 */ /* 0x000fe200078e0a05 */
[C---:B------:R-:W-:Y:S01]  /*17b0*/  ISETP.GT.U32.AND P6, PT, R0.reuse, R47, PT ;  /* 0x0000002f0000720c */ /* 0x040fe20003fc4070 */
[----:B------:R-:W-:-:S02]  /*17c0*/  IMAD R103, R0, R3, R103 ;  /* 0x0000000300677224 */ /* 0x000fc400078e0267 */
[C---:B------:R-:W-:Y:S02]  /*17d0*/  IMAD R49, R0.reuse, R5, R49 ;  /* 0x0000000500317224 */ /* 0x040fe400078e0231 */
[----:B------:R-:W-:Y:S02]  /*17e0*/  VIADD R5, R243, 0x18 ;  /* 0x00000018f3057836 */ /* 0x000fe40000000000 */
[--C-:B------:R-:W-:Y:S01]  /*17f0*/  @!P4 IMAD.IADD R105, R105, 0x1, -R0.reuse ;  /* 0x000000016969c824 */ /* 0x100fe200078e0a00 */
[----:B------:R-:W-:Y:S01]  /*1800*/  ISETP.GT.U32.AND P4, PT, R0, R103, PT ;  /* 0x000000670000720c */ /* 0x000fe20003f84070 */
[----:B------:R-:W-:Y:S01]  /*1810*/  IMAD.HI.U32 R4, R2, R51, RZ ;  /* 0x0000003302047227 */ /* 0x000fe200078e00ff */
[-C--:B------:R-:W-:Y:S02]  /*1820*/  @!P1 IADD3 R101, PT, PT, R101, -R0.reuse, RZ ;  /* 0x8000000065659210 */ /* 0x080fe40007ffe0ff */
[----:B------:R-:W-:Y:S01]  /*1830*/  IABS R53, R5 ;  /* 0x0000000500357213 */ /* 0x000fe20000000000 */
[----:B------:R-:W-:Y:S01]  /*1840*/  @!P2 IMAD.MOV R111, RZ, RZ, -R111 ;  /* 0x000000ffff6fa224 */ /* 0x000fe200078e0a6f */
[----:B------:R-:W-:Y:S01]  /*1850*/  ISETP.GT.U32.AND P2, PT, R0, R101, PT ;  /* 0x000000650000720c */ /* 0x000fe20003f44070 */
[----:B------:R-:W-:Y:S01]  /*1860*/  @!P5 IMAD.IADD R45, R45, 0x1, -R0 ;  /* 0x000000012d2dd824 */ /* 0x000fe200078e0a00 */
[----:B------:R-:W-:Y:S01]  /*1870*/  @!P6 IADD3 R47, PT, PT, R47, -R0, RZ ;  /* 0x800000002f2fe210 */ /* 0x000fe20007ffe0ff */
[----:B------:R-:W-:Y:S01]  /*1880*/  IMAD.MOV R4, RZ, RZ, -R4 ;  /* 0x000000ffff047224 */ /* 0x000fe200078e0a04 */
[----:B------:R-:W-:Y:S01]  /*1890*/  ISETP.GE.AND P6, PT, R8, RZ, PT ;  /* 0x000000ff0800720c */ /* 0x000fe20003fc6270 */
[----:B------:R-:W-:Y:S01]  /*18a0*/  IMAD.HI.U32 R3, R2, R53, RZ ;  /* 0x0000003502037227 */ /* 0x000fe200078e00ff */
[----:B------:R-:W-:-:S02]  /*18b0*/  ISETP.GE.AND P5, PT, R7, RZ, PT ;  /* 0x000000ff0700720c */ /* 0x000fc40003fa6270 */
[----:B------:R-:W-:Y:S01]  /*18c0*/  @!P4 IADD3 R103, PT, PT, R103, -R0, RZ ;  /* 0x800000006767c210 */ /* 0x000fe20007ffe0ff */
[C---:B------:R-:W-:Y:S01]  /*18d0*/  IMAD R51, R0.reuse, R4, R51 ;  /* 0x0000000400337224 */ /* 0x040fe200078e0233 */
[C---:B------:R-:W-:Y:S01]  /*18e0*/  ISETP.GT.U32.AND P0, PT, R0.reuse, R49, PT ;  /* 0x000000310000720c */ /* 0x040fe20003f04070 */
[----:B------:R-:W-:Y:S01]  /*18f0*/  VIADD R4, R243, 0x1a ;  /* 0x0000001af3047836 */ /* 0x000fe20000000000 */
[C---:B------:R-:W-:Y:S01]  /*1900*/  ISETP.GT.U32.AND P4, PT, R0.reuse, R103, PT ;  /* 0x000000670000720c */ /* 0x040fe20003f84070 */
[----:B------:R-:W-:Y:S01]  /*1910*/  IMAD.MOV R3, RZ, RZ, -R3 ;  /* 0x000000ffff037224 */ /* 0x000fe200078e0a03 */
[----:B------:R-:W-:Y:S01]  /*1920*/  @!P2 IADD3 R101, PT, PT, R101, -R0, RZ ;  /* 0x800000006565a210 */ /* 0x000fe20007ffe0ff */
[----:B------:R-:W-:Y:S01]  /*1930*/  @!P3 IMAD.MOV R45, RZ, RZ, -R45 ;  /* 0x000000ffff2db224 */ /* 0x000fe200078e0a2d */
[----:B------:R-:W-:Y:S01]  /*1940*/  IABS R99, R4 ;  /* 0x0000000400637213 */ /* 0x000fe20000000000 */
[C---:B------:R-:W-:Y:S01]  /*1950*/  IMAD R53, R0.reuse, R3, R53 ;  /* 0x0000000300357224 */ /* 0x040fe200078e0235 */
[----:B------:R-:W-:Y:S01]  /*1960*/  ISETP.GT.U32.AND P2, PT, R0, R51, PT ;  /* 0x000000330000720c */ /* 0x000fe20003f44070 */
[----:B------:R-:W-:Y:S01]  /*1970*/  @!P6 IMAD.MOV R47, RZ, RZ, -R47 ;  /* 0x000000ffff2fe224 */ /* 0x000fe200078e0a2f */
[----:B------:R-:W-:Y:S01]  /*1980*/  ISETP.GE.AND P6, PT, R11, RZ, PT ;  /* 0x000000ff0b00720c */ /* 0x000fe20003fc6270 */
[----:B------:R-:W-:Y:S01]  /*1990*/  @!P5 IMAD.MOV R105, RZ, RZ, -R105 ;  /* 0x000000ffff69d224 */ /* 0x000fe200078e0a69 */
[----:B------:R-:W-:Y:S01]  /*19a0*/  ISETP.GE.AND P1, PT, R9, RZ, PT ;  /* 0x000000ff0900720c */ /* 0x000fe20003f26270 */
[----:B------:R-:W-:Y:S01]  /*19b0*/  IMAD.HI.U32 R3, R2, R99, RZ ;  /* 0x0000006302037227 */ /* 0x000fe200078e00ff */
[----:B------:R-:W-:-:S02]  /*19c0*/  ISETP.GT.U32.AND P5, PT, R0, R53, PT ;  /* 0x000000350000720c */ /* 0x000fc40003fa4070 */
[C---:B------:R-:W-:Y:S01]  /*19d0*/  IADD3 R7, PT, PT, R243.reuse, 0x1b, RZ ;  /* 0x0000001bf3077810 */ /* 0x040fe20007ffe0ff */
[----:B------:R-:W-:Y:S01]  /*19e0*/  IMAD.MOV R3, RZ, RZ, -R3 ;  /* 0x000000ffff037224 */ /* 0x000fe200078e0a03 */
[----:B------:R-:W-:Y:S01]  /*19f0*/  IADD3 R8, PT, PT, R243, 0x22, RZ ;  /* 0x00000022f3087810 */ /* 0x000fe20007ffe0ff */
[--C-:B------:R-:W-:Y:S01]  /*1a00*/  @!P4 IMAD.IADD R103, R103, 0x1, -R0.reuse ;  /* 0x000000016767c824 */ /* 0x100fe200078e0a00 */
[----:B------:R-:W-:Y:S01]  /*1a10*/  IABS R55, R7 ;  /* 0x0000000700377213 */ /* 0x000fe20000000000 */
[----:B------:R-:W-:Y:S01]  /*1a20*/  IMAD R99, R0, R3, R99 ;  /* 0x0000000300637224 */ /* 0x000fe200078e0263 */
[----:B------:R-:W-:Y:S01]  /*1a30*/  ISETP.GE.AND P4, PT, R6, RZ, PT ;  /* 0x000000ff0600720c */ /* 0x000fe20003f86270 */
[--C-:B------:R-:W-:Y:S01]  /*1a40*/  @!P2 IMAD.IADD R51, R51, 0x1, -R0.reuse ;  /* 0x000000013333a824 */ /* 0x100fe200078e0a00 */
[----:B------:R-:W-:Y:S01]  /*1a50*/  IADD3 R3, PT, PT, R243, 0x1c, RZ ;  /* 0x0000001cf3037810 */ /* 0x000fe20007ffe0ff */
[----:B------:R-:W-:Y:S01]  /*1a60*/  @!P6 IMAD.MOV R103, RZ, RZ, -R103 ;  /* 0x000000ffff67e224 */ /* 0x000fe200078e0a67 */
[----:B------:R-:W-:Y:S01]  /*1a70*/  @!P1 IADD3 R101, PT, PT, -R101, RZ, RZ ;  /* 0x000000ff65659210 */ /* 0x000fe20007ffe1ff */
[----:B------:R-:W-:Y:S01]  /*1a80*/  @!P0 IMAD.IADD R49, R49, 0x1, -R0 ;  /* 0x0000000131318824 */ /* 0x000fe200078e0a00 */
[----:B------:R-:W-:Y:S01]  /*1a90*/  @!P5 IADD3 R53, PT, PT, R53, -R0, RZ ;  /* 0x800000003535d210 */ /* 0x000fe20007ffe0ff */
[C---:B------:R-:W-:Y:S01]  /*1aa0*/  VIADD R9, R243.reuse, 0x2c ;  /* 0x0000002cf3097836 */ /* 0x040fe20000000000 */
[----:B------:R-:W-:Y:S01]  /*1ab0*/  ISETP.GT.U32.AND P6, PT, R0, R99, PT ;  /* 0x000000630000720c */ /* 0x000fe20003fc4070 */
[----:B------:R-:W-:Y:S01]  /*1ac0*/  VIADD R40, R243, 0x7c ;  /* 0x0000007cf3287836 */ /* 0x000fe20000000000 */
[----:B------:R-:W-:Y:S01]  /*1ad0*/  ISETP.GE.AND P5, PT, R4, RZ, PT ;  /* 0x000000ff0400720c */ /* 0x000fe20003fa6270 */
[----:B------:R-:W-:Y:S01]  /*1ae0*/  IMAD.HI.U32 R4, R2, R55, RZ ;  /* 0x0000003702047227 */ /* 0x000fe200078e00ff */
[----:B------:R-:W-:-:S02]  /*1af0*/  ISETP.GT.U32.AND P1, PT, R0, R51, PT ;  /* 0x000000330000720c */ /* 0x000fc40003f24070 */
[C---:B------:R-:W-:Y:S01]  /*1b00*/  ISETP.GT.U32.AND P2, PT, R0.reuse, R53, PT ;  /* 0x000000350000720c */ /* 0x040fe20003f44070 */
[----:B------:R-:W-:Y:S01]  /*1b10*/  IMAD.MOV R4, RZ, RZ, -R4 ;  /* 0x000000ffff047224 */ /* 0x000fe200078e0a04 */
[C---:B------:R-:W-:Y:S02]  /*1b20*/  ISETP.GT.U32.AND P3, PT, R0.reuse, R49, PT ;  /* 0x000000310000720c */ /* 0x040fe40003f64070 */
[C---:B------:R-:W-:Y:S01]  /*1b30*/  IADD3 R6, PT, PT, R243.reuse, 0x1e, RZ ;  /* 0x0000001ef3067810 */ /* 0x040fe20007ffe0ff */
[C---:B------:R-:W-:Y:S01]  /*1b40*/  IMAD R55, R0.reuse, R4, R55 ;  /* 0x0000000400377224 */ /* 0x040fe200078e0237 */
[----:B------:R-:W-:Y:S01]  /*1b50*/  IABS R97, R3 ;  /* 0x0000000300617213 */ /* 0x000fe20000000000 */
[----:B------:R-:W-:Y:S01]  /*1b60*/  VIADD R4, R243, 0x1d ;  /* 0x0000001df3047836 */ /* 0x000fe20000000000 */
[----:B------:R-:W-:Y:S02]  /*1b70*/  @!P6 IADD3 R99, PT, PT, R99, -R0, RZ ;  /* 0x800000006363e210 */ /* 0x000fe40007ffe0ff */
[----:B------:R-:W-:Y:S01]  /*1b80*/  IABS R57, R6 ;  /* 0x0000000600397213 */ /* 0x000fe20000000000 */
[--C-:B------:R-:W-:Y:S01]  /*1b90*/  @!P1 IMAD.IADD R51, R51, 0x1, -R0.reuse ;  /* 0x0000000133339824 */ /* 0x100fe200078e0a00 */
[C---:B------:R-:W-:Y:S01]  /*1ba0*/  ISETP.GT.U32.AND P1, PT, R0.reuse, R55, PT ;  /* 0x000000370000720c */ /* 0x040fe20003f24070 */
[--C-:B------:R-:W-:Y:S01]  /*1bb0*/  @!P2 IMAD.IADD R53, R53, 0x1, -R0.reuse ;  /* 0x000000013535a824 */ /* 0x100fe200078e0a00 */
[----:B------:R-:W-:Y:S01]  /*1bc0*/  ISETP.GT.U32.AND P6, PT, R0, R99, PT ;  /* 0x000000630000720c */ /* 0x000fe20003fc4070 */
[----:B------:R-:W-:Y:S01]  /*1bd0*/  @!P3 IMAD.IADD R49, R49, 0x1, -R0 ;  /* 0x000000013131b824 */ /* 0x000fe200078e0a00 */
[----:B------:R-:W-:Y:S01]  /*1be0*/  ISETP.GE.AND P2, PT, R3, RZ, PT ;  /* 0x000000ff0300720c */ /* 0x000fe20003f46270 */
[----:B------:R-:W-:Y:S01]  /*1bf0*/  IMAD.HI.U32 R3, R2, R97, RZ ;  /* 0x0000006102037227 */ /* 0x000fe200078e00ff */
[----:B------:R-:W-:-:S02]  /*1c00*/  ISETP.GE.AND P3, PT, R5, RZ, PT ;  /* 0x000000ff0500720c */ /* 0x000fc40003f66270 */
[----:B------:R-:W-:Y:S01]  /*1c10*/  ISETP.GE.AND P0, PT, R10, RZ, PT ;  /* 0x000000ff0a00720c */ /* 0x000fe20003f06270 */
[----:B------:R-:W-:Y:S01]  /*1c20*/  IMAD.HI.U32 R5, R2, R57, RZ ;  /* 0x0000003902057227 */ /* 0x000fe200078e00ff */
[----:B------:R-:W-:Y:S02]  /*1c30*/  IADD3 R3, PT, PT, -R3, RZ, RZ ;  /* 0x000000ff03037210 */ /* 0x000fe40007ffe1ff */
[----:B------:R-:W-:Y:S01]  /*1c40*/  IABS R93, R4 ;  /* 0x00000004005d7213 */ /* 0x000fe20000000000 */
[--C-:B------:R-:W-:Y:S01]  /*1c50*/  @!P1 IMAD.IADD R55, R55, 0x1, -R0.reuse ;  /* 0x0000000137379824 */ /* 0x100fe200078e0a00 */
[----:B------:R-:W-:Y:S01]  /*1c60*/  IADD3 R5, PT, PT, -R5, RZ, RZ ;  /* 0x000000ff05057210 */ /* 0x000fe20007ffe1ff */
[C---:B------:R-:W-:Y:S01]  /*1c70*/  IMAD R97, R0.reuse, R3, R97 ;  /* 0x0000000300617224 */ /* 0x040fe200078e0261 */
[----:B------:R-:W-:Y:S01]  /*1c80*/  IABS R59, R8 ;  /* 0x00000008003b7213 */ /* 0x000fe20000000000 */
[----:B------:R-:W-:Y:S01]  /*1c90*/  @!P6 IMAD.IADD R99, R99, 0x1, -R0 ;  /* 0x000000016363e824 */ /* 0x000fe200078e0a00 */
[C---:B------:R-:W-:Y:S01]  /*1ca0*/  ISETP.GT.U32.AND P1, PT, R0.reuse, R55, PT ;  /* 0x000000370000720c */ /* 0x040fe20003f24070 */
[C---:B------:R-:W-:Y:S01]  /*1cb0*/  IMAD R57, R0.reuse, R5, R57 ;  /* 0x0000000500397224 */ /* 0x040fe200078e0239 */
[----:B------:R-:W-:Y:S01]  /*1cc0*/  ISETP.GT.U32.AND P6, PT, R0, R97, PT ;  /* 0x000000610000720c */ /* 0x000fe20003fc4070 */
[----:B------:R-:W-:Y:S01]  /*1cd0*/  @!P3 IMAD.MOV R53, RZ, RZ, -R53 ;  /* 0x000000ffff35b224 */ /* 0x000fe200078e0a35 */
[----:B------:R-:W-:Y:S01]  /*1ce0*/  ISETP.GE.AND P3, PT, R4, RZ, PT ;  /* 0x000000ff0400720c */ /* 0x000fe20003f66270 */
[----:B------:R-:W-:Y:S01]  /*1cf0*/  IMAD.HI.U32 R4, R2, R93, RZ ;  /* 0x0000005d02047227 */ /* 0x000fe200078e00ff */
[----:B------:R-:W-:-:S02]  /*1d00*/  IABS R83, R9 ;  /* 0x0000000900537213 */ /* 0x000fc40000000000 */
[----:B------:R-:W-:Y:S01]  /*1d10*/  IABS R11, R18 ;  /* 0x00000012000b7213 */ /* 0x000fe20000000000 */
[----:B------:R-:W-:Y:S01]  /*1d20*/  @!P5 IMAD.MOV R99, RZ, RZ, -R99 ;  /* 0x000000ffff63d224 */ /* 0x000fe200078e0a63 */
[C---:B------:R-:W-:Y:S01]  /*1d30*/  ISETP.GT.U32.AND P5, PT, R0.reuse, R57, PT ;  /* 0x000000390000720c */ /* 0x040fe20003fa4070 */
[----:B------:R-:W-:Y:S01]  /*1d40*/  @!P0 IMAD.MOV R49, RZ, RZ, -R49 ;  /* 0x000000ffff318224 */ /* 0x000fe200078e0a31 */
[----:B------:R-:W-:Y:S01]  /*1d50*/  ISETP.GE.AND P0, PT, R7, RZ, PT ;  /* 0x000000ff0700720c */ /* 0x000fe20003f06270 */
[----:B------:R-:W-:Y:S01]  /*1d60*/  IMAD.MOV R4, RZ, RZ, -R4 ;  /* 0x000000ffff047224 */ /* 0x000fe200078e0a04 */
[----:B------:R-:W-:Y:S01]  /*1d70*/  IABS R79, R40 ;  /* 0x00000028004f7213 */ /* 0x000fe20000000000 */
[C---:B------:R-:W-:Y:S02]  /*1d80*/  VIADD R7, R243.reuse, 0x21 ;  /* 0x00000021f3077836 */ /* 0x040fe40000000000 */
[C---:B------:R-:W-:Y:S02]  /*1d90*/  IMAD R93, R0.reuse, R4, R93 ;  /* 0x00000004005d7224 */ /* 0x040fe400078e025d */
[----:B------:R-:W-:Y:S01]  /*1da0*/  VIADD R4, R243, 0x1f ;  /* 0x0000001ff3047836 */ /* 0x000fe20000000000 */
[----:B------:R-:W-:Y:S01]  /*1db0*/  IABS R61, R7 ;  /* 0x00000007003d7213 */ /* 0x000fe20000000000 */
[--C-:B------:R-:W-:Y:S01]  /*1dc0*/  @!P1 IMAD.IADD R55, R55, 0x1, -R0.reuse ;  /* 0x0000000137379824 */ /* 0x100fe200078e0a00 */
[----:B------:R-:W-:Y:S01]  /*1dd0*/  ISETP.GT.U32.AND P1, PT, R0, R93, PT ;  /* 0x0000005d0000720c */ /* 0x000fe20003f24070 */
[--C-:B------:R-:W-:Y:S01]  /*1de0*/  @!P6 IMAD.IADD R97, R97, 0x1, -R0.reuse ;  /* 0x000000016161e824 */ /* 0x100fe200078e0a00 */
[----:B------:R-:W-:Y:S01]  /*1df0*/  IABS R95, R4 ;  /* 0x00000004005f7213 */ /* 0x000fe20000000000 */
[----:B------:R-:W-:-:S02]  /*1e00*/  @!P5 IMAD.IADD R57, R57, 0x1, -R0 ;  /* 0x000000013939d824 */ /* 0x000fc400078e0a00 */
[----:B------:R-:W-:Y:S01]  /*1e10*/  @!P0 IMAD.MOV R55, RZ, RZ, -R55 ;  /* 0x000000ffff378224 */ /* 0x000fe200078e0a37 */
[----:B------:R-:W-:Y:S01]  /*1e20*/  ISETP.GE.AND P0, PT, R4, RZ, PT ;  /* 0x000000ff0400720c */ /* 0x000fe20003f06270 */
[----:B------:R-:W-:Y:S01]  /*1e30*/  IMAD.HI.U32 R4, R2, R61, RZ ;  /* 0x0000003d02047227 */ /* 0x000fe200078e00ff */
[C---:B------:R-:W-:Y:S02]  /*1e40*/  ISETP.GT.U32.AND P6, PT, R0.reuse, R97, PT ;  /* 0x000000610000720c */ /* 0x040fe40003fc4070 */
[----:B------:R-:W-:Y:S01]  /*1e50*/  ISETP.GT.U32.AND P5, PT, R0, R57, PT ;  /* 0x000000390000720c */ /* 0x000fe20003fa4070 */
[----:B------:R-:W-:Y:S01]  /*1e60*/  @!P4 IMAD.MOV R51, RZ, RZ, -R51 ;  /* 0x000000ffff33c224 */ /* 0x000fe200078e0a33 */
[----:B------:R-:W-:Y:S01]  /*1e70*/  ISETP.GE.AND P4, PT, R6, RZ, PT ;  /* 0x000000ff0600720c */ /* 0x000fe20003f86270 */
[----:B------:R-:W-:Y:S01]  /*1e80*/  IMAD.HI.U32 R3, R2, R95, RZ ;  /* 0x0000005f02037227 */ /* 0x000fe200078e00ff */
[----:B------:R-:W-:Y:S02]  /*1e90*/  IADD3 R6, PT, PT, R243, 0x20, RZ ;  /* 0x00000020f3067810 */ /* 0x000fe40007ffe0ff */
[----:B------:R-:W-:Y:S01]  /*1ea0*/  IADD3 R4, PT, PT, -R4, RZ, RZ ;  /* 0x000000ff04047210 */ /* 0x000fe20007ffe1ff */
[----:B------:R-:W-:Y:S01]  /*1eb0*/  IMAD.MOV R3, RZ, RZ, -R3 ;  /* 0x000000ffff037224 */ /* 0x000fe200078e0a03 */
[----:B------:R-:W-:Y:S01]  /*1ec0*/  IABS R133, R6 ;  /* 0x0000000600857213 */ /* 0x000fe20000000000 */
[----:B------:R-:W-:Y:S01]  /*1ed0*/  IMAD.HI.U32 R5, R2, R59, RZ ;  /* 0x0000003b02057227 */ /* 0x000fe200078e00ff */
[----:B------:R-:W-:-:S02]  /*1ee0*/  @!P1 IADD3 R93, PT, PT, R93, -R0, RZ ;  /* 0x800000005d5d9210 */ /* 0x000fc40007ffe0ff */
[-C--:B------:R-:W-:Y:S01]  /*1ef0*/  @!P6 IADD3 R97, PT, PT, R97, -R0.reuse, RZ ;  /* 0x800000006161e210 */ /* 0x080fe20007ffe0ff */
[C---:B------:R-:W-:Y:S01]  /*1f00*/  IMAD R95, R0.reuse, R3, R95 ;  /* 0x00000003005f7224 */ /* 0x040fe200078e025f */
[----:B------:R-:W-:Y:S01]  /*1f10*/  @!P5 IADD3 R57, PT, PT, R57, -R0, RZ ;  /* 0x800000003939d210 */ /* 0x000fe20007ffe0ff */
[----:B------:R-:W-:Y:S01]  /*1f20*/  IMAD.MOV R5, RZ, RZ, -R5 ;  /* 0x000000ffff057224 */ /* 0x000fe200078e0a05 */
[C---:B------:R-:W-:Y:S01]  /*1f30*/  ISETP.GT.U32.AND P1, PT, R0.reuse, R93, PT ;  /* 0x0000005d0000720c */ /* 0x040fe20003f24070 */
[----:B------:R-:W-:Y:S01]  /*1f40*/  IMAD R61, R0, R4, R61 ;  /* 0x00000004003d7224 */ /* 0x000fe200078e023d */
[----:B------:R-:W-:Y:S01]  /*1f50*/  IADD3 R4, PT, PT, R243, 0x23, RZ ;  /* 0x00000023f3047810 */ /* 0x000fe20007ffe0ff */
[----:B------:R-:W-:Y:S01]  /*1f60*/  IMAD.HI.U32 R3, R2, R133, RZ ;  /* 0x0000008502037227 */ /* 0x000fe200078e00ff */
[C---:B------:R-:W-:Y:S02]  /*1f70*/  ISETP.GT.U32.AND P6, PT, R0.reuse, R95, PT ;  /* 0x0000005f0000720c */ /* 0x040fe40003fc4070 */
[C---:B------:R-:W-:Y:S01]  /*1f80*/  ISETP.GT.U32.AND P5, PT, R0.reuse, R61, PT ;  /* 0x0000003d0000720c */ /* 0x040fe20003fa4070 */
[C---:B------:R-:W-:Y:S01]  /*1f90*/  IMAD R59, R0.reuse, R5, R59 ;  /* 0x00000005003b7224 */ /* 0x040fe200078e023b */
[----:B------:R-:W-:Y:S01]  /*1fa0*/  IABS R91, R4 ;  /* 0x00000004005b7213 */ /* 0x000fe20000000000 */
[----:B------:R-:W-:Y:S01]  /*1fb0*/  IMAD.MOV R3, RZ, RZ, -R3 ;  /* 0x000000ffff037224 */ /* 0x000fe200078e0a03 */
[----:B------:R-:W-:Y:S01]  /*1fc0*/  @!P4 IADD3 R57, PT, PT, -R57, RZ, RZ ;  /* 0x000000ff3939c210 */ /* 0x000fe20007ffe1ff */
[----:B------:R-:W-:Y:S01]  /*1fd0*/  VIADD R5, R243, 0x24 ;  /* 0x00000024f3057836 */ /* 0x000fe20000000000 */
[C---:B------:R-:W-:Y:S01]  /*1fe0*/  ISETP.GT.U32.AND P4, PT, R0.reuse, R59, PT ;  /* 0x0000003b0000720c */ /* 0x040fe20003f84070 */
[----:B------:R-:W-:-:S02]  /*1ff0*/  IMAD R133, R0, R3, R133 ;  /* 0x0000000300857224 */ /* 0x000fc400078e0285 */
[----:B------:R-:W-:Y:S01]  /*2000*/  IMAD.HI.U32 R3, R2, R91, RZ ;  /* 0x0000005b02037227 */ /* 0x000fe200078e00ff */
[----:B------:R-:W-:-:S03]  /*2010*/  IABS R63, R5 ;  /* 0x00000005003f7213 */ /* 0x000fc60000000000 */
[--C-:B------:R-:W-:Y:S01]  /*2020*/  @!P6 IMAD.IADD R95, R95, 0x1, -R0.reuse ;  /* 0x000000015f5fe824 */ /* 0x100fe200078e0a00 */
[----:B------:R-:W-:Y:S01]  /*2030*/  IADD3 R3, PT, PT, -R3, RZ, RZ ;  /* 0x000000ff03037210 */ /* 0x000fe20007ffe1ff */
[----:B------:R-:W-:Y:S02]  /*2040*/  @!P5 IMAD.IADD R61, R61, 0x1, -R0 ;  /* 0x000000013d3dd824 */ /* 0x000fe400078e0a00 */
[----:B------:R-:W-:Y:S01]  /*2050*/  @!P2 IMAD.MOV R97, RZ, RZ, -R97 ;  /* 0x000000ffff61a224 */ /* 0x000fe200078e0a61 */
[C---:B------:R-:W-:Y:S01]  /*2060*/  ISETP.GT.U32.AND P6, PT, R0.reuse, R95, PT ;  /* 0x0000005f0000720c */ /* 0x040fe20003fc4070 */
[C---:B------:R-:W-:Y:S01]  /*2070*/  IMAD R91, R0.reuse, R3, R91 ;  /* 0x00000003005b7224 */ /* 0x040fe200078e025b */
[----:B------:R-:W-:Y:S01]  /*2080*/  ISETP.GT.U32.AND P2, PT, R0, R133, PT ;  /* 0x000000850000720c */ /* 0x000fe20003f44070 */
[----:B------:R-:W-:-:S04]  /*2090*/  IMAD.HI.U32 R3, R2, R63, RZ ;  /* 0x0000003f02037227 */ /* 0x000fc800078e00ff */
[--C-:B------:R-:W-:Y:S01]  /*20a0*/  @!P4 IMAD.IADD R59, R59, 0x1, -R0.reuse ;  /* 0x000000013b3bc824 */ /* 0x100fe200078e0a00 */
[----:B------:R-:W-:Y:S01]  /*20b0*/  ISETP.GT.U32.AND P4, PT, R0, R61, PT ;  /* 0x0000003d0000720c */ /* 0x000fe20003f84070 */
[--C-:B------:R-:W-:Y:S01]  /*20c0*/  @!P1 IMAD.IADD R93, R93, 0x1, -R0.reuse ;  /* 0x000000015d5d9824 */ /* 0x100fe200078e0a00 */
[----:B------:R-:W-:Y:S01]  /*20d0*/  IADD3 R3, PT, PT, -R3, RZ, RZ ;  /* 0x000000ff03037210 */ /* 0x000fe20007ffe1ff */
[----:B------:R-:W-:Y:S01]  /*20e0*/  VIADD R10, R243, 0x42 ;  /* 0x00000042f30a7836 */ /* 0x000fe20000000000 */
[----:B------:R-:W-:Y:S01]  /*20f0*/  ISETP.GE.AND P1, PT, R6, RZ, PT ;  /* 0x000000ff0600720c */ /* 0x000fe20003f26270 */
[--C-:B------:R-:W-:Y:S01]  /*2100*/  @!P6 IMAD.IADD R95, R95, 0x1, -R0.reuse ;  /* 0x000000015f5fe824 */ /* 0x100fe200078e0a00 */
[----:B------:R-:W-:Y:S01]  /*2110*/  ISETP.GE.AND P6, PT, R8, RZ, PT ;  /* 0x000000ff0800720c */ /* 0x000fe20003fc6270 */
[C---:B------:R-:W-:Y:S01]  /*2120*/  IMAD R63, R0.reuse, R3, R63 ;  /* 0x00000003003f7224 */ /* 0x040fe200078e023f */
[----:B------:R-:W-:Y:S01]  /*2130*/  IABS R185, R10 ;  /* 0x0000000a00b97213 */ /* 0x000fe20000000000 */
[----:B------:R-:W-:Y:S01]  /*2140*/  @!P3 IMAD.MOV R93, RZ, RZ, -R93 ;  /* 0x000000ffff5db224 */ /* 0x000fe200078e0a5d */
[----:B------:R-:W-:Y:S01]  /*2150*/  @!P0 IADD3 R95, PT, PT, -R95, RZ, RZ ;  /* 0x000000ff5f5f8210 */ /* 0x000fe20007ffe1ff */
[----:B------:R-:W-:Y:S01]  /*2160*/  @!P2 IMAD.IADD R133, R133, 0x1, -R0 ;  /* 0x000000018585a824 */ /* 0x000fe200078e0a00 */
[----:B------:R-:W-:Y:S01]  /*2170*/  ISETP.GE.AND P3, PT, R7, RZ, PT ;  /* 0x000000ff0700720c */ /* 0x000fe20003f66270 */
[----:B------:R-:W-:Y:S01]  /*2180*/  VIADD R7, R243, 0x26 ;  /* 0x00000026f3077836 */ /* 0x000fe20000000000 */
[----:B------:R-:W-:Y:S01]  /*2190*/  @!P4 IADD3 R61, PT, PT, R61, -R0, RZ ;  /* 0x800000003d3dc210 */ /* 0x000fe20007ffe0ff */
[C---:B------:R-:W-:Y:S01]  /*21a0*/  VIADD R8, R243.reuse, 0x27 ;  /* 0x00000027f3087836 */ /* 0x040fe20000000000 */
[C---:B------:R-:W-:Y:S01]  /*21b0*/  ISETP.GT.U32.AND P4, PT, R0.reuse, R63, PT ;  /* 0x0000003f0000720c */ /* 0x040fe20003f84070 */
[----:B------:R-:W-:Y:S01]  /*21c0*/  VIADD R6, R243, 0x25 ;  /* 0x00000025f3067836 */ /* 0x000fe20000000000 */
[----:B------:R-:W-:-:S02]  /*21d0*/  ISETP.GT.U32.AND P0, PT, R0, R59, PT ;  /* 0x0000003b0000720c */ /* 0x000fc40003f04070 */
[----:B------:R-:W-:Y:S02]  /*21e0*/  ISETP.GT.U32.AND P5, PT, R0, R133, PT ;  /* 0x000000850000720c */ /* 0x000fe40003fa4070 */
[----:B------:R-:W-:Y:S02]  /*21f0*/  IABS R87, R7 ;  /* 0x0000000700577213 */ /* 0x000fe40000000000 */
[----:B------:R-:W-:Y:S01]  /*2200*/  ISETP.GE.AND P2, PT, R4, RZ, PT ;  /* 0x000000ff0400720c */ /* 0x000fe20003f46270 */
[----:B------:R-:W-:Y:S01]  /*2210*/  @!P3 IMAD.MOV R61, RZ, RZ, -R61 ;  /* 0x000000ffff3db224 */ /* 0x000fe200078e0a3d */
[----:B------:R-:W-:Y:S01]  /*2220*/  IABS R65, R8 ;  /* 0x0000000800417213 */ /* 0x000fe20000000000 */
[----:B------:R-:W-:Y:S01]  /*2230*/  IMAD.HI.U32 R4, R2, R87, RZ ;  /* 0x0000005702047227 */ /* 0x000fe200078e00ff */
[----:B------:R-:W-:-:S03]  /*2240*/  IABS R67, R6 ;  /* 0x0000000600437213 */ /* 0x000fc60000000000 */
[--C-:B------:R-:W-:Y:S02]  /*2250*/  @!P4 IMAD.IADD R63, R63, 0x1, -R0.reuse ;  /* 0x000000013f3fc824 */ /* 0x100fe400078e0a00 */
[----:B------:R-:W-:Y:S01]  /*2260*/  @!P0 IMAD.IADD R59, R59, 0x1, -R0 ;  /* 0x000000013b3b8824 */ /* 0x000fe200078e0a00 */
[----:B------:R-:W-:Y:S01]  /*2270*/  ISETP.GE.AND P0, PT, R5, RZ, PT ;  /* 0x000000ff0500720c */ /* 0x000fe20003f06270 */
[----:B------:R-:W-:Y:S01]  /*2280*/  IMAD.HI.U32 R5, R2, R65, RZ ;  /* 0x0000004102057227 */ /* 0x000fe200078e00ff */
[----:B------:R-:W-:-:S03]  /*2290*/  ISETP.GT.U32.AND P4, PT, R0, R63, PT ;  /* 0x0000003f0000720c */ /* 0x000fc60003f84070 */
[----:B------:R-:W-:Y:S02]  /*22a0*/  IMAD.MOV R4, RZ, RZ, -R4 ;  /* 0x000000ffff047224 */ /* 0x000fe400078e0a04 */
[----:B------:R-:W-:Y:S01]  /*22b0*/  @!P5 IMAD.IADD R133, R133, 0x1, -R0 ;  /* 0x000000018585d824 */ /* 0x000fe200078e0a00 */
[C---:B------:R-:W-:Y:S01]  /*22c0*/  ISETP.GT.U32.AND P5, PT, R0.reuse, R91, PT ;  /* 0x0000005b0000720c */ /* 0x040fe20003fa4070 */
[----:B------:R-:W-:Y:S02]  /*22d0*/  IMAD.MOV R5, RZ, RZ, -R5 ;  /* 0x000000ffff057224 */ /* 0x000fe400078e0a05 */
[C---:B------:R-:W-:Y:S01]  /*22e0*/  IMAD R87, R0.reuse, R4, R87 ;  /* 0x0000000400577224 */ /* 0x040fe200078e0257 */
[----:B------:R-:W-:Y:S01]  /*22f0*/  @!P1 IADD3 R133, PT, PT, -R133, RZ, RZ ;  /* 0x000000ff85859210 */ /* 0x000fe20007ffe1ff */
[C---:B------:R-:W-:Y:S01]  /*2300*/  IMAD R65, R0.reuse, R5, R65 ;  /* 0x0000000500417224 */ /* 0x040fe200078e0241 */
[----:B------:R-:W-:Y:S01]  /*2310*/  IADD3 R5, PT, PT, R243, 0x28, RZ ;  /* 0x00000028f3057810 */ /* 0x000fe20007ffe0ff */
[----:B------:R-:W-:Y:S01]  /*2320*/  @!P6 IMAD.MOV R59, RZ, RZ, -R59 ;  /* 0x000000ffff3be224 */ /* 0x000fe200078e0a3b */
[----:B------:R-:W-:Y:S01]  /*2330*/  ISETP.GT.U32.AND P6, PT, R0, R87, PT ;  /* 0x000000570000720c */ /* 0x000fe20003fc4070 */
[----:B------:R-:W-:Y:S01]  /*2340*/  IMAD.HI.U32 R3, R2, R67, RZ ;  /* 0x0000004302037227 */ /* 0x000fe200078e00ff */
[----:B------:R-:W-:-:S03]  /*2350*/  IABS R71, R5 ;  /* 0x0000000500477213 */ /* 0x000fc60000000000 */
[--C-:B------:R-:W-:Y:S01]  /*2360*/  @!P4 IMAD.IADD R63, R63, 0x1, -R0.reuse ;  /* 0x000000013f3fc824 */ /* 0x100fe200078e0a00 */
[----:B------:R-:W-:Y:S01]  /*2370*/  ISETP.GT.U32.AND P4, PT, R0, R65, PT ;  /* 0x000000410000720c */ /* 0x000fe20003f84070 */
[--C-:B------:R-:W-:Y:S01]  /*2380*/  @!P5 IMAD.IADD R91, R91, 0x1, -R0.reuse ;  /* 0x000000015b5bd824 */ /* 0x100fe200078e0a00 */
[----:B------:R-:W-:Y:S02]  /*2390*/  IADD3 R3, PT, PT, -R3, RZ, RZ ;  /* 0x000000ff03037210 */ /* 0x000fe40007ffe1ff */
[----:B------:R-:W-:Y:S02]  /*23a0*/  ISETP.GE.AND P5, PT, R6, RZ, PT ;  /* 0x000000ff0600720c */ /* 0x000fe40003fa6270 */
[----:B------:R-:W-:Y:S01]  /*23b0*/  IADD3 R6, PT, PT, R243, 0x29, RZ ;  /* 0x00000029f3067810 */ /* 0x000fe20007ffe0ff */
[C---:B------:R-:W-:Y:S01]  /*23c0*/  IMAD R67, R0.reuse, R3, R67 ;  /* 0x0000000300437224 */ /* 0x040fe200078e0243 */
[----:B------:R-:W-:Y:S01]  /*23d0*/  ISETP.GT.U32.AND P1, PT, R0, R91, PT ;  /* 0x0000005b0000720c */ /* 0x000fe20003f24070 */
[----:B------:R-:W-:Y:S01]  /*23e0*/  @!P6 IMAD.IADD R87, R87, 0x1, -R0 ;  /* 0x000000015757e824 */ /* 0x000fe200078e0a00 */
[----:B------:R-:W-:Y:S01]  /*23f0*/  IABS R89, R6 ;  /* 0x0000000600597213 */ /* 0x000fe20000000000 */
[----:B------:R-:W-:Y:S01]  /*2400*/  IMAD.HI.U32 R3, R2, R71, RZ ;  /* 0x0000004702037227 */ /* 0x000fe200078e00ff */
[----:B------:R-:W-:-:S02]  /*2410*/  ISETP.GT.U32.AND P3, PT, R0, R67, PT ;  /* 0x000000430000720c */ /* 0x000fc40003f64070 */
[----:B------:R-:W-:Y:S01]  /*2420*/  @!P4 IADD3 R65, PT, PT, R65, -R0, RZ ;  /* 0x800000004141c210 */ /* 0x000fe20007ffe0ff */
[----:B------:R-:W-:Y:S01]  /*2430*/  IMAD.MOV R4, RZ, RZ, -R3 ;  /* 0x000000ffff047224 */ /* 0x000fe200078e0a03 */
[----:B------:R-:W-:Y:S01]  /*2440*/  ISETP.GT.U32.AND P4, PT, R0, R87, PT ;  /* 0x000000570000720c */ /* 0x000fe20003f84070 */
[----:B------:R-:W-:Y:S01]  /*2450*/  IMAD.HI.U32 R3, R2, R89, RZ ;  /* 0x0000005902037227 */ /* 0x000fe200078e00ff */
[----:B------:R-:W-:-:S03]  /*2460*/  @!P0 IADD3 R63, PT, PT, -R63, RZ, RZ ;  /* 0x000000ff3f3f8210 */ /* 0x000fc60007ffe1ff */
[----:B------:R-:W-:Y:S02]  /*2470*/  IMAD.MOV R3, RZ, RZ, -R3 ;  /* 0x000000ffff037224 */ /* 0x000fe400078e0a03 */
[--C-:B------:R-:W-:Y:S01]  /*2480*/  @!P1 IMAD.IADD R91, R91, 0x1, -R0.reuse ;  /* 0x000000015b5b9824 */ /* 0x100fe200078e0a00 */
[----:B------:R-:W-:Y:S01]  /*2490*/  ISETP.GE.AND P1, PT, R7, RZ, PT ;  /* 0x000000ff0700720c */ /* 0x000fe20003f26270 */
[----:B------:R-:W-:Y:S01]  /*24a0*/  IMAD R89, R0, R3, R89 ;  /* 0x0000000300597224 */ /* 0x000fe200078e0259 */
[----:B------:R-:W-:Y:S01]  /*24b0*/  IADD3 R7, PT, PT, R243, 0x2a, RZ ;  /* 0x0000002af3077810 */ /* 0x000fe20007ffe0ff */
[----:B------:R-:W-:Y:S01]  /*24c0*/  @!P3 IMAD.IADD R67, R67, 0x1, -R0 ;  /* 0x000000014343b824 */ /* 0x000fe200078e0a00 */
[----:B------:R-:W-:Y:S01]  /*24d0*/  ISETP.GE.AND P3, PT, R8, RZ, PT ;  /* 0x000000ff0800720c */ /* 0x000fe20003f66270 */
[C---:B------:R-:W-:Y:S01]  /*24e0*/  IMAD R71, R0.reuse, R4, R71 ;  /* 0x0000000400477224 */ /* 0x040fe200078e0247 */
[----:B------:R-:W-:Y:S01]  /*24f0*/  @!P4 IADD3 R87, PT, PT, R87, -R0, RZ ;  /* 0x800000005757c210 */ /* 0x000fe20007ffe0ff */
[----:B------:R-:W-:Y:S01]  /*2500*/  @!P2 IMAD.MOV R91, RZ, RZ, -R91 ;  /* 0x000000ffff5ba224 */ /* 0x000fe200078e0a5b */
[----:B------:R-:W-:-:S02]  /*2510*/  ISETP.GT.U32.AND P4, PT, R0, R89, PT ;  /* 0x000000590000720c */ /* 0x000fc40003f84070 */
[----:B------:R-:W-:Y:S02]  /*2520*/  IABS R85, R7 ;  /* 0x0000000700557213 */ /* 0x000fe40000000000 */
[----:B------:R-:W-:Y:S01]  /*2530*/  IADD3 R8, PT, PT, R243, 0x2b, RZ ;  /* 0x0000002bf3087810 */ /* 0x000fe20007ffe0ff */
[----:B------:R-:W-:Y:S01]  /*2540*/  @!P1 IMAD.MOV R87, RZ, RZ, -R87 ;  /* 0x000000ffff579224 */ /* 0x000fe200078e0a57 */
[----:B------:R-:W-:Y:S01]  /*2550*/  ISETP.GT.U32.AND P6, PT, R0, R67, PT ;  /* 0x000000430000720c */ /* 0x000fe20003fc4070 */
[----:B------:R-:W-:Y:S01]  /*2560*/  IMAD.HI.U32 R3, R2, R85, RZ ;  /* 0x0000005502037227 */ /* 0x000fe200078e00ff */
[----:B------:R-:W-:Y:S02]  /*2570*/  IABS R73, R8 ;  /* 0x0000000800497213 */ /* 0x000fe40000000000 */
[----:B------:R-:W-:Y:S01]  /*2580*/  ISETP.GT.U32.AND P2, PT, R0, R65, PT ;  /* 0x000000410000720c */ /* 0x000fe20003f44070 */
[----:B------:R-:W-:Y:S01]  /*2590*/  IMAD.MOV R4, RZ, RZ, -R3 ;  /* 0x000000ffff047224 */ /* 0x000fe200078e0a03 */
[----:B------:R-:W-:Y:S01]  /*25a0*/  ISETP.GE.AND P1, PT, R7, RZ, PT ;  /* 0x000000ff0700720c */ /* 0x000fe20003f26270 */
[----:B------:R-:W-:-:S02]  /*25b0*/  @!P4 IMAD.IADD R89, R89, 0x1, -R0 ;  /* 0x000000015959c824 */ /* 0x000fc400078e0a00 */
[----:B------:R-:W-:-:S03]  /*25c0*/  IMAD.HI.U32 R3, R2, R73, RZ ;  /* 0x0000004902037227 */ /* 0x000fc600078e00ff */
[C---:B------:R-:W-:Y:S01]  /*25d0*/  ISETP.GT.U32.AND P4, PT, R0.reuse, R89, PT ;  /* 0x000000590000720c */ /* 0x040fe20003f84070 */
[C---:B------:R-:W-:Y:S02]  /*25e0*/  IMAD R85, R0.reuse, R4, R85 ;  /* 0x0000000400557224 */ /* 0x040fe400078e0255 */
[----:B------:R-:W-:Y:S02]  /*25f0*/  IMAD.MOV R4, RZ, RZ, -R3 ;  /* 0x000000ffff047224 */ /* 0x000fe400078e0a03 */
[----:B------:R-:W-:Y:S01]  /*2600*/  @!P6 IMAD.IADD R67, R67, 0x1, -R0 ;  /* 0x000000014343e824 */ /* 0x000fe200078e0a00 */
[C---:B------:R-:W-:Y:S01]  /*2610*/  ISETP.GT.U32.AND P6, PT, R0.reuse, R71, PT ;  /* 0x000000470000720c */ /* 0x040fe20003fc4070 */
[----:B------:R-:W-:Y:S02]  /*2620*/  IMAD R73, R0, R4, R73 ;  /* 0x0000000400497224 */ /* 0x000fe400078e0249 */
[----:B------:R-:W-:-:S04]  /*2630*/  IMAD.HI.U32 R3, R2, R83, RZ ;  /* 0x0000005302037227 */ /* 0x000fc800078e00ff */
[--C-:B------:R-:W-:Y:S01]  /*2640*/  @!P4 IMAD.IADD R89, R89, 0x1, -R0.reuse ;  /* 0x000000015959c824 */ /* 0x100fe200078e0a00 */
[C---:B------:R-:W-:Y:S01]  /*2650*/  ISETP.GT.U32.AND P4, PT, R0.reuse, R73, PT ;  /* 0x000000490000720c */ /* 0x040fe20003f84070 */
[----:B------:R-:W-:Y:S01]  /*2660*/  VIADD R4, R243, 0x2d ;  /* 0x0000002df3047836 */ /* 0x000fe20000000000 */
[----:B------:R-:W-:Y:S01]  /*2670*/  IADD3 R3, PT, PT, -R3, RZ, RZ ;  /* 0x000000ff03037210 */ /* 0x000fe20007ffe1ff */
[----:B------:R-:W-:Y:S01]  /*2680*/  @!P2 IMAD.IADD R65, R65, 0x1, -R0 ;  /* 0x000000014141a824 */ /* 0x000fe200078e0a00 */
[----:B------:R-:W-:Y:S01]  /*2690*/  ISETP.GE.AND P2, PT, R5, RZ, PT ;  /* 0x000000ff0500720c */ /* 0x000fe20003f46270 */
[----:B------:R-:W-:Y:S01]  /*26a0*/  @!P5 IMAD.MOV R67, RZ, RZ, -R67 ;  /* 0x000000ffff43d224 */ /* 0x000fe200078e0a43 */
[----:B------:R-:W-:Y:S01]  /*26b0*/  @!P6 IADD3 R71, PT, PT, R71, -R0, RZ ;  /* 0x800000004747e210 */ /* 0x000fe20007ffe0ff */
[----:B------:R-:W-:Y:S01]  /*26c0*/  IMAD R83, R0, R3, R83 ;  /* 0x0000000300537224 */ /* 0x000fe200078e0253 */
[----:B------:R-:W-:Y:S01]  /*26d0*/  ISETP.GE.AND P6, PT, R6, RZ, PT ;  /* 0x000000ff0600720c */ /* 0x000fe20003fc6270 */
[C---:B------:R-:W-:Y:S01]  /*26e0*/  VIADD R6, R243.reuse, 0x30 ;  /* 0x00000030f3067836 */ /* 0x040fe20000000000 */
[----:B------:R-:W-:Y:S01]  /*26f0*/  ISETP.GT.U32.AND P0, PT, R0, R71, PT ;  /* 0x000000470000720c */ /* 0x000fe20003f04070 */
[C---:B------:R-:W-:Y:S01]  /*2700*/  VIADD R5, R243.reuse, 0x2f ;  /* 0x0000002ff3057836 */ /* 0x040fe20000000000 */
[----:B------:R-:W-:Y:S01]  /*2710*/  IABS R75, R4 ;  /* 0x00000004004b7213 */ /* 0x000fe20000000000 */
[----:B------:R-:W-:Y:S01]  /*2720*/  VIADD R7, R243, 0x33 ;  /* 0x00000033f3077836 */ /* 0x000fe20000000000 */
[----:B------:R-:W-:-:S02]  /*2730*/  @!P4 IADD3 R73, PT, PT, R73, -R0, RZ ;  /* 0x800000004949c210 */ /* 0x000fc40007ffe0ff */
[----:B------:R-:W-:Y:S01]  /*2740*/  ISETP.GT.U32.AND P5, PT, R0, R85, PT ;  /* 0x000000550000720c */ /* 0x000fe20003fa4070 */
[----:B------:R-:W-:Y:S01]  /*2750*/  IMAD.HI.U32 R3, R2, R75, RZ ;  /* 0x0000004b02037227 */ /* 0x000fe200078e00ff */
[C---:B------:R-:W-:Y:S02]  /*2760*/  ISETP.GT.U32.AND P4, PT, R0.reuse, R73, PT ;  /* 0x000000490000720c */ /* 0x040fe40003f84070 */
[----:B------:R-:W-:Y:S01]  /*2770*/  IABS R131, R6 ;  /* 0x0000000600837213 */ /* 0x000fe20000000000 */
[----:B------:R-:W-:Y:S01]  /*2780*/  @!P6 IMAD.MOV R89, RZ, RZ, -R89 ;  /* 0x000000ffff59e224 */ /* 0x000fe200078e0a59 */
[C---:B------:R-:W-:Y:S01]  /*2790*/  ISETP.GT.U32.AND P6, PT, R0.reuse, R83, PT ;  /* 0x000000530000720c */ /* 0x040fe20003fc4070 */
[----:B------:R-:W-:Y:S01]  /*27a0*/  IMAD.MOV R3, RZ, RZ, -R3 ;  /* 0x000000ffff037224 */ /* 0x000fe200078e0a03 */
[----:B------:R-:W-:Y:S01]  /*27b0*/  IABS R77, R5 ;  /* 0x00000005004d7213 */ /* 0x000fe20000000000 */
[--C-:B------:R-:W-:Y:S01]  /*27c0*/  @!P0 IMAD.IADD R71, R71, 0x1, -R0.reuse ;  /* 0x0000000147478824 */ /* 0x100fe200078e0a00 */
[----:B------:R-:W-:Y:S01]  /*27d0*/  @!P3 IADD3 R65, PT, PT, -R65, RZ, RZ ;  /* 0x000000ff4141b210 */ /* 0x000fe20007ffe1ff */
[----:B------:R-:W-:Y:S01]  /*27e0*/  IMAD R75, R0, R3, R75 ;  /* 0x00000003004b7224 */ /* 0x000fe200078e024b */
[----:B------:R-:W-:Y:S01]  /*27f0*/  ISETP.GE.AND P3, PT, R8, RZ, PT ;  /* 0x000000ff0800720c */ /* 0x000fe20003f66270 */
[----:B------:R-:W-:Y:S01]  /*2800*/  @!P5 IMAD.IADD R85, R85, 0x1, -R0 ;  /* 0x000000015555d824 */ /* 0x000fe200078e0a00 */
[----:B------:R-:W-:-:S02]  /*2810*/  @!P2 IADD3 R71, PT, PT, -R71, RZ, RZ ;  /* 0x000000ff4747a210 */ /* 0x000fc40007ffe1ff */
[----:B------:R-:W-:Y:S01]  /*2820*/  ISETP.GE.AND P2, PT, R4, RZ, PT ;  /* 0x000000ff0400720c */ /* 0x000fe20003f46270 */
[----:B------:R-:W-:Y:S01]  /*2830*/  VIADD R4, R243, 0x2e ;  /* 0x0000002ef3047836 */ /* 0x000fe20000000000 */
[----:B------:R-:W-:Y:S01]  /*2840*/  @!P4 IADD3 R73, PT, PT, R73, -R0, RZ ;  /* 0x800000004949c210 */ /* 0x000fe20007ffe0ff */
[----:B------:R-:W-:Y:S01]  /*2850*/  @!P6 IMAD.IADD R83, R83, 0x1, -R0 ;  /* 0x000000015353e824 */ /* 0x000fe200078e0a00 */
[C---:B------:R-:W-:Y:S02]  /*2860*/  ISETP.GT.U32.AND P4, PT, R0.reuse, R75, PT ;  /* 0x0000004b0000720c */ /* 0x040fe40003f84070 */
[----:B------:R-:W-:Y:S02]  /*2870*/  IABS R81, R4 ;  /* 0x0000000400517213 */ /* 0x000fe40000000000 */
[C---:B------:R-:W-:Y:S01]  /*2880*/  ISETP.GT.U32.AND P5, PT, R0.reuse, R85, PT ;  /* 0x000000550000720c */ /* 0x040fe20003fa4070 */
[----:B------:R-:W-:Y:S01]  /*2890*/  @!P3 IMAD.MOV R73, RZ, RZ, -R73 ;  /* 0x000000ffff49b224 */ /* 0x000fe200078e0a49 */
[----:B------:R-:W-:Y:S01]  /*28a0*/  ISETP.GT.U32.AND P6, PT, R0, R83, PT ;  /* 0x000000530000720c */ /* 0x000fe20003fc4070 */
[----:B------:R-:W-:Y:S01]  /*28b0*/  IMAD.HI.U32 R3, R2, R81, RZ ;  /* 0x0000005102037227 */ /* 0x000fe200078e00ff */
[----:B------:R-:W-:-:S02]  /*28c0*/  ISETP.GE.AND P0, PT, R9, RZ, PT ;  /* 0x000000ff0900720c */ /* 0x000fc40003f06270 */
[----:B------:R-:W-:Y:S01]  /*28d0*/  ISETP.GE.AND P3, PT, R6, RZ, PT ;  /* 0x000000ff0600720c */ /* 0x000fe20003f66270 */
[----:B------:R-:W-:Y:S01]  /*28e0*/  IMAD.MOV R3, RZ, RZ, -R3 ;  /* 0x000000ffff037224 */ /* 0x000fe200078e0a03 */
[C---:B------:R-:W-:Y:S01]  /*28f0*/  IADD3 R6, PT, PT, R243.reuse, 0x32, RZ ;  /* 0x00000032f3067810 */ /* 0x040fe20007ffe0ff */
[----:B------:R-:W-:Y:S01]  /*2900*/  VIADD R9, R243, 0x41 ;  /* 0x00000041f3097836 */ /* 0x000fe20000000000 */
[----:B------:R-:W-:Y:S01]  /*2910*/  @!P4 IADD3 R75, PT, PT, R75, -R0, RZ ;  /* 0x800000004b4bc210 */ /* 0x000fe20007ffe0ff */
[----:B------:R-:W-:Y:S01]  /*2920*/  IMAD R81, R0, R3, R81 ;  /* 0x0000000300517224 */ /* 0x000fe200078e0251 */
[----:B------:R-:W-:Y:S01]  /*2930*/  IABS R129, R6 ;  /* 0x0000000600817213 */ /* 0x000fe20000000000 */
[----:B------:R-:W-:Y:S01]  /*2940*/  IMAD.HI.U32 R3, R2, R131, RZ ;  /* 0x0000008302037227 */ /* 0x000fe200078e00ff */
[----:B------:R-:W-:Y:S02]  /*2950*/  ISETP.GT.U32.AND P4, PT, R0, R75, PT ;  /* 0x0000004b0000720c */ /* 0x000fe40003f84070 */
[----:B------:R-:W-:Y:S01]  /*2960*/  @!P5 IADD3 R85, PT, PT, R85, -R0, RZ ;  /* 0x800000005555d210 */ /* 0x000fe20007ffe0ff */
[----:B------:R-:W-:Y:S01]  /*2970*/  @!P6 IMAD.IADD R83, R83, 0x1, -R0 ;  /* 0x000000015353e824 */ /* 0x000fe200078e0a00 */
[----:B------:R-:W-:Y:S01]  /*2980*/  ISETP.GE.AND P5, PT, R4, RZ, PT ;  /* 0x000000ff0400720c */ /* 0x000fe20003fa6270 */
[----:B------:R-:W-:Y:S01]  /*2990*/  IMAD.MOV R3, RZ, RZ, -R3 ;  /* 0x000000ffff037224 */ /* 0x000fe200078e0a03 */
[----:B------:R-:W-:Y:S01]  /*29a0*/  ISETP.GT.U32.AND P6, PT, R0, R81, PT ;  /* 0x000000510000720c */ /* 0x000fe20003fc4070 */
[----:B------:R-:W-:Y:S01]  /*29b0*/  IMAD.HI.U32 R4, R2, R77, RZ ;  /* 0x0000004d02047227 */ /* 0x000fe200078e00ff */
[----:B------:R-:W-:-:S02]  /*29c0*/  IABS R127, R7 ;  /* 0x00000007007f7213 */ /* 0x000fc40000000000 */
[----:B------:R-:W-:Y:S01]  /*29d0*/  IADD3 R8, PT, PT, R243, 0x38, RZ ;  /* 0x00000038f3087810 */ /* 0x000fe20007ffe0ff */
[----:B------:R-:W-:Y:S01]  /*29e0*/  IMAD R131, R0, R3, R131 ;  /* 0x0000000300837224 */ /* 0x000fe200078e0283 */
[----:B------:R-:W-:Y:S01]  /*29f0*/  IADD3 R4, PT, PT, -R4, RZ, RZ ;  /* 0x000000ff04047210 */ /* 0x000fe20007ffe1ff */
[----:B------:R-:W-:Y:S01]  /*2a00*/  @!P4 IMAD.IADD R75, R75, 0x1, -R0 ;  /* 0x000000014b4bc824 */ /* 0x000fe200078e0a00 */
[----:B------:R-:W-:Y:S01]  /*2a10*/  IABS R165, R8 ;  /* 0x0000000800a57213 */ /* 0x000fe20000000000 */
[----:B------:R-:W-:Y:S01]  /*2a20*/  @!P0 IMAD.MOV R83, RZ, RZ, -R83 ;  /* 0x000000ffff538224 */ /* 0x000fe200078e0a53 */
[C---:B------:R-:W-:Y:S01]  /*2a30*/  ISETP.GT.U32.AND P4, PT, R0.reuse, R131, PT ;  /* 0x000000830000720c */ /* 0x040fe20003f84070 */
[----:B------:R-:W-:Y:S01]  /*2a40*/  IMAD R77, R0, R4, R77 ;  /* 0x00000004004d7224 */ /* 0x000fe200078e024d */
[----:B------:R-:W-:Y:S01]  /*2a50*/  @!P2 IADD3 R75, PT, PT, -R75, RZ, RZ ;  /* 0x000000ff4b4ba210 */ /* 0x000fe20007ffe1ff */
[----:B------:R-:W-:Y:S01]  /*2a60*/  @!P1 IMAD.MOV R85, RZ, RZ, -R85 ;  /* 0x000000ffff559224 */ /* 0x000fe200078e0a55 */
[----:B------:R-:W-:Y:S01]  /*2a70*/  @!P6 IADD3 R81, PT, PT, R81, -R0, RZ ;  /* 0x800000005151e210 */ /* 0x000fe20007ffe0ff */
[----:B------:R-:W-:Y:S01]  /*2a80*/  IMAD.HI.U32 R4, R2, R129, RZ ;  /* 0x0000008102047227 */ /* 0x000fe200078e00ff */
[----:B------:R-:W-:-:S02]  /*2a90*/  ISETP.GT.U32.AND P0, PT, R0, R77, PT ;  /* 0x0000004d0000720c */ /* 0x000fc40003f04070 */
[C---:B------:R-:W-:Y:S01]  /*2aa0*/  ISETP.GT.U32.AND P6, PT, R0.reuse, R81, PT ;  /* 0x000000510000720c */ /* 0x040fe20003fc4070 */
[----:B------:R-:W-:Y:S01]  /*2ab0*/  IMAD.MOV R4, RZ, RZ, -R4 ;  /* 0x000000ffff047224 */ /* 0x000fe200078e0a04 */
[----:B------:R-:W-:Y:S01]  /*2ac0*/  ISETP.GE.AND P1, PT, R5, RZ, PT ;  /* 0x000000ff0500720c */ /* 0x000fe20003f26270 */
[----:B------:R-:W-:Y:S01]  /*2ad0*/  VIADD R5, R243, 0x31 ;  /* 0x00000031f3057836 */ /* 0x000fe20000000000 */
[----:B------:R-:W-:Y:S01]  /*2ae0*/  IABS R183, R9 ;  /* 0x0000000900b77213 */ /* 0x000fe20000000000 */
[----:B------:R-:W-:Y:S02]  /*2af0*/  @!P4 IMAD.IADD R131, R131, 0x1, -R0 ;  /* 0x000000018383c824 */ /* 0x000fe400078e0a00 */
[----:B------:R-:W-:Y:S01]  /*2b00*/  IMAD R129, R0, R4, R129 ;  /* 0x0000000400817224 */ /* 0x000fe200078e0281 */
[----:B------:R-:W-:Y:S02]  /*2b10*/  IABS R125, R5 ;  /* 0x00000005007d7213 */ /* 0x000fe40000000000 */
[----:B------:R-:W-:Y:S01]  /*2b20*/  ISETP.GE.AND P2, PT, R5, RZ, PT ;  /* 0x000000ff0500720c */ /* 0x000fe20003f46270 */
[----:B------:R-:W-:Y:S01]  /*2b30*/  IMAD.HI.U32 R5, R2, R127, RZ ;  /* 0x0000007f02057227 */ /* 0x000fe200078e00ff */
[----:B------:R-:W-:-:S02]  /*2b40*/  ISETP.GT.U32.AND P4, PT, R0, R131, PT ;  /* 0x000000830000720c */ /* 0x000fc40003f84070 */
[----:B------:R-:W-:Y:S01]  /*2b50*/  @!P6 IADD3 R81, PT, PT, R81, -R0, RZ ;  /* 0x800000005151e210 */ /* 0x000fe20007ffe0ff */
[----:B------:R-:W-:Y:S01]  /*2b60*/  @!P0 IMAD.IADD R77, R77, 0x1, -R0 ;  /* 0x000000014d4d8824 */ /* 0x000fe200078e0a00 */
[----:B------:R-:W-:Y:S01]  /*2b70*/  ISETP.GE.AND P6, PT, R6, RZ, PT ;  /* 0x000000ff0600720c */ /* 0x000fe20003fc6270 */
[----:B------:R-:W-:Y:S02]  /*2b80*/  IMAD.MOV R5, RZ, RZ, -R5 ;  /* 0x000000ffff057224 */ /* 0x000fe400078e0a05 */
[----:B------:R-:W-:Y:S01]  /*2b90*/  IMAD.HI.U32 R3, R2, R125, RZ ;  /* 0x0000007d02037227 */ /* 0x000fe200078e00ff */
[----:B------:R-:W-:-:S03]  /*2ba0*/  ISETP.GT.U32.AND P0, PT, R0, R77, PT ;  /* 0x0000004d0000720c */ /* 0x000fc60003f04070 */
[C---:B------:R-:W-:Y:S02]  /*2bb0*/  IMAD R127, R0.reuse, R5, R127 ;  /* 0x00000005007f7224 */ /* 0x040fe400078e027f */
[----:B------:R-:W-:Y:S01]  /*2bc0*/  @!P5 IMAD.MOV R81, RZ, RZ, -R81 ;  /* 0x000000ffff51d224 */ /* 0x000fe200078e0a51 */
[C---:B------:R-:W-:Y:S01]  /*2bd0*/  ISETP.GT.U32.AND P5, PT, R0.reuse, R129, PT ;  /* 0x000000810000720c */ /* 0x040fe20003fa4070 */
[----:B------:R-:W-:Y:S02]  /*2be0*/  IMAD.MOV R3, RZ, RZ, -R3 ;  /* 0x000000ffff037224 */ /* 0x000fe400078e0a03 */
[--C-:B------:R-:W-:Y:S01]  /*2bf0*/  @!P4 IMAD.IADD R131, R131, 0x1, -R0.reuse ;  /* 0x000000018383c824 */ /* 0x100fe200078e0a00 */
[C---:B------:R-:W-:Y:S01]  /*2c00*/  ISETP.GT.U32.AND P4, PT, R0.reuse, R127, PT ;  /* 0x0000007f0000720c */ /* 0x040fe20003f84070 */
[C---:B------:R-:W-:Y:S02]  /*2c10*/  IMAD R125, R0.reuse, R3, R125 ;  /* 0x00000003007d7224 */ /* 0x040fe400078e027d */
[----:B------:R-:W-:Y:S01]  /*2c20*/  VIADD R5, R243, 0x35 ;  /* 0x00000035f3057836 */ /* 0x000fe20000000000 */
[----:B------:R-:W-:Y:S01]  /*2c30*/  @!P0 IADD3 R77, PT, PT, R77, -R0, RZ ;  /* 0x800000004d4d8210 */ /* 0x000fe20007ffe0ff */
[C---:B------:R-:W-:Y:S01]  /*2c40*/  VIADD R3, R243.reuse, 0x34 ;  /* 0x00000034f3037836 */ /* 0x040fe20000000000 */
[----:B------:R-:W-:Y:S01]  /*2c50*/  ISETP.GT.U32.AND P0, PT, R0, R125, PT ;  /* 0x0000007d0000720c */ /* 0x000fe20003f04070 */
[----:B------:R-:W-:Y:S01]  /*2c60*/  VIADD R6, R243, 0x36 ;  /* 0x00000036f3067836 */ /* 0x000fe20000000000 */
[----:B------:R-:W-:Y:S01]  /*2c70*/  IABS R159, R5 ;  /* 0x00000005009f7213 */ /* 0x000fe20000000000 */
[----:B------:R-:W-:Y:S01]  /*2c80*/  @!P5 IMAD.IADD R129, R129, 0x1, -R0 ;  /* 0x000000018181d824 */ /* 0x000fe200078e0a00 */
[----:B------:R-:W-:Y:S01]  /*2c90*/  IABS R157, R3 ;  /* 0x00000003009d7213 */ /* 0x000fe20000000000 */
[----:B------:R-:W-:Y:S01]  /*2ca0*/  @!P3 IMAD.MOV R131, RZ, RZ, -R131 ;  /* 0x000000ffff83b224 */ /* 0x000fe200078e0a83 */
[----:B------:R-:W-:Y:S01]  /*2cb0*/  IABS R161, R6 ;  /* 0x0000000600a17213 */ /* 0x000fe20000000000 */
[----:B------:R-:W-:Y:S01]  /*2cc0*/  IMAD.HI.U32 R4, R2, R159, RZ ;  /* 0x0000009f02047227 */ /* 0x000fe200078e00ff */
[----:B------:R-:W-:-:S02]  /*2cd0*/  @!P1 IADD3 R77, PT, PT, -R77, RZ, RZ ;  /* 0x000000ff4d4d9210 */ /* 0x000fc40007ffe1ff */
[----:B------:R-:W-:Y:S01]  /*2ce0*/  ISETP.GE.AND P1, PT, R7, RZ, PT ;  /* 0x000000ff0700720c */ /* 0x000fe20003f26270 */
[----:B------:R-:W-:Y:S01]  /*2cf0*/  @!P4 IMAD.IADD R127, R127, 0x1, -R0 ;  /* 0x000000017f7fc824 */ /* 0x000fe200078e0a00 */
[----:B------:R-:W-:Y:S01]  /*2d00*/  ISETP.GT.U32.AND P4, PT, R0, R129, PT ;  /* 0x000000810000720c */ /* 0x000fe20003f84070 */
[----:B------:R-:W-:Y:S01]  /*2d10*/  VIADD R7, R243, 0x37 ;  /* 0x00000037f3077836 */ /* 0x000fe20000000000 */
[----:B------:R-:W-:Y:S02]  /*2d20*/  IADD3 R4, PT, PT, -R4, RZ, RZ ;  /* 0x000000ff04047210 */ /* 0x000fe40007ffe1ff */
[----:B------:R-:W-:Y:S02]  /*2d30*/  @!P0 IADD3 R125, PT, PT, R125, -R0, RZ ;  /* 0x800000007d7d8210 */ /* 0x000fe40007ffe0ff */
[----:B------:R-:W-:Y:S01]  /*2d40*/  ISETP.GE.AND P0, PT, R3, RZ, PT ;  /* 0x000000ff0300720c */ /* 0x000fe20003f06270 */
[----:B------:R-:W-:Y:S01]  /*2d50*/  IMAD.HI.U32 R3, R2, R157, RZ ;  /* 0x0000009d02037227 */ /* 0x000fe200078e00ff */
[----:B------:R-:W-:-:S02]  /*2d60*/  ISETP.GT.U32.AND P5, PT, R0, R125, PT ;  /* 0x0000007d0000720c */ /* 0x000fc40003fa4070 */
[----:B------:R-:W-:Y:S01]  /*2d70*/  IABS R163, R7 ;  /* 0x0000000700a37213 */ /* 0x000fe20000000000 */
[C---:B------:R-:W-:Y:S01]  /*2d80*/  IMAD R159, R0.reuse, R4, R159 ;  /* 0x00000004009f7224 */ /* 0x040fe200078e029f */
[----:B------:R-:W-:Y:S01]  /*2d90*/  IADD3 R3, PT, PT, -R3, RZ, RZ ;  /* 0x000000ff03037210 */ /* 0x000fe20007ffe1ff */
[----:B------:R-:W-:Y:S01]  /*2da0*/  @!P4 IMAD.IADD R129, R129, 0x1, -R0 ;  /* 0x000000018181c824 */ /* 0x000fe200078e0a00 */
[C---:B------:R-:W-:Y:S02]  /*2db0*/  ISETP.GT.U32.AND P3, PT, R0.reuse, R127, PT ;  /* 0x0000007f0000720c */ /* 0x040fe40003f64070 */
[C---:B------:R-:W-:Y:S01]  /*2dc0*/  ISETP.GT.U32.AND P4, PT, R0.reuse, R159, PT ;  /* 0x0000009f0000720c */ /* 0x040fe20003f84070 */
[----:B------:R-:W-:Y:S01]  /*2dd0*/  IMAD R157, R0, R3, R157 ;  /* 0x00000003009d7224 */ /* 0x000fe200078e029d */
[----:B------:R-:W-:Y:S01]  /*2de0*/  @!P6 IADD3 R129, PT, PT, -R129, RZ, RZ ;  /* 0x000000ff8181e210 */ /* 0x000fe20007ffe1ff */
[----:B------:R-:W-:-:S04]  /*2df0*/  IMAD.HI.U32 R3, R2, R161, RZ ;  /* 0x000000a102037227 */ /* 0x000fc800078e00ff */
[----:B------:R-:W-:Y:S01]  /*2e00*/  @!P5 IMAD.IADD R125, R125, 0x1, -R0 ;  /* 0x000000017d7dd824 */ /* 0x000fe200078e0a00 */
[----:B------:R-:W-:Y:S01]  /*2e10*/  IADD3 R4, PT, PT, -R3, RZ, RZ ;  /* 0x000000ff03047210 */ /* 0x000fe20007ffe1ff */
[----:B------:R-:W-:Y:S01]  /*2e20*/  IMAD.HI.U32 R3, R2, R163, RZ ;  /* 0x000000a302037227 */ /* 0x000fe200078e00ff */
[----:B------:R-:W-:-:S03]  /*2e30*/  ISETP.GT.U32.AND P5, PT, R0, R157, PT ;  /* 0x0000009d0000720c */ /* 0x000fc60003fa4070 */
[----:B------:R-:W-:Y:S01]  /*2e40*/  @!P4 IADD3 R159, PT, PT, R159, -R0, RZ ;  /* 0x800000009f9fc210 */ /* 0x000fe20007ffe0ff */
[C---:B------:R-:W-:Y:S02]  /*2e50*/  IMAD R161, R0.reuse, R4, R161 ;  /* 0x0000000400a17224 */ /* 0x040fe400078e02a1 */
[----:B------:R-:W-:Y:S01]  /*2e60*/  IMAD.MOV R3, RZ, RZ, -R3 ;  /* 0x000000ffff037224 */ /* 0x000fe200078e0a03 */
[C---:B------:R-:W-:Y:S01]  /*2e70*/  ISETP.GT.U32.AND P4, PT, R0.reuse, R159, PT ;  /* 0x0000009f0000720c */ /* 0x040fe20003f84070 */
[----:B------:R-:W-:Y:S01]  /*2e80*/  @!P3 IMAD.IADD R127, R127, 0x1, -R0 ;  /* 0x000000017f7fb824 */ /* 0x000fe200078e0a00 */
[C---:B------:R-:W-:Y:S01]  /*2e90*/  ISETP.GT.U32.AND P6, PT, R0.reuse, R161, PT ;  /* 0x000000a10000720c */ /* 0x040fe20003fc4070 */
[----:B------:R-:W-:Y:S01]  /*2ea0*/  IMAD R163, R0, R3, R163 ;  /* 0x0000000300a37224 */ /* 0x000fe200078e02a3 */
[----:B------:R-:W-:Y:S01]  /*2eb0*/  ISETP.GE.AND P3, PT, R5, RZ, PT ;  /* 0x000000ff0500720c */ /* 0x000fe20003f66270 */
[----:B------:R-:W-:Y:S01]  /*2ec0*/  IMAD.HI.U32 R4, R2, R165, RZ ;  /* 0x000000a502047227 */ /* 0x000fe200078e00ff */
[----:B------:R-:W-:-:S03]  /*2ed0*/  IADD3 R5, PT, PT, R243, 0x39, RZ ;  /* 0x00000039f3057810 */ /* 0x000fc60007ffe0ff */
[--C-:B------:R-:W-:Y:S01]  /*2ee0*/  @!P5 IMAD.IADD R157, R157, 0x1, -R0.reuse ;  /* 0x000000019d9dd824 */ /* 0x100fe200078e0a00 */
[----:B------:R-:W-:Y:S01]  /*2ef0*/  ISETP.GE.AND P5, PT, R6, RZ, PT ;  /* 0x000000ff0600720c */ /* 0x000fe20003fa6270 */
[----:B------:R-:W-:Y:S01]  /*2f00*/  VIADD R6, R243, 0x3a ;  /* 0x0000003af3067836 */ /* 0x000fe20000000000 */
[----:B------:R-:W-:Y:S01]  /*2f10*/  IABS R167, R5 ;  /* 0x0000000500a77213 */ /* 0x000fe20000000000 */
[--C-:B------:R-:W-:Y:S01]  /*2f20*/  @!P4 IMAD.IADD R159, R159, 0x1, -R0.reuse ;  /* 0x000000019f9fc824 */ /* 0x100fe200078e0a00 */
[C---:B------:R-:W-:Y:S01]  /*2f30*/  ISETP.GT.U32.AND P4, PT, R0.reuse, R163, PT ;  /* 0x000000a30000720c */ /* 0x040fe20003f84070 */
[----:B------:R-:W-:Y:S01]  /*2f40*/  @!P6 IMAD.IADD R161, R161, 0x1, -R0 ;  /* 0x00000001a1a1e824 */ /* 0x000fe200078e0a00 */
[----:B------:R-:W-:Y:S01]  /*2f50*/  IABS R169, R6 ;  /* 0x0000000600a97213 */ /* 0x000fe20000000000 */
[----:B------:R-:W-:Y:S01]  /*2f60*/  @!P2 IMAD.MOV R125, RZ, RZ, -R125 ;  /* 0x000000ffff7da224 */ /* 0x000fe200078e0a7d */
[C---:B------:R-:W-:Y:S01]  /*2f70*/  ISETP.GT.U32.AND P2, PT, R0.reuse, R157, PT ;  /* 0x0000009d0000720c */ /* 0x040fe20003f44070 */
[----:B------:R-:W-:Y:S01]  /*2f80*/  IMAD.MOV R4, RZ, RZ, -R4 ;  /* 0x000000ffff047224 */ /* 0x000fe200078e0a04 */
[----:B------:R-:W-:Y:S01]  /*2f90*/  ISETP.GT.U32.AND P6, PT, R0, R161, PT ;  /* 0x000000a10000720c */ /* 0x000fe20003fc4070 */
[----:B------:R-:W-:-:S02]  /*2fa0*/  @!P3 IMAD.MOV R159, RZ, RZ, -R159 ;  /* 0x000000ffff9fb224 */ /* 0x000fc400078e0a9f */
[----:B------:R-:W-:Y:S02]  /*2fb0*/  IMAD R165, R0, R4, R165 ;  /* 0x0000000400a57224 */ /* 0x000fe400078e02a5 */
[C---:B------:R-:W-:Y:S02]  /*2fc0*/  IMAD.HI.U32 R4, R2.reuse, R169, RZ ;  /* 0x000000a902047227 */ /* 0x040fe400078e00ff */
[----:B------:R-:W-:Y:S02]  /*2fd0*/  @!P4 IADD3 R163, PT, PT, R163, -R0, RZ ;  /* 0x80000000a3a3c210 */ /* 0x000fe40007ffe0ff */
[----:B------:R-:W-:Y:S01]  /*2fe0*/  IMAD.HI.U32 R3, R2, R167, RZ ;  /* 0x000000a702037227 */ /* 0x000fe200078e00ff */
[----:B------:R-:W-:Y:S02]  /*2ff0*/  IADD3 R4, PT, PT, -R4, RZ, RZ ;  /* 0x000000ff04047210 */ /* 0x000fe40007ffe1ff */
[----:B------:R-:W-:Y:S01]  /*3000*/  ISETP.GT.U32.AND P3, PT, R0, R163, PT ;  /* 0x000000a30000720c */ /* 0x000fe20003f64070 */
[--C-:B------:R-:W-:Y:S01]  /*3010*/  @!P2 IMAD.IADD R157, R157, 0x1, -R0.reuse ;  /* 0x000000019d9da824 */ /* 0x100fe200078e0a00 */
[----:B------:R-:W-:Y:S01]  /*3020*/  ISETP.GE.AND P4, PT, R5, RZ, PT ;  /* 0x000000ff0500720c */ /* 0x000fe20003f86270 */
[--C-:B------:R-:W-:Y:S01]  /*3030*/  @!P6 IMAD.IADD R161, R161, 0x1, -R0.reuse ;  /* 0x00000001a1a1e824 */ /* 0x100fe200078e0a00 */
[----:B------:R-:W-:Y:S01]  /*3040*/  ISETP.GE.AND P6, PT, R6, RZ, PT ;  /* 0x000000ff0600720c */ /* 0x000fe20003fc6270 */
[----:B------:R-:W-:Y:S01]  /*3050*/  IMAD.MOV R3, RZ, RZ, -R3 ;  /* 0x000000ffff037224 */ /* 0x000fe200078e0a03 */
[----:B------:R-:W-:Y:S01]  /*3060*/  IADD3 R5, PT, PT, R243, 0x3d, RZ ;  /* 0x0000003df3057810 */ /* 0x000fe20007ffe0ff */
[C---:B------:R-:W-:Y:S01]  /*3070*/  IMAD R169, R0.reuse, R4, R169 ;  /* 0x0000000400a97224 */ /* 0x040fe200078e02a9 */
[----:B------:R-:W-:Y:S01]  /*3080*/  @!P5 IADD3 R161, PT, PT, -R161, RZ, RZ ;  /* 0x000000ffa1a1d210 */ /* 0x000fe20007ffe1ff */
[----:B------:R-:W-:Y:S01]  /*3090*/  @!P0 IMAD.MOV R157, RZ, RZ, -R157 ;  /* 0x000000ffff9d8224 */ /* 0x000fe200078e0a9d */
[C---:B------:R-:W-:Y:S01]  /*30a0*/  ISETP.GT.U32.AND P0, PT, R0.reuse, R165, PT ;  /* 0x000000a50000720c */ /* 0x040fe20003f04070 */
[----:B------:R-:W-:Y:S01]  /*30b0*/  @!P1 IMAD.MOV R127, RZ, RZ, -R127 ;  /* 0x000000ffff7f9224 */ /* 0x000fe200078e0a7f */
[----:B------:R-:W-:Y:S01]  /*30c0*/  ISETP.GE.AND P1, PT, R7, RZ, PT ;  /* 0x000000ff0700720c */ /* 0x000fe20003f26270 */
[C---:B------:R-:W-:Y:S01]  /*30d0*/  IMAD R167, R0.reuse, R3, R167 ;  /* 0x0000000300a77224 */ /* 0x040fe200078e02a7 */
[----:B------:R-:W-:Y:S01]  /*30e0*/  IADD3 R7, PT, PT, R243, 0x3b, RZ ;  /* 0x0000003bf3077810 */ /* 0x000fe20007ffe0ff */
[----:B------:R-:W-:Y:S01]  /*30f0*/  @!P3 IMAD.IADD R163, R163, 0x1, -R0 ;  /* 0x00000001a3a3b824 */ /* 0x000fe200078e0a00 */
[----:B------:R-:W-:Y:S01]  /*3100*/  ISETP.GT.U32.AND P5, PT, R0, R169, PT ;  /* 0x000000a90000720c */ /* 0x000fe20003fa4070 */
[----:B------:R-:W-:Y:S01]  /*3110*/  VIADD R6, R243, 0x3e ;  /* 0x0000003ef3067836 */ /* 0x000fe20000000000 */
[----:B------:R-:W-:-:S02]  /*3120*/  IABS R171, R7 ;  /* 0x0000000700ab7213 */ /* 0x000fc40000000000 */
[----:B------:R-:W-:Y:S02]  /*3130*/  ISETP.GT.U32.AND P3, PT, R0, R167, PT ;  /* 0x000000a70000720c */ /* 0x000fe40003f64070 */
[----:B------:R-:W-:Y:S01]  /*3140*/  IADD3 R4, PT, PT, R243, 0x3c, RZ ;  /* 0x0000003cf3047810 */ /* 0x000fe20007ffe0ff */
[----:B------:R-:W-:Y:S01]  /*3150*/  IMAD.HI.U32 R3, R2, R171, RZ ;  /* 0x000000ab02037227 */ /* 0x000fe200078e00ff */
[----:B------:R-:W-:Y:S02]  /*3160*/  IABS R177, R6 ;  /* 0x0000000600b17213 */ /* 0x000fe40000000000 */
[----:B------:R-:W-:Y:S01]  /*3170*/  IABS R173, R4 ;  /* 0x0000000400ad7213 */ /* 0x000fe20000000000 */
[--C-:B------:R-:W-:Y:S01]  /*3180*/  @!P0 IMAD.IADD R165, R165, 0x1, -R0.reuse ;  /* 0x00000001a5a58824 */ /* 0x100fe200078e0a00 */
[----:B------:R-:W-:Y:S01]  /*3190*/  IABS R175, R5 ;  /* 0x0000000500af7213 */ /* 0x000fe20000000000 */
[----:B------:R-:W-:Y:S01]  /*31a0*/  IMAD.MOV R3, RZ, RZ, -R3 ;  /* 0x000000ffff037224 */ /* 0x000fe200078e0a03 */
[----:B------:R-:W-:Y:S01]  /*31b0*/  @!P5 IADD3 R169, PT, PT, R169, -R0, RZ ;  /* 0x80000000a9a9d210 */ /* 0x000fe20007ffe0ff */
[----:B------:R-:W-:Y:S01]  /*31c0*/  @!P1 IMAD.MOV R163, RZ, RZ, -R163 ;  /* 0x000000ffffa39224 */ /* 0x000fe200078e0aa3 */
[C---:B------:R-:W-:Y:S01]  /*31d0*/  ISETP.GT.U32.AND P0, PT, R0.reuse, R165, PT ;  /* 0x000000a50000720c */ /* 0x040fe20003f04070 */
[C---:B------:R-:W-:Y:S01]  /*31e0*/  IMAD R171, R0.reuse, R3, R171 ;  /* 0x0000000300ab7224 */ /* 0x040fe200078e02ab */
[----:B------:R-:W-:Y:S01]  /*31f0*/  ISETP.GT.U32.AND P5, PT, R0, R169, PT ;  /* 0x000000a90000720c */ /* 0x000fe20003fa4070 */
[----:B------:R-:W-:Y:S01]  /*3200*/  @!P3 IMAD.IADD R167, R167, 0x1, -R0 ;  /* 0x00000001a7a7b824 */ /* 0x000fe200078e0a00 */
[----:B------:R-:W-:Y:S01]  /*3210*/  ISETP.GE.AND P1, PT, R7, RZ, PT ;  /* 0x000000ff0700720c */ /* 0x000fe20003f26270 */
[----:B------:R-:W-:Y:S01]  /*3220*/  IMAD.HI.U32 R3, R2, R173, RZ ;  /* 0x000000ad02037227 */ /* 0x000fe200078e00ff */
[----:B------:R-:W-:-:S02]  /*3230*/  ISETP.GE.AND P2, PT, R8, RZ, PT ;  /* 0x000000ff0800720c */ /* 0x000fc40003f46270 */
[C---:B------:R-:W-:Y:S01]  /*3240*/  ISETP.GT.U32.AND P3, PT, R0.reuse, R167, PT ;  /* 0x000000a70000720c */ /* 0x040fe20003f64070 */
[----:B------:R-:W-:Y:S01]  /*3250*/  IMAD.MOV R3, RZ, RZ, -R3 ;  /* 0x000000ffff037224 */ /* 0x000fe200078e0a03 */
[C---:B------:R-:W-:Y:S01]  /*3260*/  IADD3 R8, PT, PT, R243.reuse, 0x40, RZ ;  /* 0x00000040f3087810 */ /* 0x040fe20007ffe0ff */
[----:B------:R-:W-:Y:S02]  /*3270*/  VIADD R7, R243, 0x3f ;  /* 0x0000003ff3077836 */ /* 0x000fe40000000000 */
[----:B------:R-:W-:Y:S01]  /*3280*/  IMAD R173, R0, R3, R173 ;  /* 0x0000000300ad7224 */ /* 0x000fe200078e02ad */
[----:B------:R-:W-:Y:S01]  /*3290*/  IABS R181, R8 ;  /* 0x0000000800b57213 */ /* 0x000fe20000000000 */
[----:B------:R-:W-:Y:S01]  /*32a0*/  @!P0 IMAD.IADD R165, R165, 0x1, -R0 ;  /* 0x00000001a5a58824 */ /* 0x000fe200078e0a00 */
[----:B------:R-:W-:Y:S01]  /*32b0*/  ISETP.GE.AND P0, PT, R4, RZ, PT ;  /* 0x000000ff0400720c */ /* 0x000fe20003f06270 */
[----:B------:R-:W-:Y:S01]  /*32c0*/  IMAD.HI.U32 R4, R2, R177, RZ ;  /* 0x000000b102047227 */ /* 0x000fe200078e00ff */
[----:B------:R-:W-:-:S02]  /*32d0*/  IABS R179, R7 ;  /* 0x0000000700b37213 */ /* 0x000fc40000000000 */
[----:B------:R-:W-:Y:S01]  /*32e0*/  @!P2 IADD3 R165, PT, PT, -R165, RZ, RZ ;  /* 0x000000ffa5a5a210 */ /* 0x000fe20007ffe1ff */
[--C-:B------:R-:W-:Y:S01]  /*32f0*/  @!P5 IMAD.IADD R169, R169, 0x1, -R0.reuse ;  /* 0x00000001a9a9d824 */ /* 0x100fe200078e0a00 */
[----:B------:R-:W-:Y:S01]  /*3300*/  ISETP.GT.U32.AND P5, PT, R0, R173, PT ;  /* 0x000000ad0000720c */ /* 0x000fe20003fa4070 */
[----:B------:R-:W-:Y:S01]  /*3310*/  @!P3 IMAD.IADD R167, R167, 0x1, -R0 ;  /* 0x00000001a7a7b824 */ /* 0x000fe200078e0a00 */
[----:B------:R-:W-:Y:S01]  /*3320*/  IADD3 R4, PT, PT, -R4, RZ, RZ ;  /* 0x000000ff04047210 */ /* 0x000fe20007ffe1ff */
[----:B------:R-:W-:Y:S01]  /*3330*/  IMAD.HI.U32 R3, R2, R175, RZ ;  /* 0x000000af02037227 */ /* 0x000fe200078e00ff */
[C---:B------:R-:W-:Y:S02]  /*3340*/  ISETP.GT.U32.AND P3, PT, R0.reuse, R171, PT ;  /* 0x000000ab0000720c */ /* 0x040fe40003f64070 */
[----:B------:R-:W-:Y:S01]  /*3350*/  @!P4 IADD3 R167, PT, PT, -R167, RZ, RZ ;  /* 0x000000ffa7a7c210 */ /* 0x000fe20007ffe1ff */
[----:B------:R-:W-:Y:S02]  /*3360*/  IMAD R177, R0, R4, R177 ;  /* 0x0000000400b17224 */ /* 0x000fe400078e02b1 */
[----:B------:R-:W-:-:S02]  /*3370*/  IMAD.MOV R3, RZ, RZ, -R3 ;  /* 0x000000ffff037224 */ /* 0x000fc400078e0a03 */
[----:B------:R-:W-:Y:S02]  /*3380*/  @!P6 IMAD.MOV R169, RZ, RZ, -R169 ;  /* 0x000000ffffa9e224 */ /* 0x000fe400078e0aa9 */
[----:B------:R-:W-:Y:S01]  /*3390*/  @!P5 IMAD.IADD R173, R173, 0x1, -R0 ;  /* 0x00000001adadd824 */ /* 0x000fe200078e0a00 */
[C---:B------:R-:W-:Y:S01]  /*33a0*/  ISETP.GT.U32.AND P5, PT, R0.reuse, R177, PT ;  /* 0x000000b10000720c */ /* 0x040fe20003fa4070 */
[----:B------:R-:W-:Y:S02]  /*33b0*/  IMAD R175, R0, R3, R175 ;  /* 0x0000000300af7224 */ /* 0x000fe400078e02af */
[----:B------:R-:W-:Y:S01]  /*33c0*/  @!P3 IADD3 R171, PT, PT, R171, -R0, RZ ;  /* 0x80000000ababb210 */ /* 0x000fe20007ffe0ff */
[----:B------:R-:W-:Y:S02]  /*33d0*/  IMAD.HI.U32 R3, R2, R179, RZ ;  /* 0x000000b302037227 */ /* 0x000fe400078e00ff */
[C---:B------:R-:W-:Y:S02]  /*33e0*/  ISETP.GT.U32.AND P3, PT, R0.reuse, R175, PT ;  /* 0x000000af0000720c */ /* 0x040fe40003f64070 */
[----:B------:R-:W-:Y:S01]  /*33f0*/  IMAD.MOV R3, RZ, RZ, -R3 ;  /* 0x000000ffff037224 */ /* 0x000fe200078e0a03 */
[----:B------:R-:W-:Y:S01]  /*3400*/  ISETP.GT.U32.AND P2, PT, R0, R171, PT ;  /* 0x000000ab0000720c */ /* 0x000fe20003f44070 */
[----:B------:R-:W-:-:S04]  /*3410*/  IMAD.HI.U32 R4, R2, R181, RZ ;  /* 0x000000b502047227 */ /* 0x000fc800078e00ff */
[--C-:B------:R-:W-:Y:S01]  /*3420*/  @!P5 IMAD.IADD R177, R177, 0x1, -R0.reuse ;  /* 0x00000001b1b1d824 */ /* 0x100fe200078e0a00 */
[----:B------:R-:W-:Y:S01]  /*3430*/  IADD3 R4, PT, PT, -R4, RZ, RZ ;  /* 0x000000ff04047210 */ /* 0x000fe20007ffe1ff */
[----:B------:R-:W-:Y:S02]  /*3440*/  IMAD R179, R0, R3, R179 ;  /* 0x0000000300b37224 */ /* 0x000fe400078e02b3 */
[----:B------:R-:W-:Y:S01]  /*3450*/  IMAD.HI.U32 R3, R2, R183, RZ ;  /* 0x000000b702037227 */ /* 0x000fe200078e00ff */
[C---:B------:R-:W-:Y:S02]  /*3460*/  ISETP.GT.U32.AND P5, PT, R0.reuse, R177, PT ;  /* 0x000000b10000720c */ /* 0x040fe40003fa4070 */
[C---:B------:R-:W-:Y:S01]  /*3470*/  ISETP.GT.U32.AND P6, PT, R0.reuse, R179, PT ;  /* 0x000000b30000720c */ /* 0x040fe20003fc4070 */
[----:B------:R-:W-:Y:S01]  /*3480*/  @!P3 IMAD.IADD R175, R175, 0x1, -R0 ;  /* 0x00000001afafb824 */ /* 0x000fe200078e0a00 */
[----:B------:R-:W-:Y:S01]  /*3490*/  ISETP.GT.U32.AND P3, PT, R0, R173, PT ;  /* 0x000000ad0000720c */ /* 0x000fe20003f64070 */
[----:B------:R-:W-:-:S02]  /*34a0*/  IMAD.MOV R3, RZ, RZ, -R3 ;  /* 0x000000ffff037224 */ /* 0x000fc400078e0a03 */
[--C-:B------:R-:W-:Y:S01]  /*34b0*/  @!P2 IMAD.IADD R171, R171, 0x1, -R0.reuse ;  /* 0x00000001ababa824 */ /* 0x100fe200078e0a00 */
[C---:B------:R-:W-:Y:S01]  /*34c0*/  ISETP.GT.U32.AND P4, PT, R0.reuse, R175, PT ;  /* 0x000000af0000720c */ /* 0x040fe20003f84070 */
[----:B------:R-:W-:Y:S02]  /*34d0*/  IMAD R183, R0, R3, R183 ;  /* 0x0000000300b77224 */ /* 0x000fe400078e02b7 */
[----:B------:R-:W-:Y:S01]  /*34e0*/  IMAD.HI.U32 R3, R2, R185, RZ ;  /* 0x000000b902037227 */ /* 0x000fe200078e00ff */
[----:B------:R-:W-:Y:S02]  /*34f0*/  @!P1 IADD3 R171, PT, PT, -R171, RZ, RZ ;  /* 0x000000ffabab9210 */ /* 0x000fe40007ffe1ff */
[----:B------:R-:W-:Y:S01]  /*3500*/  @!P5 IADD3 R177, PT, PT, R177, -R0, RZ ;  /* 0x80000000b1b1d210 */ /* 0x000fe20007ffe0ff */
[----:B------:R-:W-:Y:S01]  /*3510*/  IMAD.MOV R3, RZ, RZ, -R3 ;  /* 0x000000ffff037224 */ /* 0x000fe200078e0a03 */
[----:B------:R-:W-:Y:S01]  /*3520*/  ISETP.GE.AND P5, PT, R6, RZ, PT ;  /* 0x000000ff0600720c */ /* 0x000fe20003fa6270 */
[C---:B------:R-:W-:Y:S01]  /*3530*/  IMAD R181, R0.reuse, R4, R181 ;  /* 0x0000000400b57224 */ /* 0x040fe200078e02b5 */
[----:B------:R-:W-:Y:S01]  /*3540*/  @!P3 IADD3 R173, PT, PT, R173, -R0, RZ ;  /* 0x80000000adadb210 */ /* 0x000fe20007ffe0ff */
[--C-:B------:R-:W-:Y:S01]  /*3550*/  @!P6 IMAD.IADD R179, R179, 0x1, -R0.reuse ;  /* 0x00000001b3b3e824 */ /* 0x100fe200078e0a00 */
[----:B------:R-:W-:Y:S01]  /*3560*/  ISETP.GE.AND P6, PT, R7, RZ, PT ;  /* 0x000000ff0700720c */ /* 0x000fe20003fc6270 */
[--C-:B------:R-:W-:Y:S01]  /*3570*/  @!P4 IMAD.IADD R175, R175, 0x1, -R0.reuse ;  /* 0x00000001afafc824 */ /* 0x100fe200078e0a00 */
[C---:B------:R-:W-:Y:S01]  /*3580*/  ISETP.GT.U32.AND P4, PT, R0.reuse, R183, PT ;  /* 0x000000b70000720c */ /* 0x040fe20003f84070 */
[C---:B------:R-:W-:Y:S01]  /*3590*/  IMAD R185, R0.reuse, R3, R185 ;  /* 0x0000000300b97224 */ /* 0x040fe200078e02b9 */
[C---:B------:R-:W-:Y:S01]  /*35a0*/  ISETP.GT.U32.AND P1, PT, R0.reuse, R179, PT ;  /* 0x000000b30000720c */ /* 0x040fe20003f24070 */
[----:B------:R-:W-:Y:S01]  /*35b0*/  VIADD R4, R243, 0x43 ;  /* 0x00000043f3047836 */ /* 0x000fe20000000000 */
[----:B------:R-:W-:Y:S01]  /*35c0*/  ISETP.GE.AND P3, PT, R5, RZ, PT ;  /* 0x000000ff0500720c */ /* 0x000fe20003f66270 */
[C---:B------:R-:W-:Y:S01]  /*35d0*/  VIADD R5, R243.reuse, 0x44 ;  /* 0x00000044f3057836 */ /* 0x040fe20000000000 */
[C---:B------:R-:W-:Y:S01]  /*35e0*/  ISETP.GT.U32.AND P2, PT, R0.reuse, R181, PT ;  /* 0x000000b50000720c */ /* 0x040fe20003f44070 */
[----:B------:R-:W-:Y:S01]  /*35f0*/  @!P5 IMAD.MOV R177, RZ, RZ, -R177 ;  /* 0x000000ffffb1d224 */ /* 0x000fe200078e0ab1 */
[----:B------:R-:W-:Y:S01]  /*3600*/  ISETP.GT.U32.AND P5, PT, R0, R185, PT ;  /* 0x000000b90000720c */ /* 0x000fe20003fa4070 */
[----:B------:R-:W-:Y:S01]  /*3610*/  @!P0 IMAD.MOV R173, RZ, RZ, -R173 ;  /* 0x000000ffffad8224 */ /* 0x000fe200078e0aad */
[----:B------:R-:W-:Y:S01]  /*3620*/  IABS R187, R4 ;  /* 0x0000000400bb7213 */ /* 0x000fe20000000000 */
[----:B------:R-:W-:Y:S01]  /*3630*/  VIADD R6, R243, 0x45 ;  /* 0x00000045f3067836 */ /* 0x000fe20000000000 */
[----:B------:R-:W-:Y:S01]  /*3640*/  IABS R189, R5 ;  /* 0x0000000500bd7213 */ /* 0x000fe20000000000 */
[----:B------:R-:W-:Y:S01]  /*3650*/  @!P4 IMAD.IADD R183, R183, 0x1, -R0 ;  /* 0x00000001b7b7c824 */ /* 0x000fe200078e0a00 */
[----:B------:R-:W-:Y:S01]  /*3660*/  IADD3 R7, PT, PT, R243, 0x46, RZ ;  /* 0x00000046f3077810 */ /* 0x000fe20007ffe0ff */
[----:B------:R-:W-:Y:S01]  /*3670*/  IMAD.HI.U32 R3, R2, R187, RZ ;  /* 0x000000bb02037227 */ /* 0x000fe200078e00ff */
[----:B------:R-:W-:-:S02]  /*3680*/  IABS R191, R6 ;  /* 0x0000000600bf7213 */ /* 0x000fc40000000000 */
[----:B------:R-:W-:Y:S01]  /*3690*/  ISETP.GT.U32.AND P4, PT, R0, R183, PT ;  /* 0x000000b70000720c */ /* 0x000fe20003f84070 */
[--C-:B------:R-:W-:Y:S01]  /*36a0*/  @!P1 IMAD.IADD R179, R179, 0x1, -R0.reuse ;  /* 0x00000001b3b39824 */ /* 0x100fe200078e0a00 */
[----:B------:R-:W-:Y:S01]  /*36b0*/  IADD3 R3, PT, PT, -R3, RZ, RZ ;  /* 0x000000ff03037210 */ /* 0x000fe20007ffe1ff */
[----:B------:R-:W-:Y:S01]  /*36c0*/  @!P5 IMAD.IADD R185, R185, 0x1, -R0 ;  /* 0x00000001b9b9d824 */ /* 0x000fe200078e0a00 */
[----:B------:R-:W-:Y:S01]  /*36d0*/  @!P2 IADD3 R181, PT, PT, R181, -R0, RZ ;  /* 0x80000000b5b5a210 */ /* 0x000fe20007ffe0ff */
[----:B------:R-:W-:Y:S01]  /*36e0*/  @!P6 IMAD.MOV R179, RZ, RZ, -R179 ;  /* 0x000000ffffb3e224 */ /* 0x000fe200078e0ab3 */
[----:B------:R-:W-:Y:S01]  /*36f0*/  ISETP.GE.AND P2, PT, R8, RZ, PT ;  /* 0x000000ff0800720c */ /* 0x000fe20003f46270 */
[C---:B------:R-:W-:Y:S01]  /*3700*/  IMAD R187, R0.reuse, R3, R187 ;  /* 0x0000000300bb7224 */ /* 0x040fe200078e02bb */
[----:B------:R-:W-:Y:S01]  /*3710*/  ISETP.GT.U32.AND P6, PT, R0, R185, PT ;  /* 0x000000b90000720c */ /* 0x000fe20003fc4070 */
[----:B------:R-:W-:Y:S01]  /*3720*/  IMAD.HI.U32 R3, R2, R189, RZ ;  /* 0x000000bd02037227 */ /* 0x000fe200078e00ff */
[----:B------:R-:W-:-:S02]  /*3730*/  ISETP.GT.U32.AND P0, PT, R0, R181, PT ;  /* 0x000000b50000720c */ /* 0x000fc40003f04070 */
[----:B------:R-:W-:Y:S01]  /*3740*/  ISETP.GE.AND P5, PT, R5, RZ, PT ;  /* 0x000000ff0500720c */ /* 0x000fe20003fa6270 */
[--C-:B------:R-:W-:Y:S01]  /*3750*/  @!P4 IMAD.IADD R183, R183, 0x1, -R0.reuse ;  /* 0x00000001b7b7c824 */ /* 0x100fe200078e0a00 */
[----:B------:R-:W-:Y:S01]  /*3760*/  IADD3 R3, PT, PT, -R3, RZ, RZ ;  /* 0x000000ff03037210 */ /* 0x000fe20007ffe1ff */
[----:B------:R-:W-:Y:S01]  /*3770*/  @!P3 IMAD.MOV R175, RZ, RZ, -R175 ;  /* 0x000000ffffafb224 */ /* 0x000fe200078e0aaf */
[C---:B------:R-:W-:Y:S01]  /*3780*/  ISETP.GT.U32.AND P4, PT, R0.reuse, R187, PT ;  /* 0x000000bb0000720c */ /* 0x040fe20003f84070 */
[----:B------:R-:W-:Y:S01]  /*3790*/  VIADD R8, R243, 0x47 ;  /* 0x00000047f3087836 */ /* 0x000fe20000000000 */
[----:B------:R-:W-:Y:S01]  /*37a0*/  ISETP.GE.AND P3, PT, R9, RZ, PT ;  /* 0x000000ff0900720c */ /* 0x000fe20003f66270 */
[C---:B------:R-:W-:Y:S01]  /*37b0*/  IMAD R189, R0.reuse, R3, R189 ;  /* 0x0000000300bd7224 */ /* 0x040fe200078e02bd */
[----:B------:R-:W-:Y:S01]  /*37c0*/  IABS R195, R7 ;  /* 0x0000000700c37213 */ /* 0x000fe20000000000 */
[----:B------:R-:W-:Y:S01]  /*37d0*/  @!P6 IMAD.IADD R185, R185, 0x1, -R0 ;  /* 0x00000001b9b9e824 */ /* 0x000fe200078e0a00 */
[----:B------:R-:W-:Y:S01]  /*37e0*/  IABS R193, R8 ;  /* 0x0000000800c17213 */ /* 0x000fe20000000000 */
[----:B------:R-:W-:Y:S01]  /*37f0*/  VIADD R9, R243, 0x48 ;  /* 0x00000048f3097836 */ /* 0x000fe20000000000 */
[----:B------:R-:W-:Y:S01]  /*3800*/  ISETP.GT.U32.AND P6, PT, R0, R189, PT ;  /* 0x000000bd0000720c */ /* 0x000fe20003fc4070 */
[----:B------:R-:W-:Y:S01]  /*3810*/  IMAD.HI.U32 R3, R2, R191, RZ ;  /* 0x000000bf02037227 */ /* 0x000fe200078e00ff */
[----:B------:R-:W-:-:S02]  /*3820*/  @!P0 IADD3 R181, PT, PT, R181, -R0, RZ ;  /* 0x80000000b5b58210 */ /* 0x000fc40007ffe0ff */
[----:B------:R-:W-:Y:S01]  /*3830*/  IABS R197, R9 ;  /* 0x0000000900c57213 */ /* 0x000fe20000000000 */
[----:B------:R-:W-:Y:S01]  /*3840*/  IMAD.MOV R3, RZ, RZ, -R3 ;  /* 0x000000ffff037224 */ /* 0x000fe200078e0a03 */
[----:B------:R-:W-:Y:S01]  /*3850*/  @!P4 IADD3 R187, PT, PT, R187, -R0, RZ ;  /* 0x80000000bbbbc210 */ /* 0x000fe20007ffe0ff */
[----:B------:R-:W-:Y:S01]  /*3860*/  @!P2 IMAD.MOV R181, RZ, RZ, -R181 ;  /* 0x000000ffffb5a224 */ /* 0x000fe200078e0ab5 */
[----:B------:R-:W-:Y:S01]  /*3870*/  ISETP.GE.AND P0, PT, R4, RZ, PT ;  /* 0x000000ff0400720c */ /* 0x000fe20003f06270 */
[C---:B------:R-:W-:Y:S01]  /*3880*/  IMAD R191, R0.reuse, R3, R191 ;  /* 0x0000000300bf7224 */ /* 0x040fe200078e02bf */
[----:B------:R-:W-:Y:S01]  /*3890*/  ISETP.GT.U32.AND P4, PT, R0, R187, PT ;  /* 0x000000bb0000720c */ /* 0x000fe20003f84070 */
[----:B------:R-:W-:Y:S01]  /*38a0*/  IMAD.HI.U32 R5, R2, R197, RZ ;  /* 0x000000c502057227 */ /* 0x000fe200078e00ff */
[----:B------:R-:W-:Y:S02]  /*38b0*/  ISETP.GE.AND P1, PT, R10, RZ, PT ;  /* 0x000000ff0a00720c */ /* 0x000fe40003f26270 */
[----:B------:R-:W-:Y:S01]  /*38c0*/  IADD3 R10, PT, PT, R243, 0x49, RZ ;  /* 0x00000049f30a7810 */ /* 0x000fe20007ffe0ff */
[----:B------:R-:W-:Y:S01]  /*38d0*/  @!P6 IMAD.IADD R189, R189, 0x1, -R0 ;  /* 0x00000001bdbde824 */ /* 0x000fe200078e0a00 */
[----:B------:R-:W-:Y:S01]  /*38e0*/  ISETP.GE.AND P6, PT, R6, RZ, PT ;  /* 0x000000ff0600720c */ /* 0x000fe20003fc6270 */
[----:B------:R-:W-:Y:S01]  /*38f0*/  IMAD.MOV R5, RZ, RZ, -R5 ;  /* 0x000000ffff057224 */ /* 0x000fe200078e0a05 */
[----:B------:R-:W-:Y:S01]  /*3900*/  IABS R199, R10 ;  /* 0x0000000a00c77213 */ /* 0x000fe20000000000 */
[----:B------:R-:W-:Y:S01]  /*3910*/  IMAD.HI.U32 R3, R2, R195, RZ ;  /* 0x000000c302037227 */ /* 0x000fe200078e00ff */
[----:B------:R-:W-:-:S03]  /*3920*/  ISETP.GT.U32.AND P2, PT, R0, R189, PT ;  /* 0x000000bd0000720c */ /* 0x000fc60003f44070 */
[----:B------:R-:W-:Y:S01]  /*3930*/  @!P4 IMAD.IADD R187, R187, 0x1, -R0 ;  /* 0x00000001bbbbc824 */ /* 0x000fe200078e0a00 */
[C---:B------:R-:W-:Y:S01]  /*3940*/  ISETP.GT.U32.AND P4, PT, R0.reuse, R191, PT ;  /* 0x000000bf0000720c */ /* 0x040fe20003f84070 */
[----:B------:R-:W-:Y:S01]  /*3950*/  IMAD R197, R0, R5, R197 ;  /* 0x0000000500c57224 */ /* 0x000fe200078e02c5 */
[----:B------:R-:W-:Y:S01]  /*3960*/  @!P1 IADD3 R185, PT, PT, -R185, RZ, RZ ;  /* 0x000000ffb9b99210 */ /* 0x000fe20007ffe1ff */
[----:B------:R-:W-:-:S04]  /*3970*/  IMAD.HI.U32 R4, R2, R193, RZ ;  /* 0x000000c102047227 */ /* 0x000fc800078e00ff */
[----:B------:R-:W-:Y:S01]  /*3980*/  IMAD.MOV R3, RZ, RZ, -R3 ;  /* 0x000000ffff037224 */ /* 0x000fe200078e0a03 */
[----:B------:R-:W-:Y:S01]  /*3990*/  IADD3 R4, PT, PT, -R4, RZ, RZ ;  /* 0x000000ff04047210 */ /* 0x000fe20007ffe1ff */
[----:B------:R-:W-:Y:S01]  /*39a0*/  @!P2 IMAD.IADD R189, R189, 0x1, -R0 ;  /* 0x00000001bdbda824 */ /* 0x000fe200078e0a00 */
[C---:B------:R-:W-:Y:S01]  /*39b0*/  ISETP.GT.U32.AND P2, PT, R0.reuse, R197, PT ;  /* 0x000000c50000720c */ /* 0x040fe20003f44070 */
[C---:B------:R-:W-:Y:S02]  /*39c0*/  IMAD R195, R0.reuse, R3, R195 ;  /* 0x0000000300c37224 */ /* 0x040fe400078e02c3 */
[----:B------:R-:W-:Y:S01]  /*39d0*/  @!P4 IADD3 R191, PT, PT, R191, -R0, RZ ;  /* 0x80000000bfbfc210 */ /* 0x000fe20007ffe0ff */
[----:B------:R-:W-:Y:S02]  /*39e0*/  IMAD R193, R0, R4, R193 ;  /* 0x0000000400c17224 */ /* 0x000fe400078e02c1 */
[----:B------:R-:W-:Y:S01]  /*39f0*/  IMAD.HI.U32 R3, R2, R199, RZ ;  /* 0x000000c702037227 */ /* 0x000fe200078e00ff */
[----:B------:R-:W-:-:S02]  /*3a00*/  ISETP.GT.U32.AND P4, PT, R0, R191, PT ;  /* 0x000000bf0000720c */ /* 0x000fc40003f84070 */
[C---:B------:R-:W-:Y:S01]  /*3a10*/  ISETP.GT.U32.AND P1, PT, R0.reuse, R193, PT ;  /* 0x000000c10000720c */ /* 0x040fe20003f24070 */
[----:B------:R-:W-:Y:S01]  /*3a20*/  @!P3 IMAD.MOV R183, RZ, RZ, -R183 ;  /* 0x000000ffffb7b224 */ /* 0x000fe200078e0ab7 */
[C---:B------:R-:W-:Y:S01]  /*3a30*/  ISETP.GT.U32.AND P3, PT, R0.reuse, R195, PT ;  /* 0x000000c30000720c */ /* 0x040fe20003f64070 */
[----:B------:R-:W-:Y:S01]  /*3a40*/  VIADD R4, R243, 0x4a ;  /* 0x0000004af3047836 */ /* 0x000fe20000000000 */
[----:B------:R-:W-:Y:S01]  /*3a50*/  IADD3 R3, PT, PT, -R3, RZ, RZ ;  /* 0x000000ff03037210 */ /* 0x000fe20007ffe1ff */
[----:B------:R-:W-:Y:S01]  /*3a60*/  VIADD R5, R243, 0x4b ;  /* 0x0000004bf3057836 */ /* 0x000fe20000000000 */
[----:B------:R-:W-:Y:S01]  /*3a70*/  @!P2 IADD3 R197, PT, PT, R197, -R0, RZ ;  /* 0x80000000c5c5a210 */ /* 0x000fe20007ffe0ff */
[----:B------:R-:W-:Y:S01]  /*3a80*/  @!P0 IMAD.MOV R187, RZ, RZ, -R187 ;  /* 0x000000ffffbb8224 */ /* 0x000fe200078e0abb */
[----:B------:R-:W-:Y:S01]  /*3a90*/  IABS R201, R4 ;  /* 0x0000000400c97213 */ /* 0x000fe20000000000 */
[C---:B------:R-:W-:Y:S01]  /*3aa0*/  IMAD R199, R0.reuse, R3, R199 ;  /* 0x0000000300c77224 */ /* 0x040fe200078e02c7 */
[----:B------:R-:W-:Y:S01]  /*3ab0*/  ISETP.GT.U32.AND P2, PT, R0, R197, PT ;  /* 0x000000c50000720c */ /* 0x000fe20003f44070 */
[----:B------:R-:W-:Y:S01]  /*3ac0*/  @!P4 IMAD.IADD R191, R191, 0x1, -R0 ;  /* 0x00000001bfbfc824 */ /* 0x000fe200078e0a00 */
[----:B------:R-:W-:Y:S01]  /*3ad0*/  IABS R205, R5 ;  /* 0x0000000500cd7213 */ /* 0x000fe20000000000 */
[----:B------:R-:W-:Y:S01]  /*3ae0*/  IMAD.HI.U32 R3, R2, R201, RZ ;  /* 0x000000c902037227 */ /* 0x000fe200078e00ff */
[----:B------:R-:W-:-:S02]  /*3af0*/  ISETP.GE.AND P0, PT, R7, RZ, PT ;  /* 0x000000ff0700720c */ /* 0x000fc40003f06270 */
[----:B------:R-:W-:Y:S01]  /*3b00*/  @!P3 IADD3 R195, PT, PT, R195, -R0, RZ ;  /* 0x80000000c3c3b210 */ /* 0x000fe20007ffe0ff */
[----:B------:R-:W-:Y:S01]  /*3b10*/  IMAD.MOV R3, RZ, RZ, -R3 ;  /* 0x000000ffff037224 */ /* 0x000fe200078e0a03 */
[----:B------:R-:W-:Y:S01]  /*3b20*/  @!P6 IADD3 R191, PT, PT, -R191, RZ, RZ ;  /* 0x000000ffbfbfe210 */ /* 0x000fe20007ffe1ff */
[--C-:B------:R-:W-:Y:S01]  /*3b30*/  @!P1 IMAD.IADD R193, R193, 0x1, -R0.reuse ;  /* 0x00000001c1c19824 */ /* 0x100fe200078e0a00 */
[C---:B------:R-:W-:Y:S01]  /*3b40*/  ISETP.GT.U32.AND P1, PT, R0.reuse, R195, PT ;  /* 0x000000c30000720c */ /* 0x040fe20003f24070 */
[C---:B------:R-:W-:Y:S01]  /*3b50*/  IMAD R201, R0.reuse, R3, R201 ;  /* 0x0000000300c97224 */ /* 0x040fe200078e02c9 */
[C---:B------:R-:W-:Y:S01]  /*3b60*/  ISETP.GT.U32.AND P6, PT, R0.reuse, R199, PT ;  /* 0x000000c70000720c */ /* 0x040fe20003fc4070 */
[----:B------:R-:W-:Y:S01]  /*3b70*/  @!P5 IMAD.MOV R189, RZ, RZ, -R189 ;  /* 0x000000ffffbdd224 */ /* 0x000fe200078e0abd */
[C---:B------:R-:W-:Y:S01]  /*3b80*/  ISETP.GT.U32.AND P5, PT, R0.reuse, R193, PT ;  /* 0x000000c10000720c */ /* 0x040fe20003fa4070 */
[----:B------:R-:W-:Y:S01]  /*3b90*/  @!P2 IMAD.IADD R197, R197, 0x1, -R0 ;  /* 0x00000001c5c5a824 */ /* 0x000fe200078e0a00 */
[----:B------:R-:W-:Y:S01]  /*3ba0*/  ISETP.GT.U32.AND P2, PT, R0, R201, PT ;  /* 0x000000c90000720c */ /* 0x000fe20003f44070 */
[----:B------:R-:W-:Y:S01]  /*3bb0*/  VIADD R6, R243, 0x4c ;  /* 0x0000004cf3067836 */ /* 0x000fe20000000000 */
[----:B------:R-:W-:Y:S01]  /*3bc0*/  ISETP.GE.AND P4, PT, R8, RZ, PT ;  /* 0x000000ff0800720c */ /* 0x000fe20003f86270 */
[----:B------:R-:W-:Y:S01]  /*3bd0*/  IMAD.HI.U32 R3, R2, R205, RZ ;  /* 0x000000cd02037227 */ /* 0x000fe200078e00ff */
[----:B------:R-:W-:-:S02]  /*3be0*/  ISETP.GE.AND P3, PT, R9, RZ, PT ;  /* 0x000000ff0900720c */ /* 0x000fc40003f66270 */
[----:B------:R-:W-:Y:S01]  /*3bf0*/  IABS R203, R6 ;  /* 0x0000000600cb7213 */ /* 0x000fe20000000000 */
[----:B------:R-:W-:Y:S01]  /*3c00*/  IMAD.MOV R3, RZ, RZ, -R3 ;  /* 0x000000ffff037224 */ /* 0x000fe200078e0a03 */
[----:B------:R-:W-:Y:S01]  /*3c10*/  IADD3 R8, PT, PT, R243, 0x52, RZ ;  /* 0x00000052f3087810 */ /* 0x000fe20007ffe0ff */
[----:B------:R-:W-:Y:S01]  /*3c20*/  @!P1 IMAD.IADD R195, R195, 0x1, -R0 ;  /* 0x00000001c3c39824 */ /* 0x000fe200078e0a00 */
[-C--:B------:R-:W-:Y:S01]  /*3c30*/  @!P6 IADD3 R199, PT, PT, R199, -R0.reuse, RZ ;  /* 0x80000000c7c7e210 */ /* 0x080fe20007ffe0ff */
[----:B------:R-:W-:Y:S01]  /*3c40*/  IMAD R205, R0, R3, R205 ;  /* 0x0000000300cd7224 */ /* 0x000fe200078e02cd */
[----:B------:R-:W-:Y:S01]  /*3c50*/  ISETP.GE.AND P6, PT, R5, RZ, PT ;  /* 0x000000ff0500720c */ /* 0x000fe20003fc6270 */
[----:B------:R-:W-:Y:S01]  /*3c60*/  VIADD R5, R243, 0x4d ;  /* 0x0000004df3057836 */ /* 0x000fe20000000000 */
[-C--:B------:R-:W-:Y:S01]  /*3c70*/  @!P5 IADD3 R193, PT, PT, R193, -R0.reuse, RZ ;  /* 0x80000000c1c1d210 */ /* 0x080fe20007ffe0ff */
[----:B------:R-:W-:Y:S01]  /*3c80*/  IMAD.HI.U32 R3, R2, R203, RZ ;  /* 0x000000cb02037227 */ /* 0x000fe200078e00ff */
[----:B------:R-:W-:-:S02]  /*3c90*/  @!P2 IADD3 R201, PT, PT, R201, -R0, RZ ;  /* 0x80000000c9c9a210 */ /* 0x000fc40007ffe0ff */
[C---:B------:R-:W-:Y:S01]  /*3ca0*/  ISETP.GT.U32.AND P2, PT, R0.reuse, R205, PT ;  /* 0x000000cd0000720c */ /* 0x040fe20003f44070 */
[----:B------:R-:W-:Y:S01]  /*3cb0*/  @!P0 IMAD.MOV R195, RZ, RZ, -R195 ;  /* 0x000000ffffc38224 */ /* 0x000fe200078e0ac3 */
[C---:B------:R-:W-:Y:S01]  /*3cc0*/  ISETP.GT.U32.AND P0, PT, R0.reuse, R199, PT ;  /* 0x000000c70000720c */ /* 0x040fe20003f04070 */
[----:B------:R-:W-:Y:S01]  /*3cd0*/  IMAD.MOV R3, RZ, RZ, -R3 ;  /* 0x000000ffff037224 */ /* 0x000fe200078e0a03 */
[----:B------:R-:W-:Y:S01]  /*3ce0*/  IABS R207, R5 ;  /* 0x0000000500cf7213 */ /* 0x000fe20000000000 */
[----:B------:R-:W-:Y:S01]  /*3cf0*/  VIADD R7, R243, 0x4e ;  /* 0x0000004ef3077836 */ /* 0x000fe20000000000 */
[----:B------:R-:W-:Y:S01]  /*3d00*/  @!P4 IADD3 R193, PT, PT, -R193, RZ, RZ ;  /* 0x000000ffc1c1c210 */ /* 0x000fe20007ffe1ff */
[----:B------:R-:W-:Y:S01]  /*3d10*/  IMAD R203, R0, R3, R203 ;  /* 0x0000000300cb7224 */ /* 0x000fe200078e02cb */
[----:B------:R-:W-:Y:S01]  /*3d20*/  ISETP.GE.AND P1, PT, R10, RZ, PT ;  /* 0x000000ff0a00720c */ /* 0x000fe20003f26270 */
[----:B------:R-:W-:Y:S01]  /*3d30*/  IMAD.HI.U32 R3, R2, R207, RZ ;  /* 0x000000cf02037227 */ /* 0x000fe200078e00ff */
[----:B------:R-:W-:-:S02]  /*3d40*/  ISETP.GT.U32.AND P4, PT, R0, R201, PT ;  /* 0x000000c90000720c */ /* 0x000fc40003f84070 */
[----:B------:R-:W-:Y:S01]  /*3d50*/  ISETP.GE.AND P5, PT, R4, RZ, PT ;  /* 0x000000ff0400720c */ /* 0x000fe20003fa6270 */
[----:B------:R-:W-:Y:S01]  /*3d60*/  @!P3 IMAD.MOV R197, RZ, RZ, -R197 ;  /* 0x000000ffffc5b224 */ /* 0x000fe200078e0ac5 */
[----:B------:R-:W-:Y:S01]  /*3d70*/  IADD3 R3, PT, PT, -R3, RZ, RZ ;  /* 0x000000ff03037210 */ /* 0x000fe20007ffe1ff */
[--C-:B------:R-:W-:Y:S01]  /*3d80*/  @!P0 IMAD.IADD R199, R199, 0x1, -R0.reuse ;  /* 0x00000001c7c78824 */ /* 0x100fe200078e0a00 */
[----:B------:R-:W-:Y:S01]  /*3d90*/  IABS R209, R7 ;  /* 0x0000000700d17213 */ /* 0x000fe20000000000 */
[----:B------:R-:W-:Y:S01]  /*3da0*/  VIADD R10, R243, 0x63 ;  /* 0x00000063f30a7836 */ /* 0x000fe20000000000 */
[----:B------:R-:W-:Y:S01]  /*3db0*/  @!P2 IADD3 R205, PT, PT, R205, -R0, RZ ;  /* 0x80000000cdcda210 */ /* 0x000fe20007ffe0ff */
[C---:B------:R-:W-:Y:S01]  /*3dc0*/  IMAD R207, R0.reuse, R3, R207 ;  /* 0x0000000300cf7224 */ /* 0x040fe200078e02cf */
[C---:B------:R-:W-:Y:S01]  /*3dd0*/  ISETP.GT.U32.AND P0, PT, R0.reuse, R203, PT ;  /* 0x000000cb0000720c */ /* 0x040fe20003f04070 */
[----:B------:R-:W-:Y:S01]  /*3de0*/  @!P1 IMAD.MOV R199, RZ, RZ, -R199 ;  /* 0x000000ffffc79224 */ /* 0x000fe200078e0ac7 */
[----:B------:R-:W-:Y:S01]  /*3df0*/  ISETP.GT.U32.AND P1, PT, R0, R205, PT ;  /* 0x000000cd0000720c */ /* 0x000fe20003f24070 */
[----:B------:R-:W-:Y:S01]  /*3e00*/  @!P4 IMAD.IADD R201, R201, 0x1, -R0 ;  /* 0x00000001c9c9c824 */ /* 0x000fe200078e0a00 */
[----:B------:R-:W-:Y:S01]  /*3e10*/  ISETP.GE.AND P4, PT, R5, RZ, PT ;  /* 0x000000ff0500720c */ /* 0x000fe20003f86270 */
[----:B------:R-:W-:Y:S01]  /*3e20*/  IMAD.HI.U32 R4, R2, R209, RZ ;  /* 0x000000d102047227 */ /* 0x000fe200078e00ff */
[----:B------:R-:W-:-:S02]  /*3e30*/  ISETP.GE.AND P3, PT, R6, RZ, PT ;  /* 0x000000ff0600720c */ /* 0x000fc40003f66270 */
[----:B------:R-:W-:Y:S01]  /*3e40*/  ISETP.GE.AND P2, PT, R7, RZ, PT ;  /* 0x000000ff0700720c */ /* 0x000fe20003f46270 */
[----:B------:R-:W-:Y:S01]  /*3e50*/  @!P5 IMAD.MOV R201, RZ, RZ, -R201 ;  /* 0x000000ffffc9d224 */ /* 0x000fe200078e0ac9 */
[C---:B------:R-:W-:Y:S01]  /*3e60*/  ISETP.GT.U32.AND P5, PT, R0.reuse, R207, PT ;  /* 0x000000cf0000720c */ /* 0x040fe20003fa4070 */
[----:B------:R-:W-:Y:S01]  /*3e70*/  VIADD R5, R243, 0x4f ;  /* 0x0000004ff3057836 */ /* 0x000fe20000000000 */
[----:B------:R-:W-:Y:S01]  /*3e80*/  IABS R213, R8 ;  /* 0x0000000800d57213 */ /* 0x000fe20000000000 */
[----:B------:R-:W-:Y:S01]  /*3e90*/  IMAD.MOV R4, RZ, RZ, -R4 ;  /* 0x000000ffff047224 */ /* 0x000fe200078e0a04 */
[----:B------:R-:W-:Y:S01]  /*3ea0*/  @!P0 IADD3 R203, PT, PT, R203, -R0, RZ ;  /* 0x80000000cbcb8210 */ /* 0x000fe20007ffe0ff */
[----:B------:R-:W-:Y:S01]  /*3eb0*/  VIADD R6, R243, 0x50 ;  /* 0x00000050f3067836 */ /* 0x000fe20000000000 */
[----:B------:R-:W-:Y:S01]  /*3ec0*/  IABS R211, R5 ;  /* 0x0000000500d37213 */ /* 0x000fe20000000000 */
[----:B------:R-:W-:Y:S01]  /*3ed0*/  IMAD R209, R0, R4, R209 ;  /* 0x0000000400d17224 */ /* 0x000fe200078e02d1 */
[----:B------:R-:W-:Y:S01]  /*3ee0*/  @!P1 IADD3 R205, PT, PT, R205, -R0, RZ ;  /* 0x80000000cdcd9210 */ /* 0x000fe20007ffe0ff */
[----:B------:R-:W-:Y:S01]  /*3ef0*/  VIADD R7, R243, 0x51 ;  /* 0x00000051f3077836 */ /* 0x000fe20000000000 */
[----:B------:R-:W-:Y:S01]  /*3f00*/  IABS R215, R6 ;  /* 0x0000000600d77213 */ /* 0x000fe20000000000 */
[----:B------:R-:W-:Y:S01]  /*3f10*/  IMAD.HI.U32 R3, R2, R211, RZ ;  /* 0x000000d302037227 */ /* 0x000fe200078e00ff */
[----:B------:R-:W-:-:S02]  /*3f20*/  ISETP.GT.U32.AND P1, PT, R0, R209, PT ;  /* 0x000000d10000720c */ /* 0x000fc40003f24070 */
[C---:B------:R-:W-:Y:S01]  /*3f30*/  ISETP.GT.U32.AND P0, PT, R0.reuse, R203, PT ;  /* 0x000000cb0000720c */ /* 0x040fe20003f04070 */
[----:B------:R-:W-:Y:S01]  /*3f40*/  @!P5 IMAD.IADD R207, R207, 0x1, -R0 ;  /* 0x00000001cfcfd824 */ /* 0x000fe200078e0a00 */
[----:B------:R-:W-:Y:S01]  /*3f50*/  IABS R217, R7 ;  /* 0x0000000700d97213 */ /* 0x000fe20000000000 */
[----:B------:R-:W-:Y:S01]  /*3f60*/  IMAD.MOV R3, RZ, RZ, -R3 ;  /* 0x000000ffff037224 */ /* 0x000fe200078e0a03 */
[----:B------:R-:W-:Y:S01]  /*3f70*/  IABS R9, R14 ;  /* 0x0000000e00097213 */ /* 0x000fe20000000000 */
[----:B------:R-:W-:Y:S01]  /*3f80*/  @!P6 IMAD.MOV R205, RZ, RZ, -R205 ;  /* 0x000000ffffcde224 */ /* 0x000fe200078e0acd */
[C---:B------:R-:W-:Y:S01]  /*3f90*/  ISETP.GT.U32.AND P6, PT, R0.reuse, R207, PT ;  /* 0x000000cf0000720c */ /* 0x040fe20003fc4070 */
[----:B------:R-:W-:Y:S02]  /*3fa0*/  IMAD R211, R0, R3, R211 ;  /* 0x0000000300d37224 */ /* 0x000fe400078e02d3 */
[----:B------:R-:W-:Y:S02]  /*3fb0*/  IMAD.HI.U32 R3, R2, R215, RZ ;  /* 0x000000d702037227 */ /* 0x000fe400078e00ff */
[----:B------:R-:W-:-:S02]  /*3fc0*/  @!P1 IADD3 R209, PT, PT, R209, -R0, RZ ;  /* 0x80000000d1d19210 */ /* 0x000fc40007ffe0ff */
[----:B------:R-:W-:Y:S01]  /*3fd0*/  IMAD.MOV R3, RZ, RZ, -R3 ;  /* 0x000000ffff037224 */ /* 0x000fe200078e0a03 */
[----:B------:R-:W-:Y:S01]  /*3fe0*/  ISETP.GT.U32.AND P5, PT, R0, R211, PT ;  /* 0x000000d30000720c */ /* 0x000fe20003fa4070 */
[----:B------:R-:W-:Y:S01]  /*3ff0*/  IMAD.HI.U32 R4, R2, R217, RZ ;  /* 0x000000d902047227 */ /* 0x000fe200078e00ff */
[----:B------:R-:W-:-:S03]  /*4000*/  ISETP.GT.U32.AND P1, PT, R0, R209, PT ;  /* 0x000000d10000720c */ /* 0x000fc60003f24070 */
[----:B------:R-:W-:Y:S01]  /*4010*/  IMAD R215, R0, R3, R215 ;  /* 0x0000000300d77224 */ /* 0x000fe200078e02d7 */
[----:B------:R-:W-:Y:S01]  /*4020*/  IADD3 R4, PT, PT, -R4, RZ, RZ ;  /* 0x000000ff04047210 */ /* 0x000fe20007ffe1ff */
[--C-:B------:R-:W-:Y:S01]  /*4030*/  @!P0 IMAD.IADD R203, R203, 0x1, -R0.reuse ;  /* 0x00000001cbcb8824 */ /* 0x100fe200078e0a00 */
[----:B------:R-:W-:Y:S01]  /*4040*/  ISETP.GE.AND P0, PT, R5, RZ, PT ;  /* 0x000000ff0500720c */ /* 0x000fe20003f06270 */
[----:B------:R-:W-:Y:S01]  /*4050*/  @!P6 IMAD.IADD R207, R207, 0x1, -R0 ;  /* 0x00000001cfcfe824 */ /* 0x000fe200078e0a00 */
[----:B------:R-:W-:Y:S01]  /*4060*/  ISETP.GT.U32.AND P6, PT, R0, R215, PT ;  /* 0x000000d70000720c */ /* 0x000fe20003fc4070 */
[----:B------:R-:W-:Y:S02]  /*4070*/  IMAD.HI.U32 R5, R2, R213, RZ ;  /* 0x000000d502057227 */ /* 0x000fe400078e00ff */
[-C--:B------:R-:W-:Y:S02]  /*4080*/  @!P5 IADD3 R211, PT, PT, R211, -R0.reuse, RZ ;  /* 0x80000000d3d3d210 */ /* 0x080fe40007ffe0ff */
[----:B------:R-:W-:Y:S01]  /*4090*/  IMAD.MOV R5, RZ, RZ, -R5 ;  /* 0x000000ffff057224 */ /* 0x000fe200078e0a05 */
[----:B------:R-:W-:Y:S01]  /*40a0*/  @!P1 IADD3 R209, PT, PT, R209, -R0, RZ ;  /* 0x80000000d1d19210 */ /* 0x000fe20007ffe0ff */
[C---:B------:R-:W-:Y:S01]  /*40b0*/  IMAD R217, R0.reuse, R4, R217 ;  /* 0x0000000400d97224 */ /* 0x040fe200078e02d9 */
[----:B------:R-:W-:Y:S01]  /*40c0*/  ISETP.GT.U32.AND P5, PT, R0, R211, PT ;  /* 0x000000d30000720c */ /* 0x000fe20003fa4070 */
[----:B------:R-:W-:-:S02]  /*40d0*/  VIADD R4, R243, 0x53 ;  /* 0x00000053f3047836 */ /* 0x000fc40000000000 */
[C---:B------:R-:W-:Y:S01]  /*40e0*/  IMAD R213, R0.reuse, R5, R213 ;  /* 0x0000000500d57224 */ /* 0x040fe200078e02d5 */
[C---:B------:R-:W-:Y:S01]  /*40f0*/  ISETP.GT.U32.AND P1, PT, R0.reuse, R217, PT ;  /* 0x000000d90000720c */ /* 0x040fe20003f24070 */
[----:B------:R-:W-:Y:S01]  /*4100*/  @!P2 IMAD.MOV R209, RZ, RZ, -R209 ;  /* 0x000000ffffd1a224 */ /* 0x000fe200078e0ad1 */
[----:B------:R-:W-:Y:S01]  /*4110*/  IABS R219, R4 ;  /* 0x0000000400db7213 */ /* 0x000fe20000000000 */
[----:B------:R-:W-:Y:S01]  /*4120*/  @!P6 IMAD.IADD R215, R215, 0x1, -R0 ;  /* 0x00000001d7d7e824 */ /* 0x000fe200078e0a00 */
[----:B------:R-:W-:Y:S01]  /*4130*/  ISETP.GT.U32.AND P2, PT, R0, R213, PT ;  /* 0x000000d50000720c */ /* 0x000fe20003f44070 */
[----:B------:R-:W-:Y:S02]  /*4140*/  VIADD R5, R243, 0x54 ;  /* 0x00000054f3057836 */ /* 0x000fe40000000000 */
[----:B------:R-:W-:Y:S01]  /*4150*/  IMAD.HI.U32 R3, R2, R219, RZ ;  /* 0x000000db02037227 */ /* 0x000fe200078e00ff */
[----:B------:R-:W-:Y:S02]  /*4160*/  ISETP.GT.U32.AND P6, PT, R0, R215, PT ;  /* 0x000000d70000720c */ /* 0x000fe40003fc4070 */
[----:B------:R-:W-:Y:S01]  /*4170*/  IABS R221, R5 ;  /* 0x0000000500dd7213 */ /* 0x000fe20000000000 */
[----:B------:R-:W-:Y:S01]  /*4180*/  @!P3 IMAD.MOV R203, RZ, RZ, -R203 ;  /* 0x000000ffffcbb224 */ /* 0x000fe200078e0acb */
[----:B------:R-:W-:Y:S01]  /*4190*/  IADD3 R3, PT, PT, -R3, RZ, RZ ;  /* 0x000000ff03037210 */ /* 0x000fe20007ffe1ff */
[----:B------:R-:W-:Y:S01]  /*41a0*/  @!P4 IMAD.MOV R207, RZ, RZ, -R207 ;  /* 0x000000ffffcfc224 */ /* 0x000fe200078e0acf */
[----:B------:R-:W-:Y:S01]  /*41b0*/  ISETP.GE.AND P3, PT, R6, RZ, PT ;  /* 0x000000ff0600720c */ /* 0x000fe20003f66270 */
[----:B------:R-:W-:Y:S01]  /*41c0*/  VIADD R6, R243, 0x55 ;  /* 0x00000055f3067836 */ /* 0x000fe20000000000 */
[-C--:B------:R-:W-:Y:S01]  /*41d0*/  @!P5 IADD3 R211, PT, PT, R211, -R0.reuse, RZ ;  /* 0x80000000d3d3d210 */ /* 0x080fe20007ffe0ff */
[----:B------:R-:W-:Y:S01]  /*41e0*/  IMAD R219, R0, R3, R219 ;  /* 0x0000000300db7224 */ /* 0x000fe200078e02db */
[----:B------:R-:W-:Y:S01]  /*41f0*/  @!P2 IADD3 R213, PT, PT, R213, -R0, RZ ;  /* 0x80000000d5d5a210 */ /* 0x000fe20007ffe0ff */
[----:B------:R-:W-:Y:S01]  /*4200*/  IMAD.HI.U32 R3, R2, R221, RZ ;  /* 0x000000dd02037227 */ /* 0x000fe200078e00ff */
[----:B------:R-:W-:-:S02]  /*4210*/  IABS R223, R6 ;  /* 0x0000000600df7213 */ /* 0x000fc40000000000 */
[----:B------:R-:W-:Y:S01]  /*4220*/  ISETP.GT.U32.AND P2, PT, R0, R213, PT ;  /* 0x000000d50000720c */ /* 0x000fe20003f44070 */
[--C-:B------:R-:W-:Y:S01]  /*4230*/  @!P6 IMAD.IADD R215, R215, 0x1, -R0.reuse ;  /* 0x00000001d7d7e824 */ /* 0x100fe200078e0a00 */
[----:B------:R-:W-:Y:S01]  /*4240*/  ISETP.GE.AND P6, PT, R4, RZ, PT ;  /* 0x000000ff0400720c */ /* 0x000fe20003fc6270 */
[----:B------:R-:W-:Y:S01]  /*4250*/  @!P0 IMAD.MOV R211, RZ, RZ, -R211 ;  /* 0x000000ffffd38224 */ /* 0x000fe200078e0ad3 */
[----:B------:R-:W-:Y:S01]  /*4260*/  IADD3 R4, PT, PT, -R3, RZ, RZ ;  /* 0x000000ff03047210 */ /* 0x000fe20007ffe1ff */
[----:B------:R-:W-:Y:S01]  /*4270*/  IMAD.HI.U32 R3, R2, R223, RZ ;  /* 0x000000df02037227 */ /* 0x000fe200078e00ff */
[----:B------:R-:W-:Y:S02]  /*4280*/  ISETP.GE.AND P5, PT, R8, RZ, PT ;  /* 0x000000ff0800720c */ /* 0x000fe40003fa6270 */
[C---:B------:R-:W-:Y:S01]  /*4290*/  ISETP.GT.U32.AND P0, PT, R0.reuse, R219, PT ;  /* 0x000000db0000720c */ /* 0x040fe20003f04070 */
[--C-:B------:R-:W-:Y:S01]  /*42a0*/  @!P1 IMAD.IADD R217, R217, 0x1, -R0.reuse ;  /* 0x00000001d9d99824 */ /* 0x100fe200078e0a00 */
[----:B------:R-:W-:Y:S01]  /*42b0*/  IADD3 R3, PT, PT, -R3, RZ, RZ ;  /* 0x000000ff03037210 */ /* 0x000fe20007ffe1ff */
[C---:B------:R-:W-:Y:S01]  /*42c0*/  IMAD R221, R0.reuse, R4, R221 ;  /* 0x0000000400dd7224 */ /* 0x040fe200078e02dd */
[----:B------:R-:W-:Y:S01]  /*42d0*/  ISETP.GE.AND P4, PT, R7, RZ, PT ;  /* 0x000000ff0700720c */ /* 0x000fe20003f86270 */
[----:B------:R-:W-:Y:S01]  /*42e0*/  VIADD R7, R243, 0x56 ;  /* 0x00000056f3077836 */ /* 0x000fe20000000000 */
[C---:B------:R-:W-:Y:S01]  /*42f0*/  ISETP.GT.U32.AND P1, PT, R0.reuse, R217, PT ;  /* 0x000000d90000720c */ /* 0x040fe20003f24070 */
[--C-:B------:R-:W-:Y:S01]  /*4300*/  @!P2 IMAD.IADD R213, R213, 0x1, -R0.reuse ;  /* 0x00000001d5d5a824 */ /* 0x100fe200078e0a00 */
[C---:B------:R-:W-:Y:S01]  /*4310*/  ISETP.GT.U32.AND P2, PT, R0.reuse, R221, PT ;  /* 0x000000dd0000720c */ /* 0x040fe20003f44070 */
[C---:B------:R-:W-:Y:S01]  /*4320*/  IMAD R223, R0.reuse, R3, R223 ;  /* 0x0000000300df7224 */ /* 0x040fe200078e02df */
[----:B------:R-:W-:Y:S01]  /*4330*/  IABS R225, R7 ;  /* 0x0000000700e17213 */ /* 0x000fe20000000000 */
[----:B------:R-:W-:Y:S01]  /*4340*/  @!P5 IMAD.MOV R213, RZ, RZ, -R213 ;  /* 0x000000ffffd5d224 */ /* 0x000fe200078e0ad5 */
[----:B------:R-:W-:Y:S01]  /*4350*/  @!P3 IADD3 R215, PT, PT, -R215, RZ, RZ ;  /* 0x000000ffd7d7b210 */ /* 0x000fe20007ffe1ff */
[----:B------:R-:W-:Y:S01]  /*4360*/  @!P0 IMAD.IADD R219, R219, 0x1, -R0 ;  /* 0x00000001dbdb8824 */ /* 0x000fe200078e0a00 */
[----:B------:R-:W-:Y:S01]  /*4370*/  ISETP.GT.U32.AND P5, PT, R0, R223, PT ;  /* 0x000000df0000720c */ /* 0x000fe20003fa4070 */
[----:B------:R-:W-:Y:S01]  /*4380*/  IMAD.HI.U32 R3, R2, R225, RZ ;  /* 0x000000e102037227 */ /* 0x000fe200078e00ff */
[----:B------:R-:W-:-:S02]  /*4390*/  ISETP.GE.AND P0, PT, R6, RZ, PT ;  /* 0x000000ff0600720c */ /* 0x000fc40003f06270 */
[C---:B------:R-:W-:Y:S01]  /*43a0*/  ISETP.GT.U32.AND P3, PT, R0.reuse, R219, PT ;  /* 0x000000db0000720c */ /* 0x040fe20003f64070 */
[----:B------:R-:W-:Y:S01]  /*43b0*/  VIADD R4, R243, 0x57 ;  /* 0x00000057f3047836 */ /* 0x000fe20000000000 */
[----:B------:R-:W-:Y:S01]  /*43c0*/  IADD3 R3, PT, PT, -R3, RZ, RZ ;  /* 0x000000ff03037210 */ /* 0x000fe20007ffe1ff */
[----:B------:R-:W-:Y:S01]  /*43d0*/  @!P1 IMAD.IADD R217, R217, 0x1, -R0 ;  /* 0x00000001d9d99824 */ /* 0x000fe200078e0a00 */
[----:B------:R-:W-:Y:S01]  /*43e0*/  ISETP.GE.AND P1, PT, R5, RZ, PT ;  /* 0x000000ff0500720c */ /* 0x000fe20003f26270 */
[----:B------:R-:W-:Y:S01]  /*43f0*/  VIADD R5, R243, 0x58 ;  /* 0x00000058f3057836 */ /* 0x000fe20000000000 */
[----:B------:R-:W-:Y:S01]  /*4400*/  IABS R227, R4 ;  /* 0x0000000400e37213 */ /* 0x000fe20000000000 */
[----:B------:R-:W-:Y:S01]  /*4410*/  IMAD R225, R0, R3, R225 ;  /* 0x0000000300e17224 */ /* 0x000fe200078e02e1 */
[-C--:B------:R-:W-:Y:S01]  /*4420*/  @!P2 IADD3 R221, PT, PT, R221, -R0.reuse, RZ ;  /* 0x80000000dddda210 */ /* 0x080fe20007ffe0ff */
[----:B------:R-:W-:Y:S01]  /*4430*/  VIADD R6, R243, 0x59 ;  /* 0x00000059f3067836 */ /* 0x000fe20000000000 */
[----:B------:R-:W-:Y:S01]  /*4440*/  @!P5 IADD3 R223, PT, PT, R223, -R0, RZ ;  /* 0x80000000dfdfd210 */ /* 0x000fe20007ffe0ff */
[----:B------:R-:W-:Y:S01]  /*4450*/  IMAD.HI.U32 R3, R2, R227, RZ ;  /* 0x000000e302037227 */ /* 0x000fe200078e00ff */
[----:B------:R-:W-:-:S02]  /*4460*/  ISETP.GT.U32.AND P2, PT, R0, R221, PT ;  /* 0x000000dd0000720c */ /* 0x000fc40003f44070 */
[----:B------:R-:W-:Y:S01]  /*4470*/  ISETP.GT.U32.AND P5, PT, R0, R223, PT ;  /* 0x000000df0000720c */ /* 0x000fe20003fa4070 */
[--C-:B------:R-:W-:Y:S01]  /*4480*/  @!P3 IMAD.IADD R219, R219, 0x1, -R0.reuse ;  /* 0x00000001dbdbb824 */ /* 0x100fe200078e0a00 */
[----:B------:R-:W-:Y:S01]  /*4490*/  IABS R229, R5 ;  /* 0x0000000500e57213 */ /* 0x000fe20000000000 */
[----:B------:R-:W-:Y:S01]  /*44a0*/  @!P4 IMAD.MOV R217, RZ, RZ, -R217 ;  /* 0x000000ffffd9c224 */ /* 0x000fe200078e0ad9 */
[----:B------:R-:W-:Y:S01]  /*44b0*/  ISETP.GE.AND P3, PT, R4, RZ, PT ;  /* 0x000000ff0400720c */ /* 0x000fe20003f66270 */
[----:B------:R-:W-:Y:S01]  /*44c0*/  @!P6 IMAD.MOV R219, RZ, RZ, -R219 ;  /* 0x000000ffffdbe224 */ /* 0x000fe200078e0adb */
[----:B------:R-:W-:Y:S01]  /*44d0*/  IADD3 R4, PT, PT, -R3, RZ, RZ ;  /* 0x000000ff03047210 */ /* 0x000fe20007ffe1ff */
[----:B------:R-:W-:Y:S01]  /*44e0*/  IMAD.HI.U32 R3, R2, R229, RZ ;  /* 0x000000e502037227 */ /* 0x000fe200078e00ff */
[----:B------:R-:W-:Y:S02]  /*44f0*/  IABS R231, R6 ;  /* 0x0000000600e77213 */ /* 0x000fe40000000000 */
[----:B------:R-:W-:Y:S01]  /*4500*/  ISETP.GE.AND P6, PT, R5, RZ, PT ;  /* 0x000000ff0500720c */ /* 0x000fe20003fc6270 */
[C---:B------:R-:W-:Y:S01]  /*4510*/  IMAD R227, R0.reuse, R4, R227 ;  /* 0x0000000400e37224 */ /* 0x040fe200078e02e3 */
[----:B------:R-:W-:Y:S01]  /*4520*/  IADD3 R5, PT, PT, R243, 0x5a, RZ ;  /* 0x0000005af3057810 */ /* 0x000fe20007ffe0ff */
[----:B------:R-:W-:Y:S01]  /*4530*/  IMAD.MOV R4, RZ, RZ, -R3 ;  /* 0x000000ffff047224 */ /* 0x000fe200078e0a03 */
[----:B------:R-:W-:Y:S01]  /*4540*/  @!P5 IADD3 R223, PT, PT, R223, -R0, RZ ;  /* 0x80000000dfdfd210 */ /* 0x000fe20007ffe0ff */
[----:B------:R-:W-:Y:S01]  /*4550*/  @!P2 IMAD.IADD R221, R221, 0x1, -R0 ;  /* 0x00000001dddda824 */ /* 0x000fe200078e0a00 */
[C---:B------:R-:W-:Y:S01]  /*4560*/  ISETP.GT.U32.AND P2, PT, R0.reuse, R225, PT ;  /* 0x000000e10000720c */ /* 0x040fe20003f44070 */
[C---:B------:R-:W-:Y:S01]  /*4570*/  IMAD R229, R0.reuse, R4, R229 ;  /* 0x0000000400e57224 */ /* 0x040fe200078e02e5 */
[C---:B------:R-:W-:Y:S01]  /*4580*/  ISETP.GT.U32.AND P5, PT, R0.reuse, R227, PT ;  /* 0x000000e30000720c */ /* 0x040fe20003fa4070 */
[----:B------:R-:W-:Y:S01]  /*4590*/  @!P0 IMAD.MOV R223, RZ, RZ, -R223 ;  /* 0x000000ffffdf8224 */ /* 0x000fe200078e0adf */
[----:B------:R-:W-:Y:S01]  /*45a0*/  IABS R233, R5 ;  /* 0x0000000500e97213 */ /* 0x000fe20000000000 */
[----:B------:R-:W-:Y:S01]  /*45b0*/  @!P1 IMAD.MOV R221, RZ, RZ, -R221 ;  /* 0x000000ffffdd9224 */ /* 0x000fe200078e0add */
[----:B------:R-:W-:Y:S01]  /*45c0*/  ISETP.GT.U32.AND P0, PT, R0, R229, PT ;  /* 0x000000e50000720c */ /* 0x000fe20003f04070 */
[----:B------:R-:W-:Y:S01]  /*45d0*/  IMAD.HI.U32 R3, R2, R231, RZ ;  /* 0x000000e702037227 */ /* 0x000fe200078e00ff */
[----:B------:R-:W-:-:S02]  /*45e0*/  ISETP.GE.AND P1, PT, R6, RZ, PT ;  /* 0x000000ff0600720c */ /* 0x000fc40003f26270 */
[----:B------:R-:W-:Y:S01]  /*45f0*/  ISETP.GE.AND P4, PT, R7, RZ, PT ;  /* 0x000000ff0700720c */ /* 0x000fe20003f86270 */
[C---:B------:R-:W-:Y:S01]  /*4600*/  VIADD R6, R243.reuse, 0x5b ;  /* 0x0000005bf3067836 */ /* 0x040fe20000000000 */
[----:B------:R-:W-:Y:S01]  /*4610*/  IADD3 R7, PT, PT, R243, 0x5c, RZ ;  /* 0x0000005cf3077810 */ /* 0x000fe20007ffe0ff */
[--C-:B------:R-:W-:Y:S02]  /*4620*/  @!P2 IMAD.IADD R225, R225, 0x1, -R0.reuse ;  /* 0x00000001e1e1a824 */ /* 0x100fe400078e0a00 */
[----:B------:R-:W-:Y:S01]  /*4630*/  @!P5 IMAD.IADD R227, R227, 0x1, -R0 ;  /* 0x00000001e3e3d824 */ /* 0x000fe200078e0a00 */
[----:B------:R-:W-:Y:S01]  /*4640*/  IABS R235, R6 ;  /* 0x0000000600eb7213 */ /* 0x000fe20000000000 */
[----:B------:R-:W-:Y:S01]  /*4650*/  IMAD.MOV R3, RZ, RZ, -R3 ;  /* 0x000000ffff037224 */ /* 0x000fe200078e0a03 */
[C---:B------:R-:W-:Y:S01]  /*4660*/  ISETP.GT.U32.AND P2, PT, R0.reuse, R225, PT ;  /* 0x000000e10000720c */ /* 0x040fe20003f44070 */
[----:B------:R-:W-:Y:S01]  /*4670*/  VIADD R8, R243, 0x62 ;  /* 0x00000062f3087836 */ /* 0x000fe20000000000 */
[----:B------:R-:W-:Y:S01]  /*4680*/  @!P0 IADD3 R229, PT, PT, R229, -R0, RZ ;  /* 0x80000000e5e58210 */ /* 0x000fe20007ffe0ff */
[C---:B------:R-:W-:Y:S01]  /*4690*/  IMAD R231, R0.reuse, R3, R231 ;  /* 0x0000000300e77224 */ /* 0x040fe200078e02e7 */
[----:B------:R-:W-:Y:S01]  /*46a0*/  ISETP.GT.U32.AND P5, PT, R0, R227, PT ;  /* 0x000000e30000720c */ /* 0x000fe20003fa4070 */
[----:B------:R-:W-:Y:S01]  /*46b0*/  IMAD.HI.U32 R3, R2, R233, RZ ;  /* 0x000000e902037227 */ /* 0x000fe200078e00ff */
[----:B------:R-:W-:-:S02]  /*46c0*/  ISETP.GT.U32.AND P0, PT, R0, R229, PT ;  /* 0x000000e50000720c */ /* 0x000fc40003f04070 */
[----:B------:R-:W-:Y:S01]  /*46d0*/  IABS R237, R7 ;  /* 0x0000000700ed7213 */ /* 0x000fe20000000000 */
[----:B------:R-:W-:Y:S01]  /*46e0*/  IMAD.HI.U32 R4, R2, R235, RZ ;  /* 0x000000eb02047227 */ /* 0x000fe200078e00ff */
[----:B------:R-:W-:-:S03]  /*46f0*/  IABS R251, R8 ;  /* 0x0000000800fb7213 */ /* 0x000fc60000000000 */
[----:B------:R-:W-:Y:S01]  /*4700*/  IMAD.MOV R3, RZ, RZ, -R3 ;  /* 0x000000ffff037224 */ /* 0x000fe200078e0a03 */
[----:B------:R-:W-:Y:S01]  /*4710*/  IADD3 R4, PT, PT, -R4, RZ, RZ ;  /* 0x000000ff04047210 */ /* 0x000fe20007ffe1ff */
[--C-:B------:R-:W-:Y:S01]  /*4720*/  @!P2 IMAD.IADD R225, R225, 0x1, -R0.reuse ;  /* 0x00000001e1e1a824 */ /* 0x100fe200078e0a00 */
[C---:B------:R-:W-:Y:S01]  /*4730*/  ISETP.GT.U32.AND P2, PT, R0.reuse, R231, PT ;  /* 0x000000e70000720c */ /* 0x040fe20003f44070 */
[C---:B------:R-:W-:Y:S02]  /*4740*/  IMAD R233, R0.reuse, R3, R233 ;  /* 0x0000000300e97224 */ /* 0x040fe400078e02e9 */
[----:B------:R-:W-:Y:S01]  /*4750*/  @!P5 IMAD.IADD R227, R227, 0x1, -R0 ;  /* 0x00000001e3e3d824 */ /* 0x000fe200078e0a00 */
[----:B------:R-:W-:Y:S01]  /*4760*/  @!P0 IADD3 R229, PT, PT, R229, -R0, RZ ;  /* 0x80000000e5e58210 */ /* 0x000fe20007ffe0ff */
[C---:B------:R-:W-:Y:S01]  /*4770*/  IMAD R235, R0.reuse, R4, R235 ;  /* 0x0000000400eb7224 */ /* 0x040fe200078e02eb */
[----:B------:R-:W-:Y:S01]  /*4780*/  ISETP.GT.U32.AND P0, PT, R0, R233, PT ;  /* 0x000000e90000720c */ /* 0x000fe20003f04070 */
[----:B------:R-:W-:Y:S01]  /*4790*/  VIADD R4, R243, 0x5d ;  /* 0x0000005df3047836 */ /* 0x000fe20000000000 */
[----:B------:R-:W-:Y:S01]  /*47a0*/  @!P3 IADD3 R227, PT, PT, -R227, RZ, RZ ;  /* 0x000000ffe3e3b210 */ /* 0x000fe20007ffe1ff */
[----:B------:R-:W-:Y:S01]  /*47b0*/  IMAD.HI.U32 R3, R2, R237, RZ ;  /* 0x000000ed02037227 */ /* 0x000fe200078e00ff */
[----:B------:R-:W-:-:S02]  /*47c0*/  ISETP.GT.U32.AND P3, PT, R0, R235, PT ;  /* 0x000000eb0000720c */ /* 0x000fc40003f64070 */
[----:B------:R-:W-:Y:S01]  /*47d0*/  IABS R239, R4 ;  /* 0x0000000400ef7213 */ /* 0x000fe20000000000 */
[----:B------:R-:W-:Y:S01]  /*47e0*/  @!P2 IMAD.IADD R231, R231, 0x1, -R0 ;  /* 0x00000001e7e7a824 */ /* 0x000fe200078e0a00 */
[----:B------:R-:W-:Y:S01]  /*47f0*/  ISETP.GE.AND P5, PT, R6, RZ, PT ;  /* 0x000000ff0600720c */ /* 0x000fe20003fa6270 */
[----:B------:R-:W-:Y:S02]  /*4800*/  IMAD.MOV R3, RZ, RZ, -R3 ;  /* 0x000000ffff037224 */ /* 0x000fe400078e0a03 */
[----:B------:R-:W-:Y:S01]  /*4810*/  @!P4 IMAD.MOV R225, RZ, RZ, -R225 ;  /* 0x000000ffffe1c224 */ /* 0x000fe200078e0ae1 */
[C---:B------:R-:W-:Y:S01]  /*4820*/  ISETP.GT.U32.AND P2, PT, R0.reuse, R231, PT ;  /* 0x000000e70000720c */ /* 0x040fe20003f44070 */
[----:B------:R-:W-:Y:S01]  /*4830*/  IMAD R237, R0, R3, R237 ;  /* 0x0000000300ed7224 */ /* 0x000fe200078e02ed */
[----:B------:R-:W-:Y:S01]  /*4840*/  @!P0 IADD3 R233, PT, PT, R233, -R0, RZ ;  /* 0x80000000e9e98210 */ /* 0x000fe20007ffe0ff */
[----:B------:R-:W-:Y:S01]  /*4850*/  IMAD.HI.U32 R3, R2, R239, RZ ;  /* 0x000000ef02037227 */ /* 0x000fe200078e00ff */
[----:B------:R-:W-:-:S02]  /*4860*/  ISETP.GE.AND P4, PT, R5, RZ, PT ;  /* 0x000000ff0500720c */ /* 0x000fc40003f86270 */
[----:B------:R-:W-:Y:S01]  /*4870*/  ISETP.GE.AND P0, PT, R4, RZ, PT ;  /* 0x000000ff0400720c */ /* 0x000fe20003f06270 */
[--C-:B------:R-:W-:Y:S01]  /*4880*/  @!P3 IMAD.IADD R235, R235, 0x1, -R0.reuse ;  /* 0x00000001ebebb824 */ /* 0x100fe200078e0a00 */
[C---:B------:R-:W-:Y:S01]  /*4890*/  ISETP.GT.U32.AND P3, PT, R0.reuse, R233, PT ;  /* 0x000000e90000720c */ /* 0x040fe20003f64070 */
[----:B------:R-:W-:Y:S02]  /*48a0*/  IMAD.MOV R3, RZ, RZ, -R3 ;  /* 0x000000ffff037224 */ /* 0x000fe400078e0a03 */
[----:B------:R-:W-:Y:S02]  /*48b0*/  VIADD R6, R243, 0x5f ;  /* 0x0000005ff3067836 */ /* 0x000fe40000000000 */
[C---:B------:R-:W-:Y:S02]  /*48c0*/  IMAD R239, R0.reuse, R3, R239 ;  /* 0x0000000300ef7224 */ /* 0x040fe400078e02ef */
[--C-:B------:R-:W-:Y:S01]  /*48d0*/  @!P2 IMAD.IADD R231, R231, 0x1, -R0.reuse ;  /* 0x00000001e7e7a824 */ /* 0x100fe200078e0a00 */
[----:B------:R-:W-:Y:S01]  /*48e0*/  IABS R245, R6 ;  /* 0x0000000600f57213 */ /* 0x000fe20000000000 */
[----:B------:R-:W-:Y:S01]  /*48f0*/  VIADD R4, R243, 0x5e ;  /* 0x0000005ef3047836 */ /* 0x000fe20000000000 */
[C---:B------:R-:W-:Y:S01]  /*4900*/  ISETP.GT.U32.AND P2, PT, R0.reuse, R237, PT ;  /* 0x000000ed0000720c */ /* 0x040fe20003f44070 */
[----:B------:R-:W-:Y:S01]  /*4910*/  @!P6 IMAD.MOV R229, RZ, RZ, -R229 ;  /* 0x000000ffffe5e224 */ /* 0x000fe200078e0ae5 */
[----:B------:R-:W-:Y:S01]  /*4920*/  @!P1 IADD3 R231, PT, PT, -R231, RZ, RZ ;  /* 0x000000ffe7e79210 */ /* 0x000fe20007ffe1ff */
[----:B------:R-:W-:Y:S01]  /*4930*/  @!P3 IMAD.IADD R233, R233, 0x1, -R0 ;  /* 0x00000001e9e9b824 */ /* 0x000fe200078e0a00 */
[----:B------:R-:W-:-:S02]  /*4940*/  ISETP.GT.U32.AND P3, PT, R0, R239, PT ;  /* 0x000000ef0000720c */ /* 0x000fc40003f64070 */
[----:B------:R-:W-:Y:S02]  /*4950*/  ISETP.GT.U32.AND P1, PT, R0, R235, PT ;  /* 0x000000eb0000720c */ /* 0x000fe40003f24070 */
[----:B------:R-:W-:Y:S02]  /*4960*/  IABS R241, R4 ;  /* 0x0000000400f17213 */ /* 0x000fe40000000000 */
[----:B------:R-:W-:Y:S02]  /*4970*/  @!P4 IADD3 R233, PT, PT, -R233, RZ, RZ ;  /* 0x000000ffe9e9c210 */ /* 0x000fe40007ffe1ff */
[----:B------:R-:W-:Y:S01]  /*4980*/  ISETP.GE.AND P6, PT, R7, RZ, PT ;  /* 0x000000ff0700720c */ /* 0x000fe20003fc6270 */
[----:B------:R-:W-:Y:S01]  /*4990*/  VIADD R7, R243, 0x60 ;  /* 0x00000060f3077836 */ /* 0x000fe20000000000 */
[----:B------:R-:W-:Y:S01]  /*49a0*/  @!P2 IADD3 R237, PT, PT, R237, -R0, RZ ;  /* 0x80000000ededa210 */ /* 0x000fe20007ffe0ff */
[----:B------:R-:W-:-:S03]  /*49b0*/  IMAD.HI.U32 R3, R2, R241, RZ ;  /* 0x000000f102037227 */ /* 0x000fc600078e00ff */
[----:B------:R-:W-:Y:S01]  /*49c0*/  ISETP.GT.U32.AND P2, PT, R0, R237, PT ;  /* 0x000000ed0000720c */ /* 0x000fe20003f44070 */
[----:B------:R-:W-:Y:S01]  /*49d0*/  @!P3 IMAD.IADD R239, R239, 0x1, -R0 ;  /* 0x00000001efefb824 */ /* 0x000fe200078e0a00 */
[----:B------:R-:W-:Y:S01]  /*49e0*/  @!P1 IADD3 R235, PT, PT, R235, -R0, RZ ;  /* 0x80000000ebeb9210 */ /* 0x000fe20007ffe0ff */
[----:B------:R-:W-:Y:S01]  /*49f0*/  IMAD.MOV R3, RZ, RZ, -R3 ;  /* 0x000000ffff037224 */ /* 0x000fe200078e0a03 */
[----:B------:R-:W-:Y:S01]  /*4a00*/  ISETP.GE.AND P1, PT, R4, RZ, PT ;  /* 0x000000ff0400720c */ /* 0x000fe20003f26270 */
[----:B------:R-:W-:Y:S01]  /*4a10*/  IMAD.HI.U32 R4, R2, R245, RZ ;  /* 0x000000f502047227 */ /* 0x000fe200078e00ff */
[C---:B------:R-:W-:Y:S02]  /*4a20*/  ISETP.GT.U32.AND P4, PT, R0.reuse, R239, PT ;  /* 0x000000ef0000720c */ /* 0x040fe40003f84070 */
[----:B------:R-:W-:Y:S01]  /*4a30*/  IABS R247, R7 ;  /* 0x0000000700f77213 */ /* 0x000fe20000000000 */
[----:B------:R-:W-:Y:S01]  /*4a40*/  IMAD R241, R0, R3, R241 ;  /* 0x0000000300f17224 */ /* 0x000fe200078e02f1 */
[----:B------:R-:W-:Y:S01]  /*4a50*/  IADD3 R4, PT, PT, -R4, RZ, RZ ;  /* 0x000000ff04047210 */ /* 0x000fe20007ffe1ff */
[----:B------:R-:W-:Y:S01]  /*4a60*/  VIADD R3, R243, 0x61 ;  /* 0x00000061f3037836 */ /* 0x000fe20000000000 */
[----:B------:R-:W-:Y:S01]  /*4a70*/  @!P5 IADD3 R235, PT, PT, -R235, RZ, RZ ;  /* 0x000000ffebebd210 */ /* 0x000fe20007ffe1ff */
[----:B------:R-:W-:Y:S01]  /*4a80*/  IMAD.HI.U32 R5, R2, R247, RZ ;  /* 0x000000f702057227 */ /* 0x000fe200078e00ff */
[----:B------:R-:W-:-:S02]  /*4a90*/  ISETP.GT.U32.AND P5, PT, R0, R241, PT ;  /* 0x000000f10000720c */ /* 0x000fc40003fa4070 */
[----:B------:R-:W-:Y:S01]  /*4aa0*/  IABS R249, R3 ;  /* 0x0000000300f97213 */ /* 0x000fe20000000000 */
[C---:B------:R-:W-:Y:S01]  /*4ab0*/  IMAD R245, R0.reuse, R4, R245 ;  /* 0x0000000400f57224 */ /* 0x040fe200078e02f5 */
[----:B------:R-:W-:Y:S01]  /*4ac0*/  ISETP.GE.AND P3, PT, R7, RZ, PT ;  /* 0x000000ff0700720c */ /* 0x000fe20003f66270 */
[--C-:B------:R-:W-:Y:S01]  /*4ad0*/  @!P4 IMAD.IADD R239, R239, 0x1, -R0.reuse ;  /* 0x00000001efefc824 */ /* 0x100fe200078e0a00 */
[----:B------:R-:W-:Y:S01]  /*4ae0*/  IABS R7, R10 ;  /* 0x0000000a00077213 */ /* 0x000fe20000000000 */
[----:B------:R-:W-:Y:S01]  /*4af0*/  @!P2 IMAD.IADD R237, R237, 0x1, -R0 ;  /* 0x00000001ededa824 */ /* 0x000fe200078e0a00 */
[----:B------:R-:W-:Y:S01]  /*4b00*/  ISETP.GT.U32.AND P4, PT, R0, R245, PT ;  /* 0x000000f50000720c */ /* 0x000fe20003f84070 */
[----:B------:R-:W-:Y:S01]  /*4b10*/  IMAD.MOV R5, RZ, RZ, -R5 ;  /* 0x000000ffff057224 */ /* 0x000fe200078e0a05 */
[----:B------:R-:W-:Y:S01]  /*4b20*/  ISETP.GE.AND P2, PT, R6, RZ, PT ;  /* 0x000000ff0600720c */ /* 0x000fe20003f46270 */
[----:B------:R-:W-:Y:S01]  /*4b30*/  @!P0 IMAD.MOV R239, RZ, RZ, -R239 ;  /* 0x000000ffffef8224 */ /* 0x000fe200078e0aef */
[----:B------:R-:W-:Y:S01]  /*4b40*/  @!P6 IADD3 R237, PT, PT, -R237, RZ, RZ ;  /* 0x000000ffedede210 */ /* 0x000fe20007ffe1ff */
[----:B------:R-:W-:Y:S01]  /*4b50*/  IMAD R247, R0, R5, R247 ;  /* 0x0000000500f77224 */ /* 0x000fe200078e02f7 */
[----:B------:R-:W-:Y:S01]  /*4b60*/  ISETP.GE.AND P6, PT, R3, RZ, PT ;  /* 0x000000ff0300720c */ /* 0x000fe20003fc6270 */
[----:B------:R-:W-:-:S03]  /*4b70*/  IMAD.HI.U32 R3, R2, R249, RZ ;  /* 0x000000f902037227 */ /* 0x000fc600078e00ff */
[----:B------:R-:W-:Y:S01]  /*4b80*/  ISETP.GT.U32.AND P0, PT, R0, R247, PT ;  /* 0x000000f70000720c */ /* 0x000fe20003f04070 */
[----:B------:R-:W-:Y:S02]  /*4b90*/  IMAD.HI.U32 R4, R2, R251, RZ ;  /* 0x000000fb02047227 */ /* 0x000fe400078e00ff */
[----:B------:R-:W-:Y:S02]  /*4ba0*/  @!P4 IADD3 R245, PT, PT, R245, -R0, RZ ;  /* 0x80000000f5f5c210 */ /* 0x000fe40007ffe0ff */
[----:B------:R-:W-:Y:S02]  /*4bb0*/  IMAD.MOV R3, RZ, RZ, -R3 ;  /* 0x000000ffff037224 */ /* 0x000fe400078e0a03 */
[C---:B------:R-:W-:Y:S01]  /*4bc0*/  ISETP.GT.U32.AND P4, PT, R0.reuse, R245, PT ;  /* 0x000000f50000720c */ /* 0x040fe20003f84070 */
[----:B------:R-:W-:Y:S02]  /*4bd0*/  IMAD.MOV R4, RZ, RZ, -R4 ;  /* 0x000000ffff047224 */ /* 0x000fe400078e0a04 */
[----:B------:R-:W-:-:S02]  /*4be0*/  IMAD R249, R0, R3, R249 ;  /* 0x0000000300f97224 */ /* 0x000fc400078e02f9 */
[----:B------:R-:W-:Y:S01]  /*4bf0*/  IMAD R251, R0, R4, R251 ;  /* 0x0000000400fb7224 */ /* 0x000fe200078e02fb */
[----:B------:R-:W-:Y:S01]  /*4c00*/  @!P0 IADD3 R247, PT, PT, R247, -R0, RZ ;  /* 0x80000000f7f78210 */ /* 0x000fe20007ffe0ff */
[----:B------:R-:W-:-:S03]  /*4c10*/  IMAD.HI.U32 R5, R2, R7, RZ ;  /* 0x0000000702057227 */ /* 0x000fc600078e00ff */
[C---:B------:R-:W-:Y:S01]  /*4c20*/  ISETP.GT.U32.AND P0, PT, R0.reuse, R251, PT ;  /* 0x000000fb0000720c */ /* 0x040fe20003f04070 */
[--C-:B------:R-:W-:Y:S01]  /*4c30*/  @!P5 IMAD.IADD R241, R241, 0x1, -R0.reuse ;  /* 0x00000001f1f1d824 */ /* 0x100fe200078e0a00 */
[----:B------:R-:W-:Y:S01]  /*4c40*/  IADD3 R5, PT, PT, -R5, RZ, RZ ;  /* 0x000000ff05057210 */ /* 0x000fe20007ffe1ff */
[----:B------:R-:W-:Y:S01]  /*4c50*/  @!P4 IMAD.IADD R245, R245, 0x1, -R0 ;  /* 0x00000001f5f5c824 */ /* 0x000fe200078e0a00 */
[----:B------:R-:W-:Y:S01]  /*4c60*/  ISETP.GT.U32.AND P4, PT, R0, R249, PT ;  /* 0x000000f90000720c */ /* 0x000fe20003f84070 */
[----:B------:R-:W-:Y:S01]  /*4c70*/  IMAD.HI.U32 R6, R2, R9, RZ ;  /* 0x0000000902067227 */ /* 0x000fe200078e00ff */
[C---:B------:R-:W-:Y:S02]  /*4c80*/  ISETP.GT.U32.AND P5, PT, R0.reuse, R241, PT ;  /* 0x000000f10000720c */ /* 0x040fe40003fa4070 */
[----:B------:R-:W-:Y:S01]  /*4c90*/  @!P2 IADD3 R245, PT, PT, -R245, RZ, RZ ;  /* 0x000000fff5f5a210 */ /* 0x000fe20007ffe1ff */
[----:B------:R-:W-:Y:S02]  /*4ca0*/  IMAD.MOV R30, RZ, RZ, -R6 ;  /* 0x000000ffff1e7224 */ /* 0x000fe400078e0a06 */
[C---:B------:R-:W-:Y:S01]  /*4cb0*/  IMAD R6, R0.reuse, R5, R7 ;  /* 0x0000000500067224 */ /* 0x040fe200078e0207 */
[----:B------:R-:W-:Y:S01]  /*4cc0*/  IABS R5, R15 ;  /* 0x0000000f00057213 */ /* 0x000fe20000000000 */
[--C-:B------:R-:W-:Y:S01]  /*4cd0*/  @!P0 IMAD.IADD R251, R251, 0x1, -R0.reuse ;  /* 0x00000001fbfb8824 */ /* 0x100fe200078e0a00 */
[----:B------:R-:W-:Y:S01]  /*4ce0*/  IABS R7, R16 ;  /* 0x0000001000077213 */ /* 0x000fe20000000000 */
[C---:B------:R-:W-:Y:S01]  /*4cf0*/  IMAD R30, R0.reuse, R30, R9 ;  /* 0x0000001e001e7224 */ /* 0x040fe200078e0209 */
[C---:B------:R-:W-:Y:S01]  /*4d00*/  ISETP.GT.U32.AND P2, PT, R0.reuse, R6, PT ;  /* 0x000000060000720c */ /* 0x040fe20003f44070 */
[----:B------:R-:W-:Y:S01]  /*4d10*/  @!P4 IMAD.IADD R249, R249, 0x1, -R0 ;  /* 0x00000001f9f9c824 */ /* 0x000fe200078e0a00 */
[----:B------:R-:W-:Y:S01]  /*4d20*/  ISETP.GT.U32.AND P4, PT, R0, R247, PT ;  /* 0x000000f70000720c */ /* 0x000fe20003f84070 */
[----:B------:R-:W-:Y:S01]  /*4d30*/  IMAD.HI.U32 R3, R2, R5, RZ ;  /* 0x0000000502037227 */ /* 0x000fe200078e00ff */
[----:B------:R-:W-:-:S02]  /*4d40*/  @!P5 IADD3 R241, PT, PT, R241, -R0, RZ ;  /* 0x80000000f1f1d210 */ /* 0x000fc40007ffe0ff */
[----:B------:R-:W-:Y:S01]  /*4d50*/  ISETP.GT.U32.AND P0, PT, R0, R249, PT ;  /* 0x000000f90000720c */ /* 0x000fe20003f04070 */
[----:B------:R-:W-:Y:S01]  /*4d60*/  IMAD.HI.U32 R4, R2, R7, RZ ;  /* 0x0000000702047227 */ /* 0x000fe200078e00ff */
[----:B------:R-:W-:Y:S02]  /*4d70*/  @!P1 IADD3 R241, PT, PT, -R241, RZ, RZ ;  /* 0x000000fff1f19210 */ /* 0x000fe40007ffe1ff */
[----:B------:R-:W-:Y:S01]  /*4d80*/  ISETP.GE.AND P5, PT, R8, RZ, PT ;  /* 0x000000ff0800720c */ /* 0x000fe20003fa6270 */
[----:B------:R-:W-:Y:S01]  /*4d90*/  IMAD.MOV R3, RZ, RZ, -R3 ;  /* 0x000000ffff037224 */ /* 0x000fe200078e0a03 */
[C---:B------:R-:W-:Y:S01]  /*4da0*/  ISETP.GT.U32.AND P1, PT, R0.reuse, R251, PT ;  /* 0x000000fb0000720c */ /* 0x040fe20003f24070 */
[----:B------:R-:W-:Y:S01]  /*4db0*/  IMAD.MOV R4, RZ, RZ, -R4 ;  /* 0x000000ffff047224 */ /* 0x000fe200078e0a04 */
[----:B------:R-:W-:Y:S01]  /*4dc0*/  IABS R9, R17 ;  /* 0x0000001100097213 */ /* 0x000fe20000000000 */
[C---:B------:R-:W-:Y:S02]  /*4dd0*/  IMAD R26, R0.reuse, R3, R5 ;  /* 0x00000003001a7224 */ /* 0x040fe400078e0205 */
[----:B------:R-:W-:Y:S01]  /*4de0*/  @!P4 IMAD.IADD R247, R247, 0x1, -R0 ;  /* 0x00000001f7f7c824 */ /* 0x000fe200078e0a00 */
[C---:B------:R-:W-:Y:S01]  /*4df0*/  ISETP.GT.U32.AND P4, PT, R0.reuse, R30, PT ;  /* 0x0000001e0000720c */ /* 0x040fe20003f84070 */
[----:B------:R-:W-:-:S02]  /*4e00*/  IMAD R8, R0, R4, R7 ;  /* 0x0000000400087224 */ /* 0x000fc400078e0207 */
[--C-:B------:R-:W-:Y:S01]  /*4e10*/  @!P0 IMAD.IADD R249, R249, 0x1, -R0.reuse ;  /* 0x00000001f9f98824 */ /* 0x100fe200078e0a00 */
[----:B------:R-:W-:Y:S01]  /*4e20*/  ISETP.GT.U32.AND P0, PT, R0, R26, PT ;  /* 0x0000001a0000720c */ /* 0x000fe20003f04070 */
[----:B------:R-:W-:Y:S01]  /*4e30*/  @!P2 IMAD.IADD R6, R6, 0x1, -R0 ;  /* 0x000000010606a824 */ /* 0x000fe200078e0a00 */
[----:B------:R-:W-:Y:S01]  /*4e40*/  ISETP.GT.U32.AND P2, PT, R0, R8, PT ;  /* 0x000000080000720c */ /* 0x000fe20003f44070 */
[----:B------:R-:W-:Y:S01]  /*4e50*/  IMAD.HI.U32 R3, R2, R9, RZ ;  /* 0x0000000902037227 */ /* 0x000fe200078e00ff */
[----:B------:R-:W-:Y:S02]  /*4e60*/  @!P1 IADD3 R251, PT, PT, R251, -R0, RZ ;  /* 0x80000000fbfb9210 */ /* 0x000fe40007ffe0ff */
[----:B------:R-:W-:Y:S01]  /*4e70*/  ISETP.GE.AND P1, PT, R10, RZ, PT ;  /* 0x000000ff0a00720c */ /* 0x000fe20003f26270 */
[----:B------:R-:W-:Y:S01]  /*4e80*/  IMAD.MOV R3, RZ, RZ, -R3 ;  /* 0x000000ffff037224 */ /* 0x000fe200078e0a03 */
[----:B------:R-:W-:Y:S01]  /*4e90*/  @!P3 IADD3 R247, PT, PT, -R247, RZ, RZ ;  /* 0x000000fff7f7b210 */ /* 0x000fe20007ffe1ff */
[----:B------:R-:W-:-:S02]  /*4ea0*/  VIADD R7, R243, 0x69 ;  /* 0x00000069f3077836 */ /* 0x000fc40000000000 */
[----:B------:R-:W-:Y:S02]  /*4eb0*/  IMAD R28, R0, R3, R9 ;  /* 0x00000003001c7224 */ /* 0x000fe400078e0209 */
[--C-:B------:R-:W-:Y:S01]  /*4ec0*/  @!P4 IMAD.IADD R30, R30, 0x1, -R0.reuse ;  /* 0x000000011e1ec824 */ /* 0x100fe200078e0a00 */
[----:B------:R-:W-:Y:S01]  /*4ed0*/  IABS R5, R7 ;  /* 0x0000000700057213 */ /* 0x000fe20000000000 */
[--C-:B------:R-:W-:Y:S01]  /*4ee0*/  @!P0 IMAD.IADD R26, R26, 0x1, -R0.reuse ;  /* 0x000000011a1a8824 */ /* 0x100fe200078e0a00 */
[C---:B------:R-:W-:Y:S01]  /*4ef0*/  ISETP.GT.U32.AND P0, PT, R0.reuse, R6, PT ;  /* 0x000000060000720c */ /* 0x040fe20003f04070 */
[----:B------:R-:W-:Y:S01]  /*4f00*/  @!P5 IMAD.MOV R251, RZ, RZ, -R251 ;  /* 0x000000fffffbd224 */ /* 0x000fe200078e0afb */
[----:B------:R-:W-:Y:S01]  /*4f10*/  ISETP.GT.U32.AND P5, PT, R0, R28, PT ;  /* 0x0000001c0000720c */ /* 0x000fe20003fa4070 */
[----:B------:R-:W-:Y:S01]  /*4f20*/  @!P2 IMAD.IADD R8, R8, 0x1, -R0 ;  /* 0x000000010808a824 */ /* 0x000fe200078e0a00 */
[----:B------:R-:W-:Y:S01]  /*4f30*/  ISETP.GT.U32.AND P2, PT, R0, R30, PT ;  /* 0x0000001e0000720c */ /* 0x000fe20003f44070 */
[----:B------:R-:W-:Y:S01]  /*4f40*/  IMAD.HI.U32 R3, R2, R5, RZ ;  /* 0x0000000502037227 */ /* 0x000fe200078e00ff */
[----:B------:R-:W-:-:S02]  /*4f50*/  ISETP.GE.AND P4, PT, R14, RZ, PT ;  /* 0x000000ff0e00720c */ /* 0x000fc40003f86270 */
[----:B------:R-:W-:Y:S01]  /*4f60*/  ISETP.GT.U32.AND P3, PT, R0, R26, PT ;  /* 0x0000001a0000720c */ /* 0x000fe20003f64070 */
[----:B------:R-:W-:Y:S01]  /*4f70*/  IMAD.HI.U32 R4, R2, R11, RZ ;  /* 0x0000000b02047227 */ /* 0x000fe200078e00ff */
[----:B------:R-:W-:-:S03]  /*4f80*/  IADD3 R10, PT, PT, -R3, RZ, RZ ;  /* 0x000000ff030a7210 */ /* 0x000fc60007ffe1ff */
[----:B------:R-:W-:Y:S01]  /*4f90*/  @!P6 IMAD.MOV R249, RZ, RZ, -R249 ;  /* 0x000000fffff9e224 */ /* 0x000fe200078e0af9 */
[----:B------:R-:W-:Y:S01]  /*4fa0*/  ISETP.GT.U32.AND P6, PT, R0, R8, PT ;  /* 0x000000080000720c */ /* 0x000fe20003fc4070 */
[--C-:B------:R-:W-:Y:S01]  /*4fb0*/  @!P5 IMAD.IADD R28, R28, 0x1, -R0.reuse ;  /* 0x000000011c1cd824 */ /* 0x100fe200078e0a00 */
[----:B------:R-:W-:Y:S01]  /*4fc0*/  IADD3 R4, PT, PT, -R4, RZ, RZ ;  /* 0x000000ff04047210 */ /* 0x000fe20007ffe1ff */
[----:B------:R-:W-:Y:S01]  /*4fd0*/  @!P2 IMAD.IADD R30, R30, 0x1, -R0 ;  /* 0x000000011e1ea824 */ /* 0x000fe200078e0a00 */
[----:B------:R-:W-:Y:S01]  /*4fe0*/  @!P0 IADD3 R6, PT, PT, R6, -R0, RZ ;  /* 0x8000000006068210 */ /* 0x000fe20007ffe0ff */
[C---:B------:R-:W-:Y:S01]  /*4ff0*/  IMAD R10, R0.reuse, R10, R5 ;  /* 0x0000000a000a7224 */ /* 0x040fe200078e0205 */
[----:B------:R-:W-:Y:S01]  /*5000*/  ISETP.GE.AND P0, PT, R15, RZ, PT ;  /* 0x000000ff0f00720c */ /* 0x000fe20003f06270 */
[----:B------:R-:W-:Y:S01]  /*5010*/  IMAD R124, R0, R4, R11 ;  /* 0x00000004007c7224 */ /* 0x000fe200078e020b */
[C---:B------:R-:W-:Y:S01]  /*5020*/  IADD3 R4, PT, PT, R243.reuse, 0x6a, RZ ;  /* 0x0000006af3047810 */ /* 0x040fe20007ffe0ff */
[----:B------:R-:W-:Y:S01]  /*5030*/  @!P4 IMAD.MOV R30, RZ, RZ, -R30 ;  /* 0x000000ffff1ec224 */ /* 0x000fe200078e0a1e */
[----:B------:R-:W-:Y:S01]  /*5040*/  @!P1 IADD3 R6, PT, PT, -R6, RZ, RZ ;  /* 0x000000ff06069210 */ /* 0x000fe20007ffe1ff */
[--C-:B------:R-:W-:Y:S01]  /*5050*/  @!P3 IMAD.IADD R26, R26, 0x1, -R0.reuse ;  /* 0x000000011a1ab824 */ /* 0x100fe200078e0a00 */
[----:B------:R-:W-:Y:S01]  /*5060*/  ISETP.GT.U32.AND P1, PT, R0, R28, PT ;  /* 0x0000001c0000720c */ /* 0x000fe20003f24070 */
[----:B------:R-:W-:Y:S01]  /*5070*/  @!P6 IMAD.IADD R8, R8, 0x1, -R0 ;  /* 0x000000010808e824 */ /* 0x000fe200078e0a00 */
[----:B------:R-:W-:Y:S01]  /*5080*/  ISETP.GT.U32.AND P4, PT, R0, R10, PT ;  /* 0x0000000a0000720c */ /* 0x000fe20003f84070 */
[C---:B------:R-:W-:Y:S01]  /*5090*/  VIADD R14, R243.reuse, 0x72 ;  /* 0x00000072f30e7836 */ /* 0x040fe20000000000 */
[----:B------:R-:W-:Y:S01]  /*50a0*/  IABS R25, R4 ;  /* 0x0000000400197213 */ /* 0x000fe20000000000 */
[----:B------:R-:W-:Y:S01]  /*50b0*/  VIADD R9, R243, 0x70 ;  /* 0x00000070f3097836 */ /* 0x000fe20000000000 */
[----:B------:R-:W-:Y:S01]  /*50c0*/  ISETP.GE.AND P6, PT, R17, RZ, PT ;  /* 0x000000ff1100720c */ /* 0x000fe20003fc6270 */
[----:B------:R-:W-:Y:S01]  /*50d0*/  @!P0 IMAD.MOV R26, RZ, RZ, -R26 ;  /* 0x000000ffff1a8224 */ /* 0x000fe200078e0a1a */
[----:B------:R-:W-:Y:S01]  /*50e0*/  IADD3 R5, PT, PT, R243, 0x6b, RZ ;  /* 0x0000006bf3057810 */ /* 0x000fe20007ffe0ff */
[----:B------:R-:W-:Y:S01]  /*50f0*/  IMAD.HI.U32 R3, R2, R25, RZ ;  /* 0x0000001902037227 */ /* 0x000fe200078e00ff */
[----:B------:R-:W-:-:S02]  /*5100*/  ISETP.GE.AND P3, PT, R16, RZ, PT ;  /* 0x000000ff1000720c */ /* 0x000fc40003f66270 */
[----:B------:R-:W-:Y:S01]  /*5110*/  IABS R155, R5 ;  /* 0x00000005009b7213 */ /* 0x000fe20000000000 */
[----:B------:R-:W-:Y:S01]  /*5120*/  IMAD.MOV R3, RZ, RZ, -R3 ;  /* 0x000000ffff037224 */ /* 0x000fe200078e0a03 */
[----:B------:R-:W-:Y:S01]  /*5130*/  ISETP.GT.U32.AND P2, PT, R0, R124, PT ;  /* 0x0000007c0000720c */ /* 0x000fe20003f44070 */
[--C-:B------:R-:W-:Y:S01]  /*5140*/  @!P1 IMAD.IADD R28, R28, 0x1, -R0.reuse ;  /* 0x000000011c1c9824 */ /* 0x100fe200078e0a00 */
[----:B------:R-:W-:Y:S01]  /*5150*/  ISETP.GE.AND P1, PT, R4, RZ, PT ;  /* 0x000000ff0400720c */ /* 0x000fe20003f26270 */
[----:B------:R-:W-:Y:S01]  /*5160*/  @!P4 IMAD.IADD R10, R10, 0x1, -R0 ;  /* 0x000000010a0ac824 */ /* 0x000fe200078e0a00 */
[----:B------:R-:W-:Y:S01]  /*5170*/  ISETP.GE.AND P5, PT, R18, RZ, PT ;  /* 0x000000ff1200720c */ /* 0x000fe20003fa6270 */
[----:B------:R-:W-:Y:S01]  /*5180*/  IMAD R25, R0, R3, R25 ;  /* 0x0000000300197224 */ /* 0x000fe200078e0219 */
[----:B------:R-:W-:Y:S01]  /*5190*/  IABS R149, R14 ;  /* 0x0000000e00957213 */ /* 0x000fe20000000000 */
[----:B------:R-:W-:Y:S01]  /*51a0*/  VIADD R4, R243, 0x6c ;  /* 0x0000006cf3047836 */ /* 0x000fe20000000000 */
[----:B------:R-:W-:Y:S01]  /*51b0*/  IABS R123, R9 ;  /* 0x00000009007b7213 */ /* 0x000fe20000000000 */
[----:B------:R-:W-:Y:S01]  /*51c0*/  IMAD.HI.U32 R3, R2, R155, RZ ;  /* 0x0000009b02037227 */ /* 0x000fe200078e00ff */
[----:B------:R-:W-:-:S02]  /*51d0*/  ISETP.GT.U32.AND P0, PT, R0, R25, PT ;  /* 0x000000190000720c */ /* 0x000fc40003f04070 */
[----:B------:R-:W-:Y:S01]  /*51e0*/  IABS R23, R4 ;  /* 0x0000000400177213 */ /* 0x000fe20000000000 */
[----:B------:R-:W-:Y:S01]  /*51f0*/  @!P6 IMAD.MOV R28, RZ, RZ, -R28 ;  /* 0x000000ffff1ce224 */ /* 0x000fe200078e0a1c */
[----:B------:R-:W-:Y:S01]  /*5200*/  ISETP.GT.U32.AND P6, PT, R0, R10, PT ;  /* 0x0000000a0000720c */ /* 0x000fe20003fc4070 */
[----:B------:R-:W-:Y:S01]  /*5210*/  IMAD.MOV R3, RZ, RZ, -R3 ;  /* 0x000000ffff037224 */ /* 0x000fe200078e0a03 */
[----:B------:R-:W-:Y:S01]  /*5220*/  @!P3 IADD3 R8, PT, PT, -R8, RZ, RZ ;  /* 0x000000ff0808b210 */ /* 0x000fe20007ffe1ff */
[----:B------:R-:W-:Y:S01]  /*5230*/  @!P2 IMAD.IADD R124, R124, 0x1, -R0 ;  /* 0x000000017c7ca824 */ /* 0x000fe200078e0a00 */
[----:B------:R-:W-:Y:S01]  /*5240*/  ISETP.GE.AND P3, PT, R7, RZ, PT ;  /* 0x000000ff0700720c */ /* 0x000fe20003f66270 */
[----:B------:R-:W-:Y:S01]  /*5250*/  IMAD R155, R0, R3, R155 ;  /* 0x00000003009b7224 */ /* 0x000fe200078e029b */
[----:B------:R-:W-:Y:S01]  /*5260*/  ISETP.GE.AND P4, PT, R4, RZ, PT ;  /* 0x000000ff0400720c */ /* 0x000fe20003f86270 */
[----:B------:R-:W-:Y:S01]  /*5270*/  IMAD.HI.U32 R3, R2, R23, RZ ;  /* 0x0000001702037227 */ /* 0x000fe200078e00ff */
[----:B------:R-:W-:-:S02]  /*5280*/  ISETP.GT.U32.AND P2, PT, R0, R124, PT ;  /* 0x0000007c0000720c */ /* 0x000fc40003f44070 */
[----:B------:R-:W-:Y:S01]  /*5290*/  @!P0 IADD3 R25, PT, PT, R25, -R0, RZ ;  /* 0x8000000019198210 */ /* 0x000fe20007ffe0ff */
[----:B------:R-:W-:Y:S01]  /*52a0*/  IMAD.MOV R3, RZ, RZ, -R3 ;  /* 0x000000ffff037224 */ /* 0x000fe200078e0a03 */
[C---:B------:R-:W-:Y:S01]  /*52b0*/  IADD3 R16, PT, PT, R243.reuse, 0x73, RZ ;  /* 0x00000073f3107810 */ /* 0x040fe20007ffe0ff */
[----:B------:R-:W-:Y:S01]  /*52c0*/  @!P6 IMAD.IADD R10, R10, 0x1, -R0 ;  /* 0x000000010a0ae824 */ /* 0x000fe200078e0a00 */
[C---:B------:R-:W-:Y:S01]  /*52d0*/  ISETP.GT.U32.AND P0, PT, R0.reuse, R25, PT ;  /* 0x000000190000720c */ /* 0x040fe20003f04070 */
[C---:B------:R-:W-:Y:S01]  /*52e0*/  IMAD R23, R0.reuse, R3, R23 ;  /* 0x0000000300177224 */ /* 0x040fe200078e0217 */
[----:B------:R-:W-:Y:S01]  /*52f0*/  ISETP.GT.U32.AND P6, PT, R0, R155, PT ;  /* 0x0000009b0000720c */ /* 0x000fe20003fc4070 */
[C---:B------:R-:W-:Y:S01]  /*5300*/  VIADD R4, R243.reuse, 0x6d ;  /* 0x0000006df3047836 */ /* 0x040fe20000000000 */
[----:B------:R-:W-:Y:S01]  /*5310*/  @!P3 IADD3 R10, PT, PT, -R10, RZ, RZ ;  /* 0x000000ff0a0ab210 */ /* 0x000fe20007ffe1ff */
[C---:B------:R-:W-:Y:S01]  /*5320*/  VIADD R7, R243.reuse, 0x6f ;  /* 0x0000006ff3077836 */ /* 0x040fe20000000000 */
[----:B------:R-:W-:Y:S01]  /*5330*/  ISETP.GT.U32.AND P3, PT, R0, R23, PT ;  /* 0x000000170000720c */ /* 0x000fe20003f64070 */
[----:B------:R-:W-:Y:S01]  /*5340*/  VIADD R18, R243, 0x74 ;  /* 0x00000074f3127836 */ /* 0x000fe20000000000 */
[----:B------:R-:W-:-:S02]  /*5350*/  IABS R21, R4 ;  /* 0x0000000400157213 */ /* 0x000fc40000000000 */
[-C--:B------:R-:W-:Y:S02]  /*5360*/  @!P2 IADD3 R124, PT, PT, R124, -R0.reuse, RZ ;  /* 0x800000007c7ca210 */ /* 0x080fe40007ffe0ff */
[----:B------:R-:W-:Y:S01]  /*5370*/  ISETP.GE.AND P2, PT, R5, RZ, PT ;  /* 0x000000ff0500720c */ /* 0x000fe20003f46270 */
[----:B------:R-:W-:Y:S01]  /*5380*/  IMAD.HI.U32 R3, R2, R21, RZ ;  /* 0x0000001502037227 */ /* 0x000fe200078e00ff */
[----:B------:R-:W-:Y:S02]  /*5390*/  IADD3 R5, PT, PT, R243, 0x6e, RZ ;  /* 0x0000006ef3057810 */ /* 0x000fe40007ffe0ff */
[----:B------:R-:W-:Y:S01]  /*53a0*/  IABS R19, R7 ;  /* 0x0000000700137213 */ /* 0x000fe20000000000 */
[----:B------:R-:W-:Y:S01]  /*53b0*/  @!P6 IMAD.IADD R155, R155, 0x1, -R0 ;  /* 0x000000019b9be824 */ /* 0x000fe200078e0a00 */
[-C--:B------:R-:W-:Y:S02]  /*53c0*/  @!P0 IADD3 R25, PT, PT, R25, -R0.reuse, RZ ;  /* 0x8000000019198210 */ /* 0x080fe40007ffe0ff */
[----:B------:R-:W-:-:S02]  /*53d0*/  @!P3 IADD3 R23, PT, PT, R23, -R0, RZ ;  /* 0x800000001717b210 */ /* 0x000fc40007ffe0ff */
[----:B------:R-:W-:Y:S01]  /*53e0*/  ISETP.GE.AND P0, PT, R5, RZ, PT ;  /* 0x000000ff0500720c */ /* 0x000fe20003f06270 */
[----:B------:R-:W-:Y:S01]  /*53f0*/  @!P1 IMAD.MOV R25, RZ, RZ, -R25 ;  /* 0x000000ffff199224 */ /* 0x000fe200078e0a19 */
[----:B------:R-:W-:Y:S01]  /*5400*/  IABS R153, R5 ;  /* 0x0000000500997213 */ /* 0x000fe20000000000 */
[----:B------:R-:W-:Y:S01]  /*5410*/  IMAD.MOV R5, RZ, RZ, -R3 ;  /* 0x000000ffff057224 */ /* 0x000fe200078e0a03 */
[----:B------:R-:W-:Y:S01]  /*5420*/  ISETP.GT.U32.AND P3, PT, R0, R23, PT ;  /* 0x000000170000720c */ /* 0x000fe20003f64070 */
[----:B------:R-:W-:Y:S01]  /*5430*/  IMAD.HI.U32 R3, R2, R19, RZ ;  /* 0x0000001302037227 */ /* 0x000fe200078e00ff */
[----:B------:R-:W-:Y:S02]  /*5440*/  ISETP.GT.U32.AND P6, PT, R0, R155, PT ;  /* 0x0000009b0000720c */ /* 0x000fe40003fc4070 */
[----:B------:R-:W-:Y:S01]  /*5450*/  @!P5 IADD3 R124, PT, PT, -R124, RZ, RZ ;  /* 0x000000ff7c7cd210 */ /* 0x000fe20007ffe1ff */
[----:B------:R-:W-:Y:S01]  /*5460*/  IMAD R21, R0, R5, R21 ;  /* 0x0000000500157224 */ /* 0x000fe200078e0215 */
[----:B------:R-:W-:Y:S01]  /*5470*/  IADD3 R5, PT, PT, -R3, RZ, RZ ;  /* 0x000000ff03057210 */ /* 0x000fe20007ffe1ff */
[----:B------:R-:W-:Y:S01]  /*5480*/  IMAD.HI.U32 R3, R2, R123, RZ ;  /* 0x0000007b02037227 */ /* 0x000fe200078e00ff */
[----:B------:R-:W-:-:S02]  /*5490*/  ISETP.GE.AND P5, PT, R4, RZ, PT ;  /* 0x000000ff0400720c */ /* 0x000fc40003fa6270 */
[----:B------:R-:W-:Y:S01]  /*54a0*/  ISETP.GE.AND P1, PT, R7, RZ, PT ;  /* 0x000000ff0700720c */ /* 0x000fe20003f26270 */
[----:B------:R-:W-:Y:S01]  /*54b0*/  IMAD R19, R0, R5, R19 ;  /* 0x0000000500137224 */ /* 0x000fe200078e0213 */
[----:B------:R-:W-:Y:S01]  /*54c0*/  IABS R17, R16 ;  /* 0x0000001000117213 */ /* 0x000fe20000000000 */
[----:B------:R-:W-:Y:S01]  /*54d0*/  IMAD.HI.U32 R4, R2, R153, RZ ;  /* 0x0000009902047227 */ /* 0x000fe200078e00ff */
[----:B------:R-:W-:Y:S02]  /*54e0*/  @!P3 IADD3 R23, PT, PT, R23, -R0, RZ ;  /* 0x800000001717b210 */ /* 0x000fe40007ffe0ff */
[C---:B------:R-:W-:Y:S01]  /*54f0*/  ISETP.GT.U32.AND P3, PT, R0.reuse, R19, PT ;  /* 0x000000130000720c */ /* 0x040fe20003f64070 */
[----:B------:R-:W-:Y:S01]  /*5500*/  @!P6 IMAD.IADD R155, R155, 0x1, -R0 ;  /* 0x000000019b9be824 */ /* 0x000fe200078e0a00 */
[C---:B------:R-:W-:Y:S01]  /*5510*/  ISETP.GT.U32.AND P6, PT, R0.reuse, R21, PT ;  /* 0x000000150000720c */ /* 0x040fe20003fc4070 */
[----:B------:R-:W-:Y:S01]  /*5520*/  IMAD.MOV R4, RZ, RZ, -R4 ;  /* 0x000000ffff047224 */ /* 0x000fe200078e0a04 */
[----:B------:R-:W-:Y:S01]  /*5530*/  @!P4 IADD3 R23, PT, PT, -R23, RZ, RZ ;  /* 0x000000ff1717c210 */ /* 0x000fe20007ffe1ff */
[----:B------:R-:W-:Y:S01]  /*5540*/  IMAD.MOV R3, RZ, RZ, -R3 ;  /* 0x000000ffff037224 */ /* 0x000fe200078e0a03 */
[----:B------:R-:W-:Y:S01]  /*5550*/  IABS R147, R18 ;  /* 0x0000001200937213 */ /* 0x000fe20000000000 */
[----:B------:R-:W-:Y:S01]  /*5560*/  IMAD R153, R0, R4, R153 ;  /* 0x0000000400997224 */ /* 0x000fe200078e0299 */
[----:B------:R-:W-:Y:S01]  /*5570*/  IABS R11, R22 ;  /* 0x00000016000b7213 */ /* 0x000fe20000000000 */
[----:B------:R-:W-:Y:S01]  /*5580*/  IMAD.HI.U32 R4, R2, R149, RZ ;  /* 0x0000009502047227 */ /* 0x000fe200078e00ff */
[----:B------:R-:W-:-:S03]  /*5590*/  IABS R15, R34 ;  /* 0x00000022000f7213 */ /* 0x000fc60000000000 */
[----:B------:R-:W-:Y:S02]  /*55a0*/  @!P3 IMAD.IADD R19, R19, 0x1, -R0 ;  /* 0x000000011313b824 */ /* 0x000fe400078e0a00 */
[----:B------:R-:W-:Y:S02]  /*55b0*/  IMAD.MOV R4, RZ, RZ, -R4 ;  /* 0x000000ffff047224 */ /* 0x000fe400078e0a04 */
[----:B------:R-:W-:Y:S01]  /*55c0*/  @!P6 IMAD.IADD R21, R21, 0x1, -R0 ;  /* 0x000000011515e824 */ /* 0x000fe200078e0a00 */
[C---:B------:R-:W-:Y:S01]  /*55d0*/  ISETP.GT.U32.AND P3, PT, R0.reuse, R19, PT ;  /* 0x000000130000720c */ /* 0x040fe20003f64070 */
[C---:B------:R-:W-:Y:S02]  /*55e0*/  IMAD R149, R0.reuse, R4, R149 ;  /* 0x0000000400957224 */ /* 0x040fe400078e0295 */
[----:B------:R-:W-:Y:S01]  /*55f0*/  @!P2 IMAD.MOV R155, RZ, RZ, -R155 ;  /* 0x000000ffff9ba224 */ /* 0x000fe200078e0a9b */
[C---:B------:R-:W-:Y:S01]  /*5600*/  ISETP.GT.U32.AND P6, PT, R0.reuse, R21, PT ;  /* 0x000000150000720c */ /* 0x040fe20003fc4070 */
[C---:B------:R-:W-:Y:S01]  /*5610*/  IMAD R123, R0.reuse, R3, R123 ;  /* 0x00000003007b7224 */ /* 0x040fe200078e027b */
[----:B------:R-:W-:Y:S01]  /*5620*/  ISETP.GT.U32.AND P2, PT, R0, R153, PT ;  /* 0x000000990000720c */ /* 0x000fe20003f44070 */
[----:B------:R-:W-:-:S02]  /*5630*/  VIADD R7, R243, 0x71 ;  /* 0x00000071f3077836 */ /* 0x000fc40000000000 */
[----:B------:R-:W-:Y:S01]  /*5640*/  IMAD.HI.U32 R5, R2, R17, RZ ;  /* 0x0000001102057227 */ /* 0x000fe200078e00ff */
[C---:B------:R-:W-:Y:S02]  /*5650*/  ISETP.GT.U32.AND P4, PT, R0.reuse, R123, PT ;  /* 0x0000007b0000720c */ /* 0x040fe40003f84070 */
[----:B------:R-:W-:Y:S01]  /*5660*/  IABS R151, R7 ;  /* 0x0000000700977213 */ /* 0x000fe20000000000 */
[----:B------:R-:W-:Y:S01]  /*5670*/  @!P3 IMAD.IADD R19, R19, 0x1, -R0 ;  /* 0x000000011313b824 */ /* 0x000fe200078e0a00 */
[----:B------:R-:W-:Y:S01]  /*5680*/  ISETP.GT.U32.AND P3, PT, R0, R149, PT ;  /* 0x000000950000720c */ /* 0x000fe20003f64070 */
[----:B------:R-:W-:Y:S01]  /*5690*/  IMAD.HI.U32 R4, R2, R145, RZ ;  /* 0x0000009102047227 */ /* 0x000fe200078e00ff */
[----:B------:R-:W-:-:S03]  /*56a0*/  IADD3 R5, PT, PT, -R5, RZ, RZ ;  /* 0x000000ff05057210 */ /* 0x000fc60007ffe1ff */
[--C-:B------:R-:W-:Y:S01]  /*56b0*/  @!P6 IMAD.IADD R21, R21, 0x1, -R0.reuse ;  /* 0x000000011515e824 */ /* 0x100fe200078e0a00 */
[----:B------:R-:W-:Y:S01]  /*56c0*/  ISETP.GE.AND P6, PT, R9, RZ, PT ;  /* 0x000000ff0900720c */ /* 0x000fe20003fc6270 */
[----:B------:R-:W-:Y:S02]  /*56d0*/  @!P2 IMAD.IADD R153, R153, 0x1, -R0 ;  /* 0x000000019999a824 */ /* 0x000fe400078e0a00 */
[----:B------:R-:W-:-:S03]  /*56e0*/  IMAD.HI.U32 R3, R2, R151, RZ ;  /* 0x0000009702037227 */ /* 0x000fc600078e00ff */
[C---:B------:R-:W-:Y:S01]  /*56f0*/  ISETP.GT.U32.AND P2, PT, R0.reuse, R153, PT ;  /* 0x000000990000720c */ /* 0x040fe20003f44070 */
[--C-:B------:R-:W-:Y:S02]  /*5700*/  @!P3 IMAD.IADD R149, R149, 0x1, -R0.reuse ;  /* 0x000000019595b824 */ /* 0x100fe400078e0a00 */
[----:B------:R-:W-:Y:S02]  /*5710*/  @!P5 IMAD.MOV R21, RZ, RZ, -R21 ;  /* 0x000000ffff15d224 */ /* 0x000fe400078e0a15 */
[----:B------:R-:W-:Y:S01]  /*5720*/  IMAD.MOV R3, RZ, RZ, -R3 ;  /* 0x000000ffff037224 */ /* 0x000fe200078e0a03 */
[C---:B------:R-:W-:Y:S01]  /*5730*/  ISETP.GT.U32.AND P5, PT, R0.reuse, R149, PT ;  /* 0x000000950000720c */ /* 0x040fe20003fa4070 */
[----:B------:R-:W-:Y:S02]  /*5740*/  @!P4 IMAD.IADD R123, R123, 0x1, -R0 ;  /* 0x000000017b7bc824 */ /* 0x000fe400078e0a00 */
[C---:B------:R-:W-:Y:S02]  /*5750*/  IMAD R151, R0.reuse, R3, R151 ;  /* 0x0000000300977224 */ /* 0x040fe400078e0297 */
[----:B------:R-:W-:Y:S01]  /*5760*/  IMAD.MOV R4, RZ, RZ, -R4 ;  /* 0x000000ffff047224 */ /* 0x000fe200078e0a04 */
[----:B------:R-:W-:Y:S01]  /*5770*/  ISETP.GT.U32.AND P4, PT, R0, R123, PT ;  /* 0x0000007b0000720c */ /* 0x000fe20003f84070 */
[----:B------:R-:W-:Y:S01]  /*5780*/  IMAD.HI.U32 R3, R2, R147, RZ ;  /* 0x0000009302037227 */ /* 0x000fe200078e00ff */
[----:B------:R-:W-:-:S02]  /*5790*/  @!P2 IADD3 R153, PT, PT, R153, -R0, RZ ;  /* 0x800000009999a210 */ /* 0x000fc40007ffe0ff */
[C---:B------:R-:W-:Y:S01]  /*57a0*/  ISETP.GT.U32.AND P2, PT, R0.reuse, R151, PT ;  /* 0x000000970000720c */ /* 0x040fe20003f44070 */
[C---:B------:R-:W-:Y:S01]  /*57b0*/  IMAD R17, R0.reuse, R5, R17 ;  /* 0x0000000500117224 */ /* 0x040fe200078e0211 */
[----:B------:R-:W-:Y:S01]  /*57c0*/  @!P0 IADD3 R153, PT, PT, -R153, RZ, RZ ;  /* 0x000000ff99998210 */ /* 0x000fe20007ffe1ff */
[----:B------:R-:W-:Y:S02]  /*57d0*/  IMAD R145, R0, R4, R145 ;  /* 0x0000000400917224 */ /* 0x000fe400078e0291 */
[----:B------:R-:W-:-:S04]  /*57e0*/  IMAD.HI.U32 R5, R2, R11, RZ ;  /* 0x0000000b02057227 */ /* 0x000fc800078e00ff */
[----:B------:R-:W-:Y:S01]  /*57f0*/  IMAD.MOV R3, RZ, RZ, -R3 ;  /* 0x000000ffff037224 */ /* 0x000fe200078e0a03 */
[-C--:B------:R-:W-:Y:S01]  /*5800*/  @!P4 IADD3 R123, PT, PT, R123, -R0.reuse, RZ ;  /* 0x800000007b7bc210 */ /* 0x080fe20007ffe0ff */
[----:B------:R-:W-:Y:S01]  /*5810*/  @!P5 IMAD.IADD R149, R149, 0x1, -R0 ;  /* 0x000000019595d824 */ /* 0x000fe200078e0a00 */
[C---:B------:R-:W-:Y:S01]  /*5820*/  ISETP.GT.U32.AND P5, PT, R0.reuse, R145, PT ;  /* 0x000000910000720c */ /* 0x040fe20003fa4070 */
[----:B------:R-:W-:Y:S01]  /*5830*/  IMAD.MOV R5, RZ, RZ, -R5 ;  /* 0x000000ffff057224 */ /* 0x000fe200078e0a05 */
[C---:B------:R-:W-:Y:S01]  /*5840*/  ISETP.GT.U32.AND P4, PT, R0.reuse, R17, PT ;  /* 0x000000110000720c */ /* 0x040fe20003f84070 */
[----:B------:R-:W-:Y:S01]  /*5850*/  IMAD R147, R0, R3, R147 ;  /* 0x0000000300937224 */ /* 0x000fe200078e0293 */
[----:B------:R-:W-:Y:S01]  /*5860*/  @!P2 IADD3 R151, PT, PT, R151, -R0, RZ ;  /* 0x800000009797a210 */ /* 0x000fe20007ffe0ff */
[----:B------:R-:W-:Y:S01]  /*5870*/  IMAD.HI.U32 R3, R2, R141, RZ ;  /* 0x0000008d02037227 */ /* 0x000fe200078e00ff */
[----:B------:R-:W-:Y:S02]  /*5880*/  ISETP.GE.AND P2, PT, R7, RZ, PT ;  /* 0x000000ff0700720c */ /* 0x000fe40003f46270 */
[C---:B------:R-:W-:Y:S01]  /*5890*/  ISETP.GT.U32.AND P3, PT, R0.reuse, R151, PT ;  /* 0x000000970000720c */ /* 0x040fe20003f64070 */
[----:B------:R-:W-:Y:S01]  /*58a0*/  IMAD R11, R0, R5, R11 ;  /* 0x00000005000b7224 */ /* 0x000fe200078e020b */
[----:B------:R-:W-:Y:S01]  /*58b0*/  IABS R7, R243 ;  /* 0x000000f300077213 */ /* 0x000fe20000000000 */
[----:B------:R-:W-:-:S02]  /*58c0*/  IMAD.MOV R5, RZ, RZ, -R3 ;  /* 0x000000ffff057224 */ /* 0x000fc400078e0a03 */
[----:B------:R-:W-:Y:S02]  /*58d0*/  @!P5 IMAD.IADD R145, R145, 0x1, -R0 ;  /* 0x000000019191d824 */ /* 0x000fe400078e0a00 */
[----:B------:R-:W-:Y:S02]  /*58e0*/  IMAD R141, R0, R5, R141 ;  /* 0x00000005008d7224 */ /* 0x000fe400078e028d */
[----:B------:R-:W-:-:S03]  /*58f0*/  IMAD.HI.U32 R4, R2, R139, RZ ;  /* 0x0000008b02047227 */ /* 0x000fc600078e00ff */
[C---:B------:R-:W-:Y:S01]  /*5900*/  ISETP.GT.U32.AND P5, PT, R0.reuse, R141, PT ;  /* 0x0000008d0000720c */ /* 0x040fe20003fa4070 */
[----:B------:R-:W-:Y:S02]  /*5910*/  IMAD.MOV R4, RZ, RZ, -R4 ;  /* 0x000000ffff047224 */ /* 0x000fe400078e0a04 */
[----:B------:R-:W-:Y:S02]  /*5920*/  @!P4 IMAD.IADD R17, R17, 0x1, -R0 ;  /* 0x000000011111c824 */ /* 0x000fe400078e0a00 */
[----:B------:R-:W-:Y:S02]  /*5930*/  IMAD R139, R0, R4, R139 ;  /* 0x00000004008b7224 */ /* 0x000fe400078e028b */
[----:B------:R-:W-:Y:S01]  /*5940*/  IMAD.HI.U32 R5, R2, R15, RZ ;  /* 0x0000000f02057227 */ /* 0x000fe200078e00ff */
[----:B------:R-:W-:-:S03]  /*5950*/  ISETP.GT.U32.AND P4, PT, R0, R17, PT ;  /* 0x000000110000720c */ /* 0x000fc60003f84070 */
[--C-:B------:R-:W-:Y:S01]  /*5960*/  @!P3 IMAD.IADD R151, R151, 0x1, -R0.reuse ;  /* 0x000000019797b824 */ /* 0x100fe200078e0a00 */
[C---:B------:R-:W-:Y:S01]  /*5970*/  ISETP.GT.U32.AND P3, PT, R0.reuse, R147, PT ;  /* 0x000000930000720c */ /* 0x040fe20003f64070 */
[--C-:B------:R-:W-:Y:S01]  /*5980*/  @!P5 IMAD.IADD R141, R141, 0x1, -R0.reuse ;  /* 0x000000018d8dd824 */ /* 0x100fe200078e0a00 */
[----:B------:R-:W-:Y:S01]  /*5990*/  ISETP.GT.U32.AND P5, PT, R0, R139, PT ;  /* 0x0000008b0000720c */ /* 0x000fe20003fa4070 */
[C---:B------:R-:W-:Y:S01]  /*59a0*/  IMAD.HI.U32 R3, R2.reuse, R7, RZ ;  /* 0x0000000702037227 */ /* 0x040fe200078e00ff */
[----:B------:R-:W-:Y:S02]  /*59b0*/  IADD3 R5, PT, PT, -R5, RZ, RZ ;  /* 0x000000ff05057210 */ /* 0x000fe40007ffe1ff */
[----:B------:R-:W-:Y:S01]  /*59c0*/  @!P2 IADD3 R151, PT, PT, -R151, RZ, RZ ;  /* 0x000000ff9797a210 */ /* 0x000fe20007ffe1ff */
[----:B------:R-:W-:Y:S01]  /*59d0*/  IMAD.HI.U32 R9, R2, R143, RZ ;  /* 0x0000008f02097227 */ /* 0x000fe200078e00ff */
[----:B------:R-:W-:Y:S02]  /*59e0*/  IADD3 R3, PT, PT, -R3, RZ, RZ ;  /* 0x000000ff03037210 */ /* 0x000fe40007ffe1ff */
[----:B------:R-:W-:Y:S01]  /*59f0*/  @!P4 IADD3 R17, PT, PT, R17, -R0, RZ ;  /* 0x800000001111c210 */ /* 0x000fe20007ffe0ff */
[C---:B------:R-:W-:Y:S01]  /*5a00*/  IMAD R15, R0.reuse, R5, R15 ;  /* 0x00000005000f7224 */ /* 0x040fe200078e020f */
[----:B------:R-:W-:Y:S01]  /*5a10*/  ISETP.GT.U32.AND P4, PT, R0, R11, PT ;  /* 0x0000000b0000720c */ /* 0x000fe20003f84070 */
[--C-:B------:R-:W-:Y:S01]  /*5a20*/  @!P3 IMAD.IADD R147, R147, 0x1, -R0.reuse ;  /* 0x000000019393b824 */ /* 0x100fe200078e0a00 */
[----:B------:R-:W-:Y:S01]  /*5a30*/  ISETP.GE.AND P3, PT, R14, RZ, PT ;  /* 0x000000ff0e00720c */ /* 0x000fe20003f66270 */
[----:B------:R-:W-:Y:S01]  /*5a40*/  @!P5 IMAD.IADD R139, R139, 0x1, -R0 ;  /* 0x000000018b8bd824 */ /* 0x000fe200078e0a00 */
[C---:B------:R-:W-:Y:S01]  /*5a50*/  ISETP.GT.U32.AND P5, PT, R0.reuse, R15, PT ;  /* 0x0000000f0000720c */ /* 0x040fe20003fa4070 */
[C---:B------:R-:W-:Y:S01]  /*5a60*/  IMAD R7, R0.reuse, R3, R7 ;  /* 0x0000000300077224 */ /* 0x040fe200078e0207 */
[----:B------:R-:W-:Y:S01]  /*5a70*/  ISETP.GT.U32.AND P0, PT, R0, R147, PT ;  /* 0x000000930000720c */ /* 0x000fe20003f04070 */
[----:B------:R-:W-:Y:S01]  /*5a80*/  IMAD.HI.U32 R3, R2, R69, RZ ;  /* 0x0000004502037227 */ /* 0x000fe200078e00ff */
[----:B------:R-:W-:-:S02]  /*5a90*/  ISETP.GT.U32.AND P2, PT, R0, R141, PT ;  /* 0x0000008d0000720c */ /* 0x000fc40003f44070 */
[----:B------:R-:W-:Y:S01]  /*5aa0*/  IADD3 R14, PT, PT, -R9, RZ, RZ ;  /* 0x000000ff090e7210 */ /* 0x000fe20007ffe1ff */
[----:B------:R-:W-:Y:S01]  /*5ab0*/  IMAD.HI.U32 R5, R2, R79, RZ ;  /* 0x0000004f02057227 */ /* 0x000fe200078e00ff */
[----:B------:R-:W-:-:S03]  /*5ac0*/  IADD3 R3, PT, PT, -R3, RZ, RZ ;  /* 0x000000ff03037210 */ /* 0x000fc60007ffe1ff */
[--C-:B------:R-:W-:Y:S01]  /*5ad0*/  @!P4 IMAD.IADD R11, R11, 0x1, -R0.reuse ;  /* 0x000000010b0bc824 */ /* 0x100fe200078e0a00 */
[----:B------:R-:W-:Y:S01]  /*5ae0*/  ISETP.GE.AND P4, PT, R16, RZ, PT ;  /* 0x000000ff1000720c */ /* 0x000fe20003f86270 */
[----:B------:R-:W-:Y:S01]  /*5af0*/  @!P5 IMAD.IADD R15, R15, 0x1, -R0 ;  /* 0x000000010f0fd824 */ /* 0x000fe200078e0a00 */
[----:B------:R-:W-:Y:S01]  /*5b00*/  IABS R16, R44 ;  /* 0x0000002c00107213 */ /* 0x000fe20000000000 */
[----:B------:R-:W-:Y:S01]  /*5b10*/  @!P1 IMAD.MOV R19, RZ, RZ, -R19 ;  /* 0x000000ffff139224 */ /* 0x000fe200078e0a13 */
[----:B------:R-:W-:Y:S01]  /*5b20*/  ISETP.GT.U32.AND P1, PT, R0, R145, PT ;  /* 0x000000910000720c */ /* 0x000fe20003f24070 */
[----:B------:R-:W-:Y:S01]  /*5b30*/  IMAD.HI.U32 R4, R2, R137, RZ ;  /* 0x0000008902047227 */ /* 0x000fe200078e00ff */
[C---:B------:R-:W-:Y:S02]  /*5b40*/  ISETP.GT.U32.AND P5, PT, R0.reuse, R11, PT ;  /* 0x0000000b0000720c */ /* 0x040fe40003fa4070 */
[----:B------:R-:W-:Y:S01]  /*5b50*/  @!P0 IADD3 R147, PT, PT, R147, -R0, RZ ;  /* 0x8000000093938210 */ /* 0x000fe20007ffe0ff */
[----:B------:R-:W-:Y:S01]  /*5b60*/  @!P3 IMAD.MOV R149, RZ, RZ, -R149 ;  /* 0x000000ffff95b224 */ /* 0x000fe200078e0a95 */
[----:B------:R-:W-:Y:S01]  /*5b70*/  ISETP.GT.U32.AND P3, PT, R0, R15, PT ;  /* 0x0000000f0000720c */ /* 0x000fe20003f64070 */
[----:B------:R-:W-:Y:S01]  /*5b80*/  IMAD.HI.U32 R2, R2, R16, RZ ;  /* 0x0000001002027227 */ /* 0x000fe200078e00ff */
[----:B------:R-:W-:-:S03]  /*5b90*/  @!P2 IADD3 R141, PT, PT, R141, -R0, RZ ;  /* 0x800000008d8da210 */ /* 0x000fc60007ffe0ff */
[----:B------:R-:W-:Y:S02]  /*5ba0*/  IMAD.MOV R5, RZ, RZ, -R5 ;  /* 0x000000ffff057224 */ /* 0x000fe400078e0a05 */
[C---:B------:R-:W-:Y:S02]  /*5bb0*/  IMAD R9, R0.reuse, R3, R69 ;  /* 0x0000000300097224 */ /* 0x040fe400078e0245 */
[----:B------:R-:W-:Y:S02]  /*5bc0*/  IMAD.MOV R4, RZ, RZ, -R4 ;  /* 0x000000ffff047224 */ /* 0x000fe400078e0a04 */
[----:B------:R-:W-:Y:S02]  /*5bd0*/  IMAD.MOV R3, RZ, RZ, -R2 ;  /* 0x000000ffff037224 */ /* 0x000fe400078e0a02 */
[C---:B------:R-:W-:Y:S02]  /*5be0*/  IMAD R69, R0.reuse, R5, R79 ;  /* 0x0000000500457224 */ /* 0x040fe400078e024f */
[----:B------:R-:W-:-:S02]  /*5bf0*/  IMAD R79, R0, R14, R143 ;  /* 0x0000000e004f7224 */ /* 0x000fc400078e028f */
[C---:B------:R-:W-:Y:S02]  /*5c00*/  IMAD R137, R0.reuse, R4, R137 ;  /* 0x0000000400897224 */ /* 0x040fe400078e0289 */
[C---:B------:R-:W-:Y:S01]  /*5c10*/  IMAD R14, R0.reuse, R3, R16 ;  /* 0x00000003000e7224 */ /* 0x040fe200078e0210 */
[----:B------:R-:W2:Y:S01]  /*5c20*/  LDC.64 R4, c[0x0][0x3a0] ;  /* 0x0000e800ff047b82 */ /* 0x000ea20000000a00 */
[----:B------:R-:W-:Y:S01]  /*5c30*/  @!P4 IMAD.MOV R17, RZ, RZ, -R17 ;  /* 0x000000ffff11c224 */ /* 0x000fe200078e0a11 */
[C---:B------:R-:W-:Y:S01]  /*5c40*/  ISETP.GT.U32.AND P4, PT, R0.reuse, R9, PT ;  /* 0x000000090000720c */ /* 0x040fe20003f84070 */
[----:B------:R-:W-:Y:S01]  /*5c50*/  @!P6 IMAD.MOV R123, RZ, RZ, -R123 ;  /* 0x000000ffff7be224 */ /* 0x000fe200078e0a7b */
[C---:B------:R-:W-:Y:S01]  /*5c60*/  ISETP.GT.U32.AND P6, PT, R0.reuse, R139, PT ;  /* 0x0000008b0000720c */ /* 0x040fe20003fc4070 */
[--C-:B------:R-:W-:Y:S01]  /*5c70*/  @!P1 IMAD.IADD R145, R145, 0x1, -R0.reuse ;  /* 0x0000000191919824 */ /* 0x100fe200078e0a00 */
[C---:B------:R-:W-:Y:S01]  /*5c80*/  ISETP.GT.U32.AND P0, PT, R0.reuse, R137, PT ;  /* 0x000000890000720c */ /* 0x040fe20003f04070 */
[--C-:B------:R-:W-:Y:S01]  /*5c90*/  @!P3 IMAD.IADD R15, R15, 0x1, -R0.reuse ;  /* 0x000000010f0fb824 */ /* 0x100fe200078e0a00 */
[C---:B------:R-:W-:Y:S01]  /*5ca0*/  ISETP.GT.U32.AND P1, PT, R0.reuse, R69, PT ;  /* 0x000000450000720c */ /* 0x040fe20003f24070 */
[----:B------:R-:W-:Y:S01]  /*5cb0*/  @!P5 IMAD.IADD R11, R11, 0x1, -R0 ;  /* 0x000000010b0bd824 */ /* 0x000fe200078e0a00 */
[----:B------:R-:W-:Y:S01]  /*5cc0*/  ISETP.GT.U32.AND P2, PT, R0, R14, PT ;  /* 0x0000000e0000720c */ /* 0x000fe20003f44070 */
[----:B------:R-:W4:Y:S01]  /*5cd0*/  LDC.64 R2, c[0x0][0x3a8] ;  /* 0x0000ea00ff027b82 */ /* 0x000f220000000a00 */
[----:B------:R-:W-:-:S02]  /*5ce0*/  ISETP.GE.AND P3, PT, R18, RZ, PT ;  /* 0x000000ff1200720c */ /* 0x000fc40003f66270 */
[----:B------:R-:W-:Y:S02]  /*5cf0*/  ISETP.GT.U32.AND P5, PT, R0, R79, PT ;  /* 0x0000004f0000720c */ /* 0x000fe40003fa4070 */
[----:B------:R-:W-:Y:S01]  /*5d00*/  @!P4 IADD3 R9, PT, PT, R9, -R0, RZ ;  /* 0x800000000909c210 */ /* 0x000fe20007ffe0ff */
[--C-:B------:R-:W-:Y:S01]  /*5d10*/  @!P6 IMAD.IADD R139, R139, 0x1, -R0.reuse ;  /* 0x000000018b8be824 */ /* 0x100fe200078e0a00 */
[----:B------:R-:W-:Y:S01]  /*5d20*/  ISETP.GE.AND P4, PT, R20, RZ, PT ;  /* 0x000000ff1400720c */ /* 0x000fe20003f86270 */
[--C-:B------:R-:W-:Y:S01]  /*5d30*/  @!P0 IMAD.IADD R137, R137, 0x1, -R0.reuse ;  /* 0x0000000189898824 */ /* 0x100fe200078e0a00 */
[----:B------:R-:W-:Y:S01]  /*5d40*/  ISETP.GT.U32.AND P6, PT, R0, R7, PT ;  /* 0x000000070000720c */ /* 0x000fe20003fc4070 */
[--C-:B------:R-:W-:Y:S01]  /*5d50*/  @!P1 IMAD.IADD R69, R69, 0x1, -R0.reuse ;  /* 0x0000000145459824 */ /* 0x100fe200078e0a00 */
[----:B------:R-:W-:Y:S01]  /*5d60*/  ISETP.GE.AND P0, PT, R22, RZ, PT ;  /* 0x000000ff1600720c */ /* 0x000fe20003f06270 */
[----:B------:R-:W-:Y:S01]  /*5d70*/  @!P2 IMAD.IADD R14, R14, 0x1, -R0 ;  /* 0x000000010e0ea824 */ /* 0x000fe200078e0a00 */
[----:B------:R-:W-:-:S02]  /*5d80*/  ISETP.GE.AND P1, PT, R24, RZ, PT ;  /* 0x000000ff1800720c */ /* 0x000fc40003f26270 */
[----:B------:R-:W-:Y:S02]  /*5d90*/  ISETP.GE.AND P2, PT, R34, RZ, PT ;  /* 0x000000ff2200720c */ /* 0x000fe40003f46270 */
[----:B------:R-:W-:Y:S02]  /*5da0*/  @!P3 IADD3 R147, PT, PT, -R147, RZ, RZ ;  /* 0x000000ff9393b210 */ /* 0x000fe40007ffe1ff */
[-C--:B------:R-:W-:Y:S01]  /*5db0*/  @!P5 IADD3 R79, PT, PT, R79, -R0.reuse, RZ ;  /* 0x800000004f4fd210 */ /* 0x080fe20007ffe0ff */
[----:B------:R-:W-:Y:S01]  /*5dc0*/  @!P4 IMAD.MOV R145, RZ, RZ, -R145 ;  /* 0x000000ffff91c224 */ /* 0x000fe200078e0a91 */
[----:B------:R-:W-:Y:S01]  /*5dd0*/  ISETP.GT.U32.AND P3, PT, R0, R9, PT ;  /* 0x000000090000720c */ /* 0x000fe20003f64070 */
[--C-:B------:R-:W-:Y:S01]  /*5de0*/  @!P6 IMAD.IADD R7, R7, 0x1, -R0.reuse ;  /* 0x000000010707e824 */ /* 0x100fe200078e0a00 */
[----:B------:R-:W-:Y:S01]  /*5df0*/  ISETP.GE.AND P5, PT, R32, RZ, PT ;  /* 0x000000ff2000720c */ /* 0x000fe20003fa6270 */
[----:B------:R-:W-:Y:S01]  /*5e00*/  @!P0 IMAD.MOV R11, RZ, RZ, -R11 ;  /* 0x000000ffff0b8224 */ /* 0x000fe200078e0a0b */
[----:B------:R-:W-:Y:S01]  /*5e10*/  ISETP.GT.U32.AND P4, PT, R0, R137, PT ;  /* 0x000000890000720c */ /* 0x000fe20003f84070 */
[----:B----4-:R-:W-:Y:S01]  /*5e20*/  IMAD R150, R2, 0x35, RZ ;  /* 0x0000003502967824 */ /* 0x010fe200078e02ff */
[----:B------:R-:W-:Y:S01]  /*5e30*/  @!P1 IADD3 R141, PT, PT, -R141, RZ, RZ ;  /* 0x000000ff8d8d9210 */ /* 0x000fe20007ffe1ff */
[----:B------:R-:W-:Y:S01]  /*5e40*/  @!P2 IMAD.MOV R15, RZ, RZ, -R15 ;  /* 0x000000ffff0fa224 */ /* 0x000fe200078e0a0f */
[----:B------:R-:W-:Y:S01]  /*5e50*/  ISETP.GT.U32.AND P0, PT, R0, R69, PT ;  /* 0x000000450000720c */ /* 0x000fe20003f04070 */
[----:B------:R-:W-:Y:S01]  /*5e60*/  IMAD R154, R2, 0x39, RZ ;  /* 0x00000039029a7824 */ /* 0x000fe200078e02ff */
[----:B------:R-:W-:Y:S01]  /*5e70*/  ISETP.GT.U32.AND P1, PT, R0, R79, PT ;  /* 0x0000004f0000720c */ /* 0x000fe20003f24070 */
[----:B------:R-:W-:Y:S01]  /*5e80*/  IMAD R158, R2, 0x3d, RZ ;  /* 0x0000003d029e7824 */ /* 0x000fe200078e02ff */
[----:B------:R-:W-:Y:S01]  /*5e90*/  ISETP.GE.AND P2, PT, R36, RZ, PT ;  /* 0x000000ff2400720c */ /* 0x000fe20003f46270 */
[----:B------:R-:W-:Y:S01]  /*5ea0*/  IMAD R210, R2, 0x32, RZ ;  /* 0x0000003202d27824 */ /* 0x000fe200078e02ff */
[----:B------:R-:W-:Y:S01]  /*5eb0*/  @!P3 IADD3 R9, PT, PT, R9, -R0, RZ ;  /* 0x800000000909b210 */ /* 0x000fe20007ffe0ff */
[----:B------:R-:W-:Y:S01]  /*5ec0*/  @!P5 IMAD.MOV R139, RZ, RZ, -R139 ;  /* 0x000000ffff8bd224 */ /* 0x000fe200078e0a8b */
[----:B------:R-:W-:Y:S01]  /*5ed0*/  ISETP.GE.AND P3, PT, R38, RZ, PT ;  /* 0x000000ff2600720c */ /* 0x000fe20003f66270 */
[--C-:B------:R-:W-:Y:S01]  /*5ee0*/  @!P4 IMAD.IADD R137, R137, 0x1, -R0.reuse ;  /* 0x000000018989c824 */ /* 0x100fe200078e0a00 */
[----:B------:R-:W-:Y:S01]  /*5ef0*/  ISETP.GT.U32.AND P5, PT, R0, R7, PT ;  /* 0x000000070000720c */ /* 0x000fe20003fa4070 */
[----:B------:R-:W-:Y:S01]  /*5f00*/  IMAD R214, R2, 0x36, RZ ;  /* 0x0000003602d67824 */ /* 0x000fe200078e02ff */
[----:B------:R-:W-:Y:S01]  /*5f10*/  ISETP.GT.U32.AND P6, PT, R0, R14, PT ;  /* 0x0000000e0000720c */ /* 0x000fe20003fc4070 */
[--C-:B------:R-:W-:Y:S01]  /*5f20*/  @!P0 IMAD.IADD R69, R69, 0x1, -R0.reuse ;  /* 0x0000000145458824 */ /* 0x100fe200078e0a00 */
[----:B------:R-:W-:Y:S01]  /*5f30*/  ISETP.GE.AND P4, PT, R40, RZ, PT ;  /* 0x000000ff2800720c */ /* 0x000fe20003f86270 */
[----:B------:R-:W-:Y:S01]  /*5f40*/  IMAD R218, R2, 0x3a, RZ ;  /* 0x0000003a02da7824 */ /* 0x000fe200078e02ff */
[----:B------:R-:W-:Y:S01]  /*5f50*/  @!P1 IADD3 R79, PT, PT, R79, -R0, RZ ;  /* 0x800000004f4f9210 */ /* 0x000fe20007ffe0ff */
[----:B------:R-:W-:Y:S01]  /*5f60*/  @!P2 IMAD.MOV R9, RZ, RZ, -R9 ;  /* 0x000000ffff09a224 */ /* 0x000fe200078e0a09 */
[----:B------:R-:W-:Y:S01]  /*5f70*/  ISETP.GE.AND P0, PT, R42, RZ, PT ;  /* 0x000000ff2a00720c */ /* 0x000fe20003f06270 */
[----:B------:R-:W-:Y:S01]  /*5f80*/  IMAD R222, R2, 0x3e, RZ ;  /* 0x0000003e02de7824 */ /* 0x000fe200078e02ff */
[----:B------:R-:W-:Y:S01]  /*5f90*/  ISETP.GE.AND P1, PT, R44, RZ, PT ;  /* 0x000000ff2c00720c */ /* 0x000fe20003f26270 */
[----:B------:R-:W-:Y:S01]  /*5fa0*/  @!P3 IMAD.MOV R137, RZ, RZ, -R137 ;  /* 0x000000ffff89b224 */ /* 0x000fe200078e0a89 */
[----:B------:R-:W-:Y:S01]  /*5fb0*/  ISETP.GE.AND P2, PT, R138, RZ, PT ;  /* 0x000000ff8a00720c */ /* 0x000fe20003f46270 */
[--C-:B------:R-:W-:Y:S01]  /*5fc0*/  @!P5 IMAD.IADD R7, R7, 0x1, -R0.reuse ;  /* 0x000000010707d824 */ /* 0x100fe200078e0a00 */
[----:B------:R-:W-:Y:S01]  /*5fd0*/  ISETP.GE.AND P3, PT, R252, RZ, PT ;  /* 0x000000fffc00720c */ /* 0x000fe20003f66270 */
[----:B------:R-:W-:Y:S01]  /*5fe0*/  @!P6 IMAD.IADD R14, R14, 0x1, -R0 ;  /* 0x000000010e0ee824 */ /* 0x000fe200078e0a00 */
[----:B------:R-:W-:-:S02]  /*5ff0*/  ISETP.GE.AND P6, PT, R243, RZ, PT ;  /* 0x000000fff300720c */ /* 0x000fc40003fc6270 */
[----:B------:R-:W-:Y:S02]  /*6000*/  ISETP.NE.AND P5, PT, R46, RZ, PT ;  /* 0x000000ff2e00720c */ /* 0x000fe40003fa5270 */
[----:B------:R-:W-:Y:S01]  /*6010*/  LOP3.LUT R0, RZ, R46, RZ, 0x33, !PT ;  /* 0x0000002eff007212 */ /* 0x000fe200078e33ff */
[----:B------:R-:W-:Y:S01]  /*6020*/  @!P0 IMAD.MOV R79, RZ, RZ, -R79 ;  /* 0x000000ffff4f8224 */ /* 0x000fe200078e0a4f */
[----:B------:R-:W-:Y:S01]  /*6030*/  MOV R143, R7 ;  /* 0x00000007008f7202 */ /* 0x000fe20000000f00 */
[----:B------:R-:W-:Y:S01]  /*6040*/  IMAD.MOV.U32 R7, RZ, RZ, R69 ;  /* 0x000000ffff077224 */ /* 0x000fe200078e0045 */
[----:B------:R-:W-:Y:S01]  /*6050*/  SEL R34, R0, R249, !P5 ;  /* 0x000000f900227207 */ /* 0x000fe20006800000 */
[----:B------:R-:W-:Y:S01]  /*6060*/  IMAD.MOV.U32 R69, RZ, RZ, R14 ;  /* 0x000000ffff457224 */ /* 0x000fe200078e000e */
[----:B------:R-:W-:Y:S01]  /*6070*/  LOP3.LUT R249, R78, 0x1f, RZ, 0xc0, !PT ;  /* 0x0000001f4ef97812 */ /* 0x000fe200078ec0ff */
[----:B------:R-:W-:Y:S01]  /*6080*/  @!P2 IMAD.MOV R13, RZ, RZ, -R13 ;  /* 0x000000ffff0da224 */ /* 0x000fe200078e0a0d */
[----:B--2---:R-:W-:Y:S01]  /*6090*/  IADD3 R242, PT, PT, R4, 0x3f, RZ ;  /* 0x0000003f04f27810 */ /* 0x004fe20007ffe0ff */
[----:B------:R-:W-:Y:S01]  /*60a0*/  @!P1 IMAD.MOV R69, RZ, RZ, -R69 ;  /* 0x000000ffff459224 */ /* 0x000fe200078e0a45 */
[----:B------:R-:W-:Y:S01]  /*60b0*/  @!P4 IADD3 R7, PT, PT, -R7, RZ, RZ ;  /* 0x000000ff0707c210 */ /* 0x000fe20007ffe1ff */
[----:B------:R-:W-:Y:S01]  /*60c0*/  @!P3 IMAD.MOV R12, RZ, RZ, -R12 ;  /* 0x000000ffff0cb224 */ /* 0x000fe200078e0a0c */
[C---:B---3--:R-:W-:Y:S01]  /*60d0*/  ISETP.GE.AND P4, PT, R249.reuse, UR8, PT ;  /* 0x00000008f9007c0c */ /* 0x048fe2000bf86270 */
[----:B------:R-:W2:Y:S01]  /*60e0*/  LDCU UR8, c[0x0][0x3b0] ;  /* 0x00007600ff0877ac */ /* 0x000ea20008000800 */
[----:B------:R-:W-:Y:S01]  /*60f0*/  ISETP.NE.AND P0, PT, R68, RZ, PT ;  /* 0x000000ff4400720c */ /* 0x000fe20003f05270 */
[----:B-1----:R-:W-:Y:S01]  /*6100*/  IMAD R138, R249, R3, RZ ;  /* 0x00000003f98a7224 */ /* 0x002fe200078e02ff */
[----:B------:R-:W-:-:S02]  /*6110*/  LOP3.LUT R4, RZ, R68, RZ, 0x33, !PT ;  /* 0x00000044ff047212 */ /* 0x000fc400078e33ff */
[----:B------:R-:W-:Y:S02]  /*6120*/  ISETP.GT.AND P1, PT, R242, 0x3f, PT ;  /* 0x0000003ff200780c */ /* 0x000fe40003f24270 */
[----:B------:R-:W-:Y:S02]  /*6130*/  LOP3.LUT R248, R249, 0x20, RZ, 0xfc, !PT ;  /* 0x00000020f9f87812 */ /* 0x000fe400078efcff */
[----:B------:R-:W-:Y:S02]  /*6140*/  @!P6 IADD3 R143, PT, PT, -R143, RZ, RZ ;  /* 0x000000ff8f8fe210 */ /* 0x000fe40007ffe1ff */
[C---:B------:R-:W-:Y:S02]  /*6150*/  SEL R54, R0.reuse, R27, !P5 ;  /* 0x0000001b00367207 */ /* 0x040fe40006800000 */
[C---:B------:R-:W-:Y:S02]  /*6160*/  SEL R120, R0.reuse, R29, !P5 ;  /* 0x0000001d00787207 */ /* 0x040fe40006800000 */
[----:B------:R-:W-:-:S02]  /*6170*/  SEL R114, R0, R31, !P5 ;  /* 0x0000001f00727207 */ /* 0x000fc40006800000 */
[----:B------:R-:W-:Y:S01]  /*6180*/  SEL R82, R0, R75, !P5 ;  /* 0x0000004b00527207 */ /* 0x000fe20006800000 */
[----:B--2---:R-:W-:Y:S01]  /*6190*/  IMAD R120, R120, UR8, RZ ;  /* 0x0000000878787c24 */ /* 0x004fe2000f8e02ff */
[----:B------:R-:W-:Y:S01]  /*61a0*/  SEL R68, RZ, 0x4, !P1 ;  /* 0x00000004ff447807 */ /* 0x000fe20004800000 */
[----:B------:R-:W-:Y:S01]  /*61b0*/  IMAD R114, R114, UR8, RZ ;  /* 0x0000000872727c24 */ /* 0x000fe2000f8e02ff */
[----:B------:R-:W-:Y:S01]  /*61c0*/  SEL R78, R4, R13, !P0 ;  /* 0x0000000d044e7207 */ /* 0x000fe20004000000 */
[----:B------:R-:W-:Y:S01]  /*61d0*/  IMAD R82, R82, UR8, RZ ;  /* 0x0000000852527c24 */ /* 0x000fe2000f8e02ff */
[----:B------:R-:W-:Y:S01]  /*61e0*/  SEL R116, R0, R33, !P5 ;  /* 0x0000002100747207 */ /* 0x000fe20006800000 */
[----:B------:R-:W-:Y:S01]  /*61f0*/  IMAD R34, R34, UR8, RZ ;  /* 0x0000000822227c24 */ /* 0x000fe2000f8e02ff */
[----:B------:R-:W-:Y:S01]  /*6200*/  SEL R136, R0, R35, !P5 ;  /* 0x0000002300887207 */ /* 0x000fe20006800000 */
[----:B------:R-:W-:Y:S01]  /*6210*/  IMAD R13, R78, R5, RZ ;  /* 0x000000054e0d7224 */ /* 0x000fe200078e02ff */
[----:B------:R-:W-:Y:S01]  /*6220*/  SEL R118, R0, R37, !P5 ;  /* 0x0000002500767207 */ /* 0x000fe20006800000 */
[----:B------:R-:W-:Y:S01]  /*6230*/  IMAD R116, R116, UR8, RZ ;  /* 0x0000000874747c24 */ /* 0x000fe2000f8e02ff */
        /* <DEDUP_REMOVED lines=42> */
[C---:B------:R-:W-:Y:S01]  /*64e0*/  SEL R27, R0.reuse, R8, !P5 ;  /* 0x00000008001b7207 */ /* 0x040fe20006800000 */
[----:B------:R-:W-:Y:S01]  /*64f0*/  IMAD R75, R75, UR8, RZ ;  /* 0x000000084b4b7c24 */ /* 0x000fe2000f8e02ff */
[C---:B------:R-:W-:Y:S01]  /*6500*/  SEL R29, R0.reuse, R10, !P5 ;  /* 0x0000000a001d7207 */ /* 0x040fe20006800000 */
[----:B------:R-:W-:Y:S01]  /*6510*/  IMAD R31, R31, UR8, RZ ;  /* 0x000000081f1f7c24 */ /* 0x000fe2000f8e02ff */
[----:B------:R-:W-:Y:S01]  /*6520*/  SEL R22, R0, R21, !P5 ;  /* 0x0000001500167207 */ /* 0x000fe20006800000 */
[----:B------:R-:W-:Y:S01]  /*6530*/  IMAD R27, R27, UR8, RZ ;  /* 0x000000081b1b7c24 */ /* 0x000fe2000f8e02ff */
[----:B-----5:R-:W-:Y:S01]  /*6540*/  ISETP.GE.AND P1, PT, R248, UR9, PT ;  /* 0x00000009f8007c0c */ /* 0x020fe2000bf26270 */
[----:B------:R-:W-:Y:S01]  /*6550*/  IMAD R29, R29, UR8, RZ ;  /* 0x000000081d1d7c24 */ /* 0x000fe2000f8e02ff */
[----:B------:R-:W-:Y:S01]  /*6560*/  SEL R4, R4, R12, !P0 ;  /* 0x0000000c04047207 */ /* 0x000fe20004000000 */
[----:B------:R-:W-:Y:S01]  /*6570*/  IMAD R22, R22, UR8, RZ ;  /* 0x0000000816167c24 */ /* 0x000fe2000f8e02ff */
[----:B------:R-:W-:-:S02]  /*6580*/  SEL R143, R0, R143, !P5 ;  /* 0x0000008f008f7207 */ /* 0x000fc40006800000 */
[----:B------:R-:W-:Y:S01]  /*6590*/  SEL R121, R0, R121, !P5 ;  /* 0x0000007900797207 */ /* 0x000fe20006800000 */
[----:B------:R-:W-:Y:S01]  /*65a0*/  IMAD R5, R4, R5, RZ ;  /* 0x0000000504057224 */ /* 0x000fe200078e02ff */
[C---:B------:R-:W-:Y:S01]  /*65b0*/  SEL R119, R0.reuse, R119, !P5 ;  /* 0x0000007700777207 */ /* 0x040fe20006800000 */
[----:B------:R-:W-:Y:S01]  /*65c0*/  IMAD R143, R143, UR8, RZ ;  /* 0x000000088f8f7c24 */ /* 0x000fe2000f8e02ff */
        /* <DEDUP_REMOVED lines=50> */
[----:B------:R-:W-:Y:S01]  /*68f0*/  SEL R70, R0, R161, !P5 ;  /* 0x000000a100467207 */ /* 0x000fe20006800000 */
        /* <DEDUP_REMOVED lines=33> */
[----:B------:R-:W-:-:S02]  /*6b10*/  SEL R128, R0, R193, !P5 ;  /* 0x000000c100807207 */ /* 0x000fc40006800000 */
[C---:B------:R-:W-:Y:S02]  /*6b20*/  SEL R144, R0.reuse, R197, !P5 ;  /* 0x000000c500907207 */ /* 0x040fe40006800000 */
[C---:B------:R-:W-:Y:S02]  /*6b30*/  SEL R57, R0.reuse, R199, !P5 ;  /* 0x000000c700397207 */ /* 0x040fe40006800000 */
[C---:B------:R-:W-:Y:S02]  /*6b40*/  SEL R53, R0.reuse, R201, !P5 ;  /* 0x000000c900357207 */ /* 0x040fe40006800000 */
        /* <DEDUP_REMOVED lines=94> */
[----:B------:R-:W-:Y:S01]  /*7130*/  SEL R69, R68, RZ, !P4 ;  /* 0x000000ff44457207 */ /* 0x000fe20006000000 */
[----:B------:R-:W-:Y:S01]  /*7140*/  IMAD R6, R6, UR8, RZ ;  /* 0x0000000806067c24 */ /* 0x000fe2000f8e02ff */
[----:B------:R-:W-:Y:S01]  /*7150*/  SEL R68, R68, RZ, !P1 ;  /* 0x000000ff44447207 */ /* 0x000fe20004800000 */
[----:B------:R-:W-:Y:S01]  /*7160*/  IMAD R0, R0, UR8, RZ ;  /* 0x0000000800007c24 */ /* 0x000fe2000f8e02ff */
[----:B------:R-:W-:Y:S01]  /*7170*/  LEA R3, R3, R138, 0x5 ;  /* 0x0000008a03037211 */ /* 0x000fe200078e28ff */
[----:B------:R-:W1:Y:S01]  /*7180*/  LDC R137, c[0x0][0x3a0] ;  /* 0x0000e800ff897b82 */ /* 0x000e620000000800 */
[----:B------:R-:W-:-:S02]  /*7190*/  ISETP.NE.U32.AND P2, PT, R68, RZ, PT ;  /* 0x000000ff4400720c */ /* 0x000fc40003f45070 */
[C---:B------:R-:W-:Y:S02]  /*71a0*/  LEA R78, P4, R138.reuse, UR6, 0x2 ;  /* 0x000000068a4e7c11 */ /* 0x040fe4000f8810ff */
[----:B------:R-:W-:Y:S02]  /*71b0*/  LEA R68, P0, R13, UR4, 0x2 ;  /* 0x000000040d447c11 */ /* 0x000fe4000f8010ff */
[----:B------:R-:W-:Y:S01]  /*71c0*/  LEA R12, P1, R5, UR4, 0x2 ;  /* 0x00000004050c7c11 */ /* 0x000fe2000f8210ff */
[----:B------:R-:W2:Y:S01]  /*71d0*/  LDC R139, c[0x0][0x3a0] ;  /* 0x0000e800ff8b7b82 */ /* 0x000ea20000000800 */
[----:B------:R-:W-:Y:S01]  /*71e0*/  LEA R4, P5, R3, UR6, 0x2 ;  /* 0x0000000603047c11 */ /* 0x000fe2000f8a10ff */
[----:B------:R-:W-:Y:S01]  /*71f0*/  UMOV UR4, 0x400 ;  /* 0x0000040000047882 */ /* 0x000fe20000000000 */
[----:B------:R-:W-:Y:S02]  /*7200*/  ISETP.NE.U32.AND P3, PT, R69, RZ, PT ;  /* 0x000000ff4500720c */ /* 0x000fe40003f65070 */
[----:B------:R-:W-:-:S02]  /*7210*/  LEA.HI.X.SX32 R79, R138, UR7, 0x2, P4 ;  /* 0x000000078a4f7c11 */ /* 0x000fc4000a0f16ff */
[----:B------:R-:W-:Y:S01]  /*7220*/  LEA.HI.X.SX32 R69, R13, UR5, 0x2, P0 ;  /* 0x000000050d457c11 */ /* 0x000fe200080f16ff */
[----:B------:R-:W3:Y:S01]  /*7230*/  LDC R138, c[0x0][0x3a0] ;  /* 0x0000e800ff8a7b82 */ /* 0x000ee20000000800 */
[----:B------:R-:W-:Y:S01]  /*7240*/  LEA.HI.X.SX32 R13, R5, UR5, 0x2, P1 ;  /* 0x00000005050d7c11 */ /* 0x000fe200088f16ff */
[--C-:B------:R-:W-:Y:S01]  /*7250*/  IMAD.WIDE R168, R143, 0x4, R78.reuse ;  /* 0x000000048fa87825 */ /* 0x100fe200078e024e */
[----:B------:R-:W-:Y:S02]  /*7260*/  LEA.HI.X.SX32 R5, R3, UR7, 0x2, P5 ;  /* 0x0000000703057c11 */ /* 0x000fe4000a8f16ff */
[----:B------:R-:W-:Y:S01]  /*7270*/  SHF.L.U32 R162, R2, 0x1, RZ ;  /* 0x0000000102a27819 */ /* 0x000fe200000006ff */
[----:B------:R-:W-:Y:S01]  /*7280*/  IMAD R3, R54, UR8, RZ ;  /* 0x0000000836037c24 */ /* 0x000fe2000f8e02ff */
[----:B------:R-:W-:Y:S01]  /*7290*/  STL.64 [R1+0x1e0], R168 ;  /* 0x0001e0a801007387 */ /* 0x000fe20000100a00 */
[--C-:B------:R-:W-:Y:S01]  /*72a0*/  IMAD.WIDE R202, R136, 0x4, R78.reuse ;  /* 0x0000000488ca7825 */ /* 0x100fe200078e024e */
[----:B------:R-:W4:Y:S03]  /*72b0*/  S2UR UR5, SR_CgaCtaId ;  /* 0x00000000000579c3 */ /* 0x000f260000008800 */
[----:B------:R-:W-:Y:S01]  /*72c0*/  IMAD R54, R55, UR8, RZ ;  /* 0x0000000837367c24 */ /* 0x000fe2000f8e02ff */
[----:B------:R-:W-:Y:S01]  /*72d0*/  STL.64 [R1+0x1d0], R202 ;  /* 0x0001d0ca01007387 */ /* 0x000fe20000100a00 */
[----:B------:R-:W-:-:S03]  /*72e0*/  IMAD.WIDE R206, R135, 0x4, R78 ;  /* 0x0000000487ce7825 */ /* 0x000fc600078e024e */
[----:B------:R-:W5:Y:S01]  /*72f0*/  LDC R141, c[0x0][0x3a0] ;  /* 0x0000e800ff8d7b82 */ /* 0x000f620000000800 */
[----:B------:R-:W-:Y:S01]  /*7300*/  IMAD R55, R56, UR8, RZ ;  /* 0x0000000838377c24 */ /* 0x000fe2000f8e02ff */
[----:B------:R-:W-:Y:S01]  /*7310*/  STL.64 [R1+0x1c0], R206 ;  /* 0x0001c0ce01007387 */ /* 0x000fe20000100a00 */
[----:B------:R-:W-:-:S04]  /*7320*/  IMAD.WIDE R166, R143, 0x4, R4 ;  /* 0x000000048fa67825 */ /* 0x000fc800078e0204 */
[----:B------:R-:W-:Y:S01]  /*7330*/  IMAD R56, R128, UR8, RZ ;  /* 0x0000000880387c24 */ /* 0x000fe2000f8e02ff */
[----:B------:R-:W-:Y:S01]  /*7340*/  STL.64 [R1+0x1d8], R166 ;  /* 0x0001d8a601007387 */ /* 0x000fe20000100a00 */
[----:B------:R-:W-:-:S04]  /*7350*/  IMAD.WIDE R174, R134, 0x4, R78 ;  /* 0x0000000486ae7825 */ /* 0x000fc800078e024e */
[----:B------:R-:W-:Y:S01]  /*7360*/  IMAD R128, R144, UR8, RZ ;  /* 0x0000000890807c24 */ /* 0x000fe2000f8e02ff */
[----:B------:R-:W-:Y:S01]  /*7370*/  STL.64 [R1+0x1b0], R174 ;  /* 0x0001b0ae01007387 */ /* 0x000fe20000100a00 */
[----:B------:R-:W-:Y:S01]  /*7380*/  IMAD.WIDE R244, R133, 0x4, R78 ;  /* 0x0000000485f47825 */ /* 0x000fe200078e024e */
[----:B----4-:R-:W-:-:S03]  /*7390*/  ULEA UR4, UR5, UR4, 0x18 ;  /* 0x0000000405047291 */ /* 0x010fc6000f8ec0ff */
[--C-:B------:R-:W-:Y:S01]  /*73a0*/  IMAD.WIDE R238, R132, 0x4, R78.reuse ;  /* 0x0000000484ee7825 */ /* 0x100fe200078e024e */
[----:B------:R-:W-:Y:S03]  /*73b0*/  STL.64 [R1+0x198], R244 ;  /* 0x000198f401007387 */ /* 0x000fe60000100a00 */
        /* <DEDUP_REMOVED lines=15> */
[----:B------:R4:W-:Y:S03]  /*74b0*/  STL.64 [R1+0x108], R144 ;  /* 0x0001089001007387 */ /* 0x0009e60000100a00 */
[--C-:B------:R-:W-:Y:S01]  /*74c0*/  IMAD.WIDE R146, R123, 0x4, R78.reuse ;  /* 0x000000047b927825 */ /* 0x100fe200078e024e */
[----:B------:R-:W-:Y:S03]  /*74d0*/  STL.64 [R1+0x118], R176 ;  /* 0x000118b001007387 */ /* 0x000fe60000100a00 */
[----:B------:R-:W-:Y:S01]  /*74e0*/  IMAD.WIDE R148, R121, 0x4, R78 ;  /* 0x0000000479947825 */ /* 0x000fe200078e024e */
[----:B------:R1:W-:Y:S03]  /*74f0*/  STL.64 [R1+0x60], R146 ;  /* 0x0000609201007387 */ /* 0x0003e60000100a00 */
[----:B------:R-:W-:-:S04]  /*7500*/  IMAD.WIDE R204, R136, 0x4, R4 ;  /* 0x0000000488cc7825 */ /* 0x000fc800078e0204 */
[----:B----4-:R-:W-:-:S04]  /*7510*/  IMAD.WIDE R144, R122, 0x4, R78 ;  /* 0x000000047a907825 */ /* 0x010fc800078e024e */
[----:B------:R-:W-:Y:S01]  /*7520*/  IMAD.WIDE R170, R135, 0x4, R4 ;  /* 0x0000000487aa7825 */ /* 0x000fe200078e0204 */
[----:B------:R4:W-:Y:S03]  /*7530*/  STL.64 [R1+0x50], R144 ;  /* 0x0000509001007387 */ /* 0x0009e60000100a00 */
[----:B-1----:R-:W-:Y:S01]  /*7540*/  IMAD.WIDE R146, R120, 0x4, R78 ;  /* 0x0000000478927825 */ /* 0x002fe200078e024e */
[----:B------:R1:W-:Y:S03]  /*7550*/  STL.64 [R1+0x528], R148 ;  /* 0x0005289401007387 */ /* 0x0003e60000100a00 */
[--C-:B------:R-:W-:Y:S01]  /*7560*/  IMAD.WIDE R246, R134, 0x4, R4.reuse ;  /* 0x0000000486f67825 */ /* 0x100fe200078e0204 */
[----:B------:R2:W-:Y:S03]  /*7570*/  STL.64 [R1+0x508], R146 ;  /* 0x0005089201007387 */ /* 0x0005e60000100a00 */
[----:B------:R-:W-:-:S04]  /*7580*/  IMAD.WIDE R240, R133, 0x4, R4 ;  /* 0x0000000485f07825 */ /* 0x000fc800078e0204 */
[----:B----4-:R-:W-:-:S04]  /*7590*/  IMAD.WIDE R144, R119, 0x4, R78 ;  /* 0x0000000477907825 */ /* 0x010fc800078e024e */
[--C-:B-1----:R-:W-:Y:S01]  /*75a0*/  IMAD.WIDE R148, R114, 0x4, R78.reuse ;  /* 0x0000000472947825 */ /* 0x102fe200078e024e */
[----:B------:R1:W-:Y:S03]  /*75b0*/  STL.64 [R1+0x790], R144 ;  /* 0x0007909001007387 */ /* 0x0003e60000100a00 */
[----:B--2---:R-:W-:Y:S01]  /*75c0*/  IMAD.WIDE R146, R115, 0x4, R78 ;  /* 0x0000000473927825 */ /* 0x004fe200078e024e */
[----:B------:R2:W-:Y:S03]  /*75d0*/  STL.64 [R1+0x9b0], R148 ;  /* 0x0009b09401007387 */ /* 0x0005e60000100a00 */
[--C-:B------:R-:W-:Y:S01]  /*75e0*/  IMAD.WIDE R196, R131, 0x4, R4.reuse ;  /* 0x0000000483c47825 */ /* 0x100fe200078e0204 */
[----:B------:R4:W-:Y:S03]  /*75f0*/  STL.64 [R1+0xae0], R146 ;  /* 0x000ae09201007387 */ /* 0x0009e60000100a00 */
[----:B------:R-:W-:-:S04]  /*7600*/  IMAD.WIDE R200, R130, 0x4, R4 ;  /* 0x0000000482c87825 */ /* 0x000fc800078e0204 */
[----:B-1----:R-:W-:-:S04]  /*7610*/  IMAD.WIDE R144, R116, 0x4, R78 ;  /* 0x0000000474907825 */ /* 0x002fc800078e024e */
[--C-:B--2---:R-:W-:Y:S01]  /*7620*/  IMAD.WIDE R148, R117, 0x4, R78.reuse ;  /* 0x0000000475947825 */ /* 0x104fe200078e024e */
[----:B------:R1:W-:Y:S03]  /*7630*/  STL.64 [R1+0xc00], R144 ;  /* 0x000c009001007387 */ /* 0x0003e60000100a00 */
[----:B----4-:R-:W-:Y:S01]  /*7640*/  IMAD.WIDE R146, R118, 0x4, R78 ;  /* 0x0000000476927825 */ /* 0x010fe200078e024e */
        /* <DEDUP_REMOVED lines=25> */
[C---:B------:R-:W-:Y:S01]  /*77e0*/  IMAD R130, R2.reuse, 0x21, RZ ;  /* 0x0000002102827824 */ /* 0x040fe200078e02ff */
[----:B------:R4:W-:Y:S01]  /*77f0*/  STL.64 [R1+0x808], R146 ;  /* 0x0008089201007387 */ /* 0x0009e20000100a00 */
[----:B------:R-:W-:-:S02]  /*7800*/  IMAD R134, R2, 0x25, RZ ;  /* 0x0000002502867824 */ /* 0x000fc400078e02ff */
[----:B------:R-:W-:-:S04]  /*7810*/  IMAD.WIDE R180, R150, 0x4, R68 ;  /* 0x0000000496b47825 */ /* 0x000fc800078e0244 */
[----:B-1----:R-:W-:-:S04]  /*7820*/  IMAD.WIDE R144, R100, 0x4, R78 ;  /* 0x0000000464907825 */ /* 0x002fc800078e024e */
[--C-:B--2---:R-:W-:Y:S01]  /*7830*/  IMAD.WIDE R148, R101, 0x4, R78.reuse ;  /* 0x0000000465947825 */ /* 0x104fe200078e024e */
[----:B------:R1:W-:Y:S03]  /*7840*/  STL.64 [R1+0x9c8], R144 ;  /* 0x0009c89001007387 */ /* 0x0003e60000100a00 */
[----:B----4-:R-:W-:Y:S01]  /*7850*/  IMAD.WIDE R146, R102, 0x4, R78 ;  /* 0x0000000466927825 */ /* 0x010fe200078e024e */
[----:B------:R2:W-:Y:S03]  /*7860*/  STL.64 [R1+0xb28], R148 ;  /* 0x000b289401007387 */ /* 0x0005e60000100a00 */
[C---:B------:R-:W-:Y:S01]  /*7870*/  IMAD.WIDE R164, R134.reuse, 0x4, R68 ;  /* 0x0000000486a47825 */ /* 0x040fe200078e0244 */
[----:B------:R4:W-:Y:S03]  /*7880*/  STL.64 [R1+0xc38], R146 ;  /* 0x000c389201007387 */ /* 0x0009e60000100a00 */
[----:B------:R-:W-:-:S04]  /*7890*/  IMAD.WIDE R134, R134, 0x4, R12 ;  /* 0x0000000486867825 */ /* 0x000fc800078e020c */
[----:B-1----:R-:W-:-:S04]  /*78a0*/  IMAD.WIDE R144, R103, 0x4, R78 ;  /* 0x0000000467907825 */ /* 0x002fc800078e024e */
[--C-:B--2---:R-:W-:Y:S01]  /*78b0*/  IMAD.WIDE R148, R104, 0x4, R78.reuse ;  /* 0x0000000468947825 */ /* 0x104fe200078e024e */
[----:B------:R1:W-:Y:S03]  /*78c0*/  STL.64 [R1+0xde8], R144 ;  /* 0x000de89001007387 */ /* 0x0003e60000100a00 */
[----:B----4-:R-:W-:Y:S01]  /*78d0*/  IMAD.WIDE R146, R99, 0x4, R78 ;  /* 0x0000000463927825 */ /* 0x010fe200078e024e */
[----:B------:R2:W-:Y:S03]  /*78e0*/  STL.64 [R1+0x4b0], R148 ;  /* 0x0004b09401007387 */ /* 0x0005e60000100a00 */
[----:B------:R-:W-:Y:S01]  /*78f0*/  IMAD.WIDE R150, R150, 0x4, R12 ;  /* 0x0000000496967825 */ /* 0x000fe200078e020c */
        /* <DEDUP_REMOVED lines=49> */
[----:B-1----:R-:W-:-:S04]  /*7c10*/  IMAD.WIDE R144, R77, 0x4, R78 ;  /* 0x000000044d907825 */ /* 0x002fc800078e024e */
[--C-:B--2---:R-:W-:Y:S01]  /*7c20*/  IMAD.WIDE R148, R80, 0x4, R78.reuse ;  /* 0x0000000450947825 */ /* 0x104fe200078e024e */
[----:B------:R1:W-:Y:S03]  /*7c30*/  STL.64 [R1+0xe48], R144 ;  /* 0x000e489001007387 */ /* 0x0003e60000100a00 */
[--C-:B----4-:R-:W-:Y:S01]  /*7c40*/  IMAD.WIDE R146, R76, 0x4, R78.reuse ;  /* 0x000000044c927825 */ /* 0x110fe200078e024e */
[----:B------:R2:W-:Y:S04]  /*7c50*/  STL.64 [R1+0x450], R148 ;  /* 0x0004509401007387 */ /* 0x0005e80000100a00 */
[----:B------:R4:W-:Y:S01]  /*7c60*/  STL.64 [R1+0x788], R146 ;  /* 0x0007889201007387 */ /* 0x0009e20000100a00 */
        /* <DEDUP_REMOVED lines=130> */
[----:B------:R-:W-:Y:S04]  /*8490*/  STL.64 [R1+0x918], R148 ;  /* 0x0009189401007387 */ /* 0x000fe80000100a00 */
[----:B------:R2:W-:Y:S01]  /*84a0*/  STL.64 [R1+0xab0], R146 ;  /* 0x000ab09201007387 */ /* 0x0005e20000100a00 */
[----:B-1----:R-:W-:-:S04]  /*84b0*/  IMAD.WIDE R144, R6, 0x4, R78 ;  /* 0x0000000406907825 */ /* 0x002fc800078e024e */
[----:B------:R-:W-:Y:S01]  /*84c0*/  IMAD.WIDE R78, R0, 0x4, R78 ;  /* 0x00000004004e7825 */ /* 0x000fe200078e024e */
[----:B------:R-:W-:Y:S03]  /*84d0*/  STL.64 [R1+0xbe8], R144 ;  /* 0x000be89001007387 */ /* 0x000fe60000100a00 */
[----:B--2---:R-:W-:Y:S01]  /*84e0*/  IMAD R146, R2, 0x31, RZ ;  /* 0x0000003102927824 */ /* 0x004fe200078e02ff */
[----:B------:R1:W-:Y:S03]  /*84f0*/  STL.64 [R1+0xdc0], R78 ;  /* 0x000dc04e01007387 */ /* 0x0003e60000100a00 */
[C---:B------:R-:W-:Y:S01]  /*8500*/  IMAD.WIDE R152, R146.reuse, 0x4, R68 ;  /* 0x0000000492987825 */ /* 0x040fe200078e0244 */
[----:B------:R-:W-:Y:S03]  /*8510*/  STL.64 [R1+0x1c8], R204 ;  /* 0x0001c8cc01007387 */ /* 0x000fe60000100a00 */
[----:B------:R-:W-:Y:S01]  /*8520*/  IMAD.WIDE R146, R146, 0x4, R12 ;  /* 0x0000000492927825 */ /* 0x000fe200078e020c */
[----:B------:R-:W-:Y:S04]  /*8530*/  STL.64 [R1+0x1b8], R170 ;  /* 0x0001b8aa01007387 */ /* 0x000fe80000100a00 */
[----:B------:R-:W-:Y:S01]  /*8540*/  STL.64 [R1+0x1a8], R246 ;  /* 0x0001a8f601007387 */ /* 0x000fe20000100a00 */
[----:B-1----:R-:W-:-:S03]  /*8550*/  IMAD.WIDE R78, R124, 0x4, R4 ;  /* 0x000000047c4e7825 */ /* 0x002fc600078e0204 */
[----:B------:R-:W-:Y:S01]  /*8560*/  STL.64 [R1+0x190], R240 ;  /* 0x000190f001007387 */ /* 0x000fe20000100a00 */
[----:B------:R-:W-:-:S03]  /*8570*/  IMAD.WIDE R124, R122, 0x4, R4 ;  /* 0x000000047a7c7825 */ /* 0x000fc600078e0204 */
[----:B------:R-:W-:Y:S04]  /*8580*/  STL.64 [R1+0x170], R196 ;  /* 0x000170c401007387 */ /* 0x000fe80000100a00 */
[----:B------:R-:W-:Y:S04]  /*8590*/  STL.64 [R1+0x160], R200 ;  /* 0x000160c801007387 */ /* 0x000fe80000100a00 */
[----:B------:R-:W-:Y:S04]  /*85a0*/  STL.64 [R1+0x180], R236 ;  /* 0x000180ec01007387 */ /* 0x000fe80000100a00 */
[----:B------:R-:W-:Y:S04]  /*85b0*/  STL.64 [R1+0x150], R186 ;  /* 0x000150ba01007387 */ /* 0x000fe80000100a00 */
[----:B------:R-:W-:Y:S04]  /*85c0*/  STL.64 [R1+0x140], R192 ;  /* 0x000140c001007387 */ /* 0x000fe80000100a00 */
[----:B------:R-:W-:Y:S04]  /*85d0*/  STL.64 [R1+0x130], R178 ;  /* 0x000130b201007387 */ /* 0x000fe80000100a00 */
[----:B------:R1:W-:Y:S04]  /*85e0*/  STL.64 [R1+0x110], R126 ;  /* 0x0001107e01007387 */ /* 0x0003e80000100a00 */
[----:B------:R-:W-:Y:S04]  /*85f0*/  STL.64 [R1+0x120], R184 ;  /* 0x000120b801007387 */ /* 0x000fe80000100a00 */
[----:B------:R2:W-:Y:S01]  /*8600*/  STL.64 [R1+0x68], R78 ;  /* 0x0000684e01007387 */ /* 0x0005e20000100a00 */
[----:B-1----:R-:W-:-:S04]  /*8610*/  IMAD R126, R2, 0x1d, RZ ;  /* 0x0000001d027e7824 */ /* 0x002fc800078e02ff */
[----:B------:R-:W-:-:S04]  /*8620*/  IMAD.WIDE R156, R126, 0x4, R68 ;  /* 0x000000047e9c7825 */ /* 0x000fc800078e0244 */
[----:B--2---:R-:W-:-:S04]  /*8630*/  IMAD.WIDE R78, R123, 0x4, R4 ;  /* 0x000000047b4e7825 */ /* 0x004fc800078e0204 */
[----:B------:R-:W-:Y:S01]  /*8640*/  IMAD.WIDE R122, R121, 0x4, R4 ;  /* 0x00000004797a7825 */ /* 0x000fe200078e0204 */
[----:B------:R1:W-:Y:S03]  /*8650*/  STL.64 [R1+0x58], R78 ;  /* 0x0000584e01007387 */ /* 0x0003e60000100a00 */
[----:B------:R-:W-:Y:S01]  /*8660*/  IMAD.WIDE R126, R126, 0x4, R12 ;  /* 0x000000047e7e7825 */ /* 0x000fe200078e020c */
[----:B------:R-:W-:Y:S04]  /*8670*/  STL.64 [R1+0x48], R124 ;  /* 0x0000487c01007387 */ /* 0x000fe80000100a00 */
[----:B------:R2:W-:Y:S01]  /*8680*/  STL.64 [R1+0x520], R122 ;  /* 0x0005207a01007387 */ /* 0x0005e20000100a00 */
[----:B-1----:R-:W-:-:S04]  /*8690*/  IMAD.WIDE R78, R120, 0x4, R4 ;  /* 0x00000004784e7825 */ /* 0x002fc800078e0204 */
[--C-:B------:R-:W-:Y:S01]  /*86a0*/  IMAD.WIDE R120, R119, 0x4, R4.reuse ;  /* 0x0000000477787825 */ /* 0x100fe200078e0204 */
[----:B------:R1:W-:Y:S03]  /*86b0*/  STL.64 [R1+0x500], R78 ;  /* 0x0005004e01007387 */ /* 0x0003e60000100a00 */
[--C-:B--2---:R-:W-:Y:S01]  /*86c0*/  IMAD.WIDE R122, R114, 0x4, R4.reuse ;  /* 0x00000004727a7825 */ /* 0x104fe200078e0204 */
[----:B------:R2:W-:Y:S04]  /*86d0*/  STL.64 [R1+0x530], R120 ;  /* 0x0005307801007387 */ /* 0x0005e80000100a00 */
[----:B------:R4:W-:Y:S01]  /*86e0*/  STL.64 [R1+0x818], R122 ;  /* 0x0008187a01007387 */ /* 0x0009e20000100a00 */
[----:B-1----:R-:W-:-:S04]  /*86f0*/  IMAD.WIDE R78, R115, 0x4, R4 ;  /* 0x00000004734e7825 */ /* 0x002fc800078e0204 */
[--C-:B--2---:R-:W-:Y:S01]  /*8700*/  IMAD.WIDE R120, R116, 0x4, R4.reuse ;  /* 0x0000000474787825 */ /* 0x104fe200078e0204 */
[----:B------:R1:W-:Y:S03]  /*8710*/  STL.64 [R1+0x920], R78 ;  /* 0x0009204e01007387 */ /* 0x0003e60000100a00 */
[--C-:B------:R-:W-:Y:S01]  /*8720*/  IMAD.WIDE R114, R117, 0x4, R4.reuse ;  /* 0x0000000475727825 */ /* 0x100fe200078e0204 */
[----:B------:R-:W-:Y:S03]  /*8730*/  STL.64 [R1+0xae8], R120 ;  /* 0x000ae87801007387 */ /* 0x000fe60000100a00 */
[----:B------:R-:W-:Y:S01]  /*8740*/  IMAD.WIDE R116, R113, 0x4, R4 ;  /* 0x0000000471747825 */ /* 0x000fe200078e0204 */
[----:B------:R2:W-:Y:S03]  /*8750*/  STL.64 [R1+0xc48], R114 ;  /* 0x000c487201007387 */ /* 0x0005e60000100a00 */
[----:B----4-:R-:W-:-:S02]  /*8760*/  IMAD R122, R2, 0x19, RZ ;  /* 0x00000019027a7824 */ /* 0x010fc400078e02ff */
[----:B-1----:R-:W-:-:S04]  /*8770*/  IMAD.WIDE R78, R118, 0x4, R4 ;  /* 0x00000004764e7825 */ /* 0x002fc800078e0204 */
[----:B------:R-:W-:Y:S01]  /*8780*/  IMAD R118, R2, 0x15, RZ ;  /* 0x0000001502767824 */ /* 0x000fe200078e02ff */
[----:B------:R1:W-:Y:S01]  /*8790*/  STL.64 [R1+0x4f0], R78 ;  /* 0x0004f04e01007387 */ /* 0x0003e20000100a00 */
[----:B------:R-:W-:-:S03]  /*87a0*/  IMAD.WIDE R128, R122, 0x4, R68 ;  /* 0x000000047a807825 */ /* 0x000fc600078e0244 */
[----:B------:R-:W-:Y:S01]  /*87b0*/  STL.64 [R1+0x4e0], R116 ;  /* 0x0004e07401007387 */ /* 0x000fe20000100a00 */
[----:B--2---:R-:W-:-:S04]  /*87c0*/  IMAD.WIDE R114, R112, 0x4, R4 ;  /* 0x0000000470727825 */ /* 0x004fc800078e0204 */
[--C-:B------:R-:W-:Y:S01]  /*87d0*/  IMAD.WIDE R112, R108, 0x4, R4.reuse ;  /* 0x000000046c707825 */ /* 0x100fe200078e0204 */
[----:B------:R2:W-:Y:S03]  /*87e0*/  STL.64 [R1+0x5f0], R114 ;  /* 0x0005f07201007387 */ /* 0x0005e60000100a00 */
[----:B-1----:R-:W-:-:S04]  /*87f0*/  IMAD.WIDE R78, R107, 0x4, R4 ;  /* 0x000000046b4e7825 */ /* 0x002fc800078e0204 */
[----:B------:R-:W-:Y:S01]  /*8800*/  IMAD.WIDE R108, R109, 0x4, R4 ;  /* 0x000000046d6c7825 */ /* 0x000fe200078e0204 */
[----:B------:R1:W-:Y:S03]  /*8810*/  STL.64 [R1+0x810], R78 ;  /* 0x0008104e01007387 */ /* 0x0003e60000100a00 */
[----:B------:R-:W-:Y:S01]  /*8820*/  IMAD.WIDE R148, R118, 0x4, R68 ;  /* 0x0000000476947825 */ /* 0x000fe200078e0244 */
[----:B------:R-:W-:Y:S03]  /*8830*/  STL.64 [R1+0x8b8], R112 ;  /* 0x0008b87001007387 */ /* 0x000fe60000100a00 */
[----:B--2---:R-:W-:Y:S01]  /*8840*/  IMAD R114, R2, 0x11, RZ ;  /* 0x0000001102727824 */ /* 0x004fe200078e02ff */
[----:B------:R2:W-:Y:S01]  /*8850*/  STL.64 [R1+0xa58], R108 ;  /* 0x000a586c01007387 */ /* 0x0005e20000100a00 */
[----:B------:R-:W-:-:S04]  /*8860*/  IMAD.WIDE R118, R118, 0x4, R12 ;  /* 0x0000000476767825 */ /* 0x000fc800078e020c */
[----:B-1----:R-:W-:-:S04]  /*8870*/  IMAD.WIDE R78, R110, 0x4, R4 ;  /* 0x000000046e4e7825 */ /* 0x002fc800078e0204 */
[--C-:B------:R-:W-:Y:S01]  /*8880*/  IMAD.WIDE R110, R111, 0x4, R4.reuse ;  /* 0x000000046f6e7825 */ /* 0x100fe200078e0204 */
[----:B------:R1:W-:Y:S03]  /*8890*/  STL.64 [R1+0xc08], R78 ;  /* 0x000c084e01007387 */ /* 0x0003e60000100a00 */
[--C-:B--2---:R-:W-:Y:S01]  /*88a0*/  IMAD.WIDE R108, R106, 0x4, R4.reuse ;  /* 0x000000046a6c7825 */ /* 0x104fe200078e0204 */
[----:B------:R2:W-:Y:S03]  /*88b0*/  STL.64 [R1+0x4c8], R110 ;  /* 0x0004c86e01007387 */ /* 0x0005e60000100a00 */
[--C-:B------:R-:W-:Y:S01]  /*88c0*/  IMAD.WIDE R106, R100, 0x4, R4.reuse ;  /* 0x00000004646a7825 */ /* 0x100fe200078e0204 */
[----:B------:R-:W-:Y:S03]  /*88d0*/  STL.64 [R1+0x4b8], R108 ;  /* 0x0004b86c01007387 */ /* 0x000fe60000100a00 */
[----:B------:R-:W-:-:S04]  /*88e0*/  IMAD.WIDE R100, R101, 0x4, R4 ;  /* 0x0000000465647825 */ /* 0x000fc800078e0204 */
[----:B-1----:R-:W-:-:S04]  /*88f0*/  IMAD.WIDE R78, R105, 0x4, R4 ;  /* 0x00000004694e7825 */ /* 0x002fc800078e0204 */
[----:B--2---:R-:W-:Y:S01]  /*8900*/  IMAD R110, R2, 0xd, RZ ;  /* 0x0000000d026e7824 */ /* 0x004fe200078e02ff */
[----:B------:R1:W-:Y:S01]  /*8910*/  STL.64 [R1+0x5d8], R78 ;  /* 0x0005d84e01007387 */ /* 0x0003e20000100a00 */
[----:B------:R-:W-:-:S03]  /*8920*/  IMAD.WIDE R120, R114, 0x4, R68 ;  /* 0x0000000472787825 */ /* 0x000fc600078e0244 */
[----:B------:R-:W-:Y:S01]  /*8930*/  STL.64 [R1+0x798], R106 ;  /* 0x0007986a01007387 */ /* 0x000fe20000100a00 */
[----:B------:R-:W-:-:S03]  /*8940*/  IMAD.WIDE R114, R114, 0x4, R12 ;  /* 0x0000000472727825 */ /* 0x000fc600078e020c */
[----:B------:R2:W-:Y:S01]  /*8950*/  STL.64 [R1+0x8a0], R100 ;  /* 0x0008a06401007387 */ /* 0x0005e20000100a00 */
[----:B------:R-:W-:-:S04]  /*8960*/  IMAD.WIDE R122, R122, 0x4, R12 ;  /* 0x000000047a7a7825 */ /* 0x000fc800078e020c */
[----:B-1----:R-:W-:-:S04]  /*8970*/  IMAD.WIDE R78, R102, 0x4, R4 ;  /* 0x00000004664e7825 */ /* 0x002fc800078e0204 */
[--C-:B------:R-:W-:Y:S01]  /*8980*/  IMAD.WIDE R102, R103, 0x4, R4.reuse ;  /* 0x0000000467667825 */ /* 0x100fe200078e0204 */
[----:B------:R1:W-:Y:S03]  /*8990*/  STL.64 [R1+0xa30], R78 ;  /* 0x000a304e01007387 */ /* 0x0003e60000100a00 */
[----:B--2---:R-:W-:Y:S01]  /*89a0*/  IMAD.WIDE R100, R104, 0x4, R4 ;  /* 0x0000000468647825 */ /* 0x004fe200078e0204 */
[----:B------:R-:W-:Y:S03]  /*89b0*/  STL.64 [R1+0xbc0], R102 ;  /* 0x000bc06601007387 */ /* 0x000fe60000100a00 */
[C---:B------:R-:W-:Y:S01]  /*89c0*/  IMAD.WIDE R104, R2.reuse, 0x4, R68 ;  /* 0x0000000402687825 */ /* 0x040fe200078e0244 */
[----:B------:R2:W-:Y:S03]  /*89d0*/  STL.64 [R1+0x4a8], R100 ;  /* 0x0004a86401007387 */ /* 0x0005e60000100a00 */
[----:B------:R-:W-:-:S02]  /*89e0*/  IMAD R106, R2, 0x9, RZ ;  /* 0x00000009026a7824 */ /* 0x000fc400078e02ff */
[----:B-1----:R-:W-:-:S04]  /*89f0*/  IMAD.WIDE R78, R99, 0x4, R4 ;  /* 0x00000004634e7825 */ /* 0x002fc800078e0204 */
[--C-:B------:R-:W-:Y:S01]  /*8a00*/  IMAD.WIDE R98, R98, 0x4, R4.reuse ;  /* 0x0000000462627825 */ /* 0x100fe200078e0204 */
[----:B------:R1:W-:Y:S03]  /*8a10*/  STL.64 [R1+0x498], R78 ;  /* 0x0004984e01007387 */ /* 0x0003e60000100a00 */
[----:B--2---:R-:W-:Y:S01]  /*8a20*/  IMAD.WIDE R100, R97, 0x4, R4 ;  /* 0x0000000461647825 */ /* 0x004fe200078e0204 */
[----:B------:R2:W-:Y:S03]  /*8a30*/  STL.64 [R1+0x5c8], R98 ;  /* 0x0005c86201007387 */ /* 0x0005e60000100a00 */
[----:B------:R-:W-:Y:S01]  /*8a40*/  IMAD R102, R2, 0x5, RZ ;  /* 0x0000000502667824 */ /* 0x000fe200078e02ff */
[----:B------:R-:W-:Y:S01]  /*8a50*/  STL.64 [R1+0x6d0], R100 ;  /* 0x0006d06401007387 */ /* 0x000fe20000100a00 */
[----:B------:R-:W-:-:S04]  /*8a60*/  IMAD.WIDE R112, R106, 0x4, R68 ;  /* 0x000000046a707825 */ /* 0x000fc800078e0244 */
[----:B-1----:R-:W-:-:S04]  /*8a70*/  IMAD.WIDE R78, R93, 0x4, R4 ;  /* 0x000000045d4e7825 */ /* 0x002fc800078e0204 */
[--C-:B--2---:R-:W-:Y:S01]  /*8a80*/  IMAD.WIDE R98, R94, 0x4, R4.reuse ;  /* 0x000000045e627825 */ /* 0x104fe200078e0204 */
[----:B------:R1:W-:Y:S03]  /*8a90*/  STL.64 [R1+0x828], R78 ;  /* 0x0008284e01007387 */ /* 0x0003e60000100a00 */
[--C-:B------:R-:W-:Y:S01]  /*8aa0*/  IMAD.WIDE R94, R95, 0x4, R4.reuse ;  /* 0x000000045f5e7825 */ /* 0x100fe200078e0204 */
[----:B------:R2:W-:Y:S03]  /*8ab0*/  STL.64 [R1+0x9b8], R98 ;  /* 0x0009b86201007387 */ /* 0x0005e60000100a00 */
[----:B------:R-:W-:Y:S01]  /*8ac0*/  IMAD.WIDE R92, R92, 0x4, R4 ;  /* 0x000000045c5c7825 */ /* 0x000fe200078e0204 */
[----:B------:R4:W-:Y:S03]  /*8ad0*/  STL.64 [R1+0xb50], R94 ;  /* 0x000b505e01007387 */ /* 0x0009e60000100a00 */
[----:B------:R-:W-:-:S04]  /*8ae0*/  IMAD.WIDE R132, R102, 0x4, R68 ;  /* 0x0000000466847825 */ /* 0x000fc800078e0244 */
[----:B-1----:R-:W-:-:S04]  /*8af0*/  IMAD.WIDE R78, R96, 0x4, R4 ;  /* 0x00000004604e7825 */ /* 0x002fc800078e0204 */
[----:B--2---:R-:W-:Y:S01]  /*8b00*/  IMAD.WIDE R98, R2, 0x4, R12 ;  /* 0x0000000402627825 */ /* 0x004fe200078e020c */
        /* <DEDUP_REMOVED lines=15> */
[----:B------:R-:W-:Y:S01]  /*8c00*/  IMAD.WIDE R88, R85, 0x4, R4 ;  /* 0x0000000455587825 */ /* 0x000fe200078e0204 */
[----:B------:R1:W-:Y:S03]  /*8c10*/  STL.64 [R1+0xb40], R78 ;  /* 0x000b404e01007387 */ /* 0x0003e60000100a00 */
[----:B--2---:R-:W-:Y:S01]  /*8c20*/  IMAD R90, R2, 0x38, RZ ;  /* 0x00000038025a7824 */ /* 0x004fe200078e02ff */
[----:B------:R2:W-:Y:S01]  /*8c30*/  STL.64 [R1+0x468], R86 ;  /* 0x0004685601007387 */ /* 0x0005e20000100a00 */
[----:B------:R-:W-:-:S03]  /*8c40*/  IMAD.WIDE R124, R94, 0x4, R68 ;  /* 0x000000045e7c7825 */ /* 0x000fc600078e0244 */
        /* <DEDUP_REMOVED lines=8> */
[----:B------:R-:W-:Y:S03]  /*8cd0*/  STL.64 [R1+0x8b0], R84 ;  /* 0x0008b05401007387 */ /* 0x000fe60000100a00 */
[----:B------:R-:W-:-:S04]  /*8ce0*/  IMAD.WIDE R90, R90, 0x4, R12 ;  /* 0x000000045a5a7825 */ /* 0x000fc800078e020c */
        /* <DEDUP_REMOVED lines=9> */
[--C-:B------:R-:W-:Y:S01]  /*8d80*/  IMAD.WIDE R76, R75, 0x4, R4.reuse ;  /* 0x000000044b4c7825 */ /* 0x100fe200078e0204 */
[----:B------:R1:W-:Y:S03]  /*8d90*/  STL.64 [R1+0x418], R78 ;  /* 0x0004184e01007387 */ /* 0x0003e60000100a00 */
[----:B------:R-:W-:Y:S01]  /*8da0*/  IMAD.WIDE R74, R74, 0x4, R4 ;  /* 0x000000044a4a7825 */ /* 0x000fe200078e0204 */
[----:B------:R4:W-:Y:S03]  /*8db0*/  STL.64 [R1+0x5b0], R76 ;  /* 0x0005b04c01007387 */ /* 0x0009e60000100a00 */
[----:B--2---:R-:W-:Y:S01]  /*8dc0*/  IMAD R82, R2, 0x30, RZ ;  /* 0x0000003002527824 */ /* 0x004fe200078e02ff */
[----:B------:R2:W-:Y:S01]  /*8dd0*/  STL.64 [R1+0x6a8], R74 ;  /* 0x0006a84a01007387 */ /* 0x0005e20000100a00 */
[----:B------:R-:W-:-:S04]  /*8de0*/  IMAD.WIDE R86, R86, 0x4, R12 ;  /* 0x0000000456567825 */ /* 0x000fc800078e020c */
[----:B-1----:R-:W-:-:S04]  /*8df0*/  IMAD.WIDE R78, R73, 0x4, R4 ;  /* 0x00000004494e7825 */ /* 0x002fc800078e0204 */
[--C-:B----4-:R-:W-:Y:S01]  /*8e00*/  IMAD.WIDE R76, R70, 0x4, R4.reuse ;  /* 0x00000004464c7825 */ /* 0x110fe200078e0204 */
[----:B------:R1:W-:Y:S03]  /*8e10*/  STL.64 [R1+0x838], R78 ;  /* 0x0008384e01007387 */ /* 0x0003e60000100a00 */
[--C-:B--2---:R-:W-:Y:S01]  /*8e20*/  IMAD.WIDE R74, R71, 0x4, R4.reuse ;  /* 0x00000004474a7825 */ /* 0x104fe200078e0204 */
[----:B------:R-:W-:Y:S03]  /*8e30*/  STL.64 [R1+0x8c8], R76 ;  /* 0x0008c84c01007387 */ /* 0x000fe60000100a00 */
[--C-:B------:R-:W-:Y:S01]  /*8e40*/  IMAD.WIDE R72, R72, 0x4, R4.reuse ;  /* 0x0000000448487825 */ /* 0x100fe200078e0204 */
[----:B------:R2:W-:Y:S03]  /*8e50*/  STL.64 [R1+0xa40], R74 ;  /* 0x000a404a01007387 */ /* 0x0005e60000100a00 */
[--C-:B------:R-:W-:Y:S01]  /*8e60*/  IMAD.WIDE R70, R67, 0x4, R4.reuse ;  /* 0x0000000443467825 */ /* 0x100fe200078e0204 */
[----:B------:R4:W-:Y:S03]  /*8e70*/  STL.64 [R1+0x408], R72 ;  /* 0x0004084801007387 */ /* 0x0009e60000100a00 */
[----:B------:R-:W-:Y:S01]  /*8e80*/  IMAD.WIDE R66, R66, 0x4, R4 ;  /* 0x0000000442427825 */ /* 0x000fe200078e0204 */
[----:B------:R3:W-:Y:S03]  /*8e90*/  STL.64 [R1+0x400], R70 ;  /* 0x0004004601007387 */ /* 0x0007e60000100a00 */
[C---:B-1----:R-:W-:Y:S01]  /*8ea0*/  IMAD R78, R2.reuse, 0x2c, RZ ;  /* 0x0000002c024e7824 */ /* 0x042fe200078e02ff */
[----:B------:R1:W-:Y:S01]  /*8eb0*/  STL.64 [R1+0x598], R66 ;  /* 0x0005984201007387 */ /* 0x0003e20000100a00 */
[----:B--2---:R-:W-:-:S02]  /*8ec0*/  IMAD R74, R2, 0x28, RZ ;  /* 0x00000028024a7824 */ /* 0x004fc400078e02ff */
[----:B------:R-:W-:-:S04]  /*8ed0*/  IMAD.WIDE R108, R78, 0x4, R68 ;  /* 0x000000044e6c7825 */ /* 0x000fc800078e0244 */
[----:B----4-:R-:W-:-:S04]  /*8ee0*/  IMAD.WIDE R72, R65, 0x4, R4 ;  /* 0x0000000441487825 */ /* 0x010fc800078e0204 */
[--C-:B---3--:R-:W-:Y:S01]  /*8ef0*/  IMAD.WIDE R70, R64, 0x4, R4.reuse ;  /* 0x0000000440467825 */ /* 0x108fe200078e0204 */
[----:B------:R-:W-:Y:S03]  /*8f00*/  STL.64 [R1+0x668], R72 ;  /* 0x0006684801007387 */ /* 0x000fe60000100a00 */
[--C-:B-1----:R-:W-:Y:S01]  /*8f10*/  IMAD.WIDE R66, R63, 0x4, R4.reuse ;  /* 0x000000043f427825 */ /* 0x102fe200078e0204 */
[----:B------:R1:W-:Y:S03]  /*8f20*/  STL.64 [R1+0x830], R70 ;  /* 0x0008304601007387 */ /* 0x0003e60000100a00 */
        /* <DEDUP_REMOVED lines=8> */
[----:B--2---:R-:W-:-:S02]  /*8fb0*/  IMAD.SHL.U32 R66, R2, 0x20, RZ ;  /* 0x0000002002427824 */ /* 0x004fc400078e00ff */
[----:B------:R-:W-:-:S04]  /*8fc0*/  IMAD.WIDE R100, R70, 0x4, R68 ;  /* 0x0000000446647825 */ /* 0x000fc800078e0244 */
[----:B---3--:R-:W-:-:S04]  /*8fd0*/  IMAD.WIDE R64, R59, 0x4, R4 ;  /* 0x000000043b407825 */ /* 0x008fc800078e0204 */
[--C-:B----4-:R-:W-:Y:S01]  /*8fe0*/  IMAD.WIDE R62, R58, 0x4, R4.reuse ;  /* 0x000000043a3e7825 */ /* 0x110fe200078e0204 */
        /* <DEDUP_REMOVED lines=13> */
[----:B---3--:R-:W-:-:S04]  /*90c0*/  IMAD.WIDE R58, R53, 0x4, R4 ;  /* 0x00000004353a7825 */ /* 0x008fc800078e0204 */
[--C-:B----4-:R-:W-:Y:S01]  /*90d0*/  IMAD.WIDE R54, R52, 0x4, R4.reuse ;  /* 0x0000000434367825 */ /* 0x110fe200078e0204 */
[----:B------:R-:W-:Y:S03]  /*90e0*/  STL.64 [R1+0x390], R58 ;  /* 0x0003903a01007387 */ /* 0x000fe60000100a00 */
[--C-:B-1----:R-:W-:Y:S01]  /*90f0*/  IMAD.WIDE R56, R51, 0x4, R4.reuse ;  /* 0x0000000433387825 */ /* 0x102fe200078e0204 */
[----:B------:R1:W-:Y:S03]  /*9100*/  STL.64 [R1+0x588], R54 ;  /* 0x0005883601007387 */ /* 0x0003e60000100a00 */
[----:B------:R-:W-:Y:S01]  /*9110*/  IMAD.WIDE R52, R47, 0x4, R4 ;  /* 0x000000042f347825 */ /* 0x000fe200078e0204 */
[----:B------:R2:W-:Y:S03]  /*9120*/  STL.64 [R1+0x658], R56 ;  /* 0x0006583801007387 */ /* 0x0005e60000100a00 */
[C---:B------:R-:W-:Y:S01]  /*9130*/  IMAD.WIDE R64, R60.reuse, 0x4, R68 ;  /* 0x000000043c407825 */ /* 0x040fe200078e0244 */
[----:B------:R3:W-:Y:S03]  /*9140*/  STL.64 [R1+0x7b8], R52 ;  /* 0x0007b83401007387 */ /* 0x0007e60000100a00 */
[----:B------:R-:W-:-:S04]  /*9150*/  IMAD.WIDE R60, R60, 0x4, R12 ;  /* 0x000000043c3c7825 */ /* 0x000fc800078e020c */
[----:B-1----:R-:W-:Y:S01]  /*9160*/  IMAD.WIDE R54, R48, 0x4, R4 ;  /* 0x0000000430367825 */ /* 0x002fe200078e0204 */
[----:B--2---:R-:W-:-:S03]  /*9170*/  MOV R57, R205 ;  /* 0x000000cd00397202 */ /* 0x004fc60000000f00 */
[--C-:B------:R-:W-:Y:S01]  /*9180*/  IMAD.WIDE R48, R49, 0x4, R4.reuse ;  /* 0x0000000431307825 */ /* 0x100fe200078e0204 */
[----:B------:R1:W-:Y:S03]  /*9190*/  STL.64 [R1+0x840], R54 ;  /* 0x0008403601007387 */ /* 0x0003e60000100a00 */
[--C-:B---3--:R-:W-:Y:S01]  /*91a0*/  IMAD.WIDE R52, R50, 0x4, R4.reuse ;  /* 0x0000000432347825 */ /* 0x108fe200078e0204 */
[----:B------:R2:W-:Y:S03]  /*91b0*/  STL.64 [R1+0x8e0], R48 ;  /* 0x0008e03001007387 */ /* 0x0005e60000100a00 */
[--C-:B------:R-:W-:Y:S01]  /*91c0*/  IMAD.WIDE R50, R46, 0x4, R4.reuse ;  /* 0x000000042e327825 */ /* 0x100fe200078e0204 */
[----:B------:R-:W-:Y:S03]  /*91d0*/  STL.64 [R1+0x380], R52 ;  /* 0x0003803401007387 */ /* 0x000fe60000100a00 */
[----:B------:R-:W-:Y:S01]  /*91e0*/  IMAD.WIDE R46, R44, 0x4, R4 ;  /* 0x000000042c2e7825 */ /* 0x000fe200078e0204 */
[----:B------:R3:W-:Y:S01]  /*91f0*/  STL.64 [R1+0x370], R50 ;  /* 0x0003703201007387 */ /* 0x0007e20000100a00 */
[----:B-1----:R-:W-:-:S02]  /*9200*/  MOV R54, R206 ;  /* 0x000000ce00367202 */ /* 0x002fc40000000f00 */
[----:B------:R-:W-:-:S04]  /*9210*/  IMAD.WIDE R62, R62, 0x4, R12 ;  /* 0x000000043e3e7825 */ /* 0x000fc800078e020c */
[----:B--2---:R-:W-:-:S04]  /*9220*/  IMAD.WIDE R48, R45, 0x4, R4 ;  /* 0x000000042d307825 */ /* 0x004fc800078e0204 */
[--C-:B------:R-:W-:Y:S01]  /*9230*/  IMAD.WIDE R44, R40, 0x4, R4.reuse ;  /* 0x00000004282c7825 */ /* 0x100fe200078e0204 */
[----:B------:R1:W-:Y:S01]  /*9240*/  STL.64 [R1+0x580], R48 ;  /* 0x0005803001007387 */ /* 0x0003e20000100a00 */
[----:B---3--:R-:W-:Y:S02]  /*9250*/  MOV R51, R199 ;  /* 0x000000c700337202 */ /* 0x008fe40000000f00 */
[----:B------:R-:W-:Y:S01]  /*9260*/  IMAD.WIDE R40, R41, 0x4, R4 ;  /* 0x0000000429287825 */ /* 0x000fe200078e0204 */
[----:B------:R2:W-:Y:S03]  /*9270*/  STL.64 [R1+0x650], R46 ;  /* 0x0006502e01007387 */ /* 0x0005e60000100a00 */
[C---:B------:R-:W-:Y:S01]  /*9280*/  IMAD.WIDE R72, R66.reuse, 0x4, R68 ;  /* 0x0000000442487825 */ /* 0x040fe200078e0244 */
[----:B------:R3:W-:Y:S03]  /*9290*/  STL.64 [R1+0x748], R44 ;  /* 0x0007482c01007387 */ /* 0x0007e60000100a00 */
[----:B------:R-:W-:Y:S01]  /*92a0*/  IMAD.WIDE R66, R66, 0x4, R12 ;  /* 0x0000000442427825 */ /* 0x000fe200078e020c */
[----:B------:R4:W-:Y:S01]  /*92b0*/  STL.64 [R1+0x7c0], R40 ;  /* 0x0007c02801007387 */ /* 0x0009e20000100a00 */
[----:B-1----:R-:W-:-:S02]  /*92c0*/  MOV R48, R200 ;  /* 0x000000c800307202 */ /* 0x002fc40000000f00 */
[----:B------:R-:W-:-:S04]  /*92d0*/  IMAD.WIDE R70, R70, 0x4, R12 ;  /* 0x0000000446467825 */ /* 0x000fc800078e020c */
[----:B--2---:R-:W-:-:S04]  /*92e0*/  IMAD.WIDE R46, R42, 0x4, R4 ;  /* 0x000000042a2e7825 */ /* 0x004fc800078e0204 */
[--C-:B---3--:R-:W-:Y:S01]  /*92f0*/  IMAD.WIDE R44, R43, 0x4, R4.reuse ;  /* 0x000000042b2c7825 */ /* 0x108fe200078e0204 */
[----:B------:R-:W-:Y:S03]  /*9300*/  STL.64 [R1+0x858], R46 ;  /* 0x0008582e01007387 */ /* 0x000fe60000100a00 */
[--C-:B----4-:R-:W-:Y:S01]  /*9310*/  IMAD.WIDE R40, R39, 0x4, R4.reuse ;  /* 0x0000000427287825 */ /* 0x110fe200078e0204 */
[----:B------:R1:W-:Y:S03]  /*9320*/  STL.64 [R1+0x360], R44 ;  /* 0x0003602c01007387 */ /* 0x0003e60000100a00 */
[--C-:B------:R-:W-:Y:S01]  /*9330*/  IMAD.WIDE R42, R38, 0x4, R4.reuse ;  /* 0x00000004262a7825 */ /* 0x100fe200078e0204 */
[----:B------:R2:W-:Y:S03]  /*9340*/  STL.64 [R1+0x288], R40 ;  /* 0x0002882801007387 */ /* 0x0005e60000100a00 */
[----:B------:R-:W-:Y:S01]  /*9350*/  IMAD.WIDE R38, R37, 0x4, R4 ;  /* 0x0000000425267825 */ /* 0x000fe200078e0204 */
[----:B------:R-:W-:Y:S03]  /*9360*/  STL.64 [R1+0x578], R42 ;  /* 0x0005782a01007387 */ /* 0x000fe60000100a00 */
[----:B------:R-:W-:Y:S01]  /*9370*/  IMAD.WIDE R80, R74, 0x4, R68 ;  /* 0x000000044a507825 */ /* 0x000fe200078e0244 */
[----:B------:R3:W-:Y:S01]  /*9380*/  STL.64 [R1+0x648], R38 ;  /* 0x0006482601007387 */ /* 0x0007e20000100a00 */
[----:B-1----:R-:W-:-:S02]  /*9390*/  MOV R44, R194 ;  /* 0x000000c2002c7202 */ /* 0x002fc40000000f00 */
[----:B------:R-:W-:-:S04]  /*93a0*/  IMAD.WIDE R74, R74, 0x4, R12 ;  /* 0x000000044a4a7825 */ /* 0x000fc800078e020c */
[----:B--2---:R-:W-:-:S04]  /*93b0*/  IMAD.WIDE R40, R36, 0x4, R4 ;  /* 0x0000000424287825 */ /* 0x004fc800078e0204 */
[--C-:B------:R-:W-:Y:S01]  /*93c0*/  IMAD.WIDE R36, R35, 0x4, R4.reuse ;  /* 0x0000000423247825 */ /* 0x100fe200078e0204 */
[----:B------:R1:W-:Y:S03]  /*93d0*/  STL.64 [R1+0x728], R40 ;  /* 0x0007282801007387 */ /* 0x0003e60000100a00 */
[--C-:B---3--:R-:W-:Y:S01]  /*93e0*/  IMAD.WIDE R38, R33, 0x4, R4.reuse ;  /* 0x0000000421267825 */ /* 0x108fe200078e0204 */
[----:B------:R2:W-:Y:S03]  /*93f0*/  STL.64 [R1+0x7a0], R36 ;  /* 0x0007a02401007387 */ /* 0x0005e60000100a00 */
[----:B------:R-:W-:Y:S01]  /*9400*/  IMAD.WIDE R34, R34, 0x4, R4 ;  /* 0x0000000422227825 */ /* 0x000fe200078e0204 */
[----:B------:R3:W-:Y:S03]  /*9410*/  STL.64 [R1+0x7d0], R38 ;  /* 0x0007d02601007387 */ /* 0x0007e60000100a00 */
[----:B------:R-:W-:Y:S01]  /*9420*/  IMAD.WIDE R78, R78, 0x4, R12 ;  /* 0x000000044e4e7825 */ /* 0x000fe200078e020c */
[----:B------:R4:W-:Y:S01]  /*9430*/  STL.64 [R1+0x278], R34 ;  /* 0x0002782201007387 */ /* 0x0009e20000100a00 */
[----:B-1----:R-:W-:-:S02]  /*9440*/  MOV R41, R193 ;  /* 0x000000c100297202 */ /* 0x002fc40000000f00 */
[----:B------:R-:W-:-:S04]  /*9450*/  IMAD.WIDE R88, R82, 0x4, R68 ;  /* 0x0000000452587825 */ /* 0x000fc800078e0244 */
[----:B--2---:R-:W-:Y:S01]  /*9460*/  IMAD.WIDE R36, R32, 0x4, R4 ;  /* 0x0000000420247825 */ /* 0x004fe200078e0204 */
[----:B---3--:R-:W-:-:S03]  /*9470*/  MOV R38, R186 ;  /* 0x000000ba00267202 */ /* 0x008fc60000000f00 */
[--C-:B------:R-:W-:Y:S01]  /*9480*/  IMAD.WIDE R32, R31, 0x4, R4.reuse ;  /* 0x000000041f207825 */ /* 0x100fe200078e0204 */
[----:B------:R1:W-:Y:S03]  /*9490*/  STL.64 [R1+0x268], R36 ;  /* 0x0002682401007387 */ /* 0x0003e60000100a00 */
[--C-:B----4-:R-:W-:Y:S01]  /*94a0*/  IMAD.WIDE R34, R30, 0x4, R4.reuse ;  /* 0x000000041e227825 */ /* 0x110fe200078e0204 */
[----:B------:R2:W-:Y:S03]  /*94b0*/  STL.64 [R1+0x550], R32 ;  /* 0x0005502001007387 */ /* 0x0005e60000100a00 */
[----:B------:R-:W-:Y:S01]  /*94c0*/  IMAD.WIDE R30, R26, 0x4, R4 ;  /* 0x000000041a1e7825 */ /* 0x000fe200078e0204 */
[----:B------:R-:W-:Y:S03]  /*94d0*/  STL.64 [R1+0x640], R34 ;  /* 0x0006402201007387 */ /* 0x000fe60000100a00 */
[----:B------:R-:W-:Y:S01]  /*94e0*/  IMAD.WIDE R82, R82, 0x4, R12 ;  /* 0x0000000452527825 */ /* 0x000fe200078e020c */
[----:B------:R3:W-:Y:S01]  /*94f0*/  STL.64 [R1+0x720], R30 ;  /* 0x0007201e01007387 */ /* 0x0007e20000100a00 */
[----:B-1----:R-:W-:-:S02]  /*9500*/  MOV R37, R185 ;  /* 0x000000b900257202 */ /* 0x002fc40000000f00 */
[----:B------:R-:W-:Y:S02]  /*9510*/  IMAD.MOV.U32 R46, RZ, RZ, R196 ;  /* 0x000000ffff2e7224 */ /* 0x000fe400078e00c4 */
[----:B--2---:R-:W-:-:S04]  /*9520*/  IMAD.WIDE R32, R27, 0x4, R4 ;  /* 0x000000041b207825 */ /* 0x004fc800078e0204 */
[--C-:B------:R-:W-:Y:S01]  /*9530*/  IMAD.WIDE R26, R28, 0x4, R4.reuse ;  /* 0x000000041c1a7825 */ /* 0x100fe200078e0204 */
[----:B------:R1:W-:Y:S03]  /*9540*/  STL.64 [R1+0x738], R32 ;  /* 0x0007382001007387 */ /* 0x0003e60000100a00 */
[--C-:B---3--:R-:W-:Y:S01]  /*9550*/  IMAD.WIDE R30, R29, 0x4, R4.reuse ;  /* 0x000000041d1e7825 */ /* 0x108fe200078e0204 */
[----:B------:R2:W-:Y:S03]  /*9560*/  STL.64 [R1+0x7a8], R26 ;  /* 0x0007a81a01007387 */ /* 0x0005e60000100a00 */
[----:B------:R-:W-:Y:S01]  /*9570*/  IMAD.WIDE R28, R25, 0x4, R4 ;  /* 0x00000004191c7825 */ /* 0x000fe200078e0204 */
[----:B------:R3:W-:Y:S03]  /*9580*/  STL.64 [R1+0x258], R30 ;  /* 0x0002581e01007387 */ /* 0x0007e60000100a00 */
[----:B------:R-:W-:Y:S01]  /*9590*/  IMAD.MOV.U32 R47, RZ, RZ, R197 ;  /* 0x000000ffff2f7224 */ /* 0x000fe200078e00c5 */
[----:B------:R-:W-:Y:S01]  /*95a0*/  STL.64 [R1+0x248], R28 ;  /* 0x0002481c01007387 */ /* 0x000fe20000100a00 */
[----:B------:R-:W-:Y:S01]  /*95b0*/  IMAD.MOV.U32 R56, RZ, RZ, R204 ;  /* 0x000000ffff387224 */ /* 0x000fe200078e00cc */
[----:B-1----:R-:W-:Y:S01]  /*95c0*/  MOV R32, R178 ;  /* 0x000000b200207202 */ /* 0x002fe20000000f00 */
[----:B------:R-:W-:-:S02]  /*95d0*/  IMAD R178, R2, 0x12, RZ ;  /* 0x0000001202b27824 */ /* 0x000fc400078e02ff */
[----:B--2---:R-:W-:Y:S01]  /*95e0*/  IMAD.WIDE R26, R24, 0x4, R4 ;  /* 0x00000004181a7825 */ /* 0x004fe200078e0204 */
[----:B---3--:R-:W-:-:S03]  /*95f0*/  MOV R31, R177 ;  /* 0x000000b1001f7202 */ /* 0x008fc60000000f00 */
[--C-:B------:R-:W-:Y:S01]  /*9600*/  IMAD.WIDE R24, R23, 0x4, R4.reuse ;  /* 0x0000000417187825 */ /* 0x100fe200078e0204 */
[----:B------:R1:W-:Y:S03]  /*9610*/  STL.64 [R1+0x548], R26 ;  /* 0x0005481a01007387 */ /* 0x0003e60000100a00 */
[----:B------:R-:W-:Y:S01]  /*9620*/  IMAD.WIDE R22, R22, 0x4, R4 ;  /* 0x0000000416167825 */ /* 0x000fe200078e0204 */
[----:B------:R2:W-:Y:S03]  /*9630*/  STL.64 [R1+0x618], R24 ;  /* 0x0006181801007387 */ /* 0x0005e60000100a00 */
[----:B------:R-:W-:Y:S01]  /*9640*/  IMAD.MOV.U32 R30, RZ, RZ, R176 ;  /* 0x000000ffff1e7224 */ /* 0x000fe200078e00b0 */
[----:B------:R3:W-:Y:S01]  /*9650*/  STL.64 [R1+0x6c8], R22 ;  /* 0x0006c81601007387 */ /* 0x0007e20000100a00 */
[----:B------:R-:W-:-:S02]  /*9660*/  IMAD.MOV.U32 R36, RZ, RZ, R184 ;  /* 0x000000ffff247224 */ /* 0x000fc400078e00b8 */
[----:B------:R-:W-:Y:S02]  /*9670*/  IMAD.MOV.U32 R33, RZ, RZ, R179 ;  /* 0x000000ffff217224 */ /* 0x000fe400078e00b3 */
[----:B-1----:R-:W-:-:S04]  /*9680*/  IMAD.WIDE R26, R21, 0x4, R4 ;  /* 0x00000004151a7825 */ /* 0x002fc800078e0204 */
[--C-:B--2---:R-:W-:Y:S01]  /*9690*/  IMAD.WIDE R24, R19, 0x4, R4.reuse ;  /* 0x0000000413187825 */ /* 0x104fe200078e0204 */
[----:B------:R-:W-:Y:S03]  /*96a0*/  STL.64 [R1+0x710], R26 ;  /* 0x0007101a01007387 */ /* 0x000fe60000100a00 */
[--C-:B---3--:R-:W-:Y:S01]  /*96b0*/  IMAD.WIDE R22, R20, 0x4, R4.reuse ;  /* 0x0000000414167825 */ /* 0x108fe200078e0204 */
[----:B------:R1:W-:Y:S03]  /*96c0*/  STL.64 [R1+0x740], R24 ;  /* 0x0007401801007387 */ /* 0x0003e60000100a00 */
[--C-:B------:R-:W-:Y:S01]  /*96d0*/  IMAD.WIDE R18, R18, 0x4, R4.reuse ;  /* 0x0000000412127825 */ /* 0x100fe200078e0204 */
[----:B------:R-:W-:Y:S03]  /*96e0*/  STL.64 [R1+0x238], R22 ;  /* 0x0002381601007387 */ /* 0x000fe60000100a00 */
[--C-:B------:R-:W-:Y:S01]  /*96f0*/  IMAD.WIDE R20, R17, 0x4, R4.reuse ;  /* 0x0000000411147825 */ /* 0x100fe200078e0204 */
[----:B------:R2:W-:Y:S03]  /*9700*/  STL.64 [R1+0x208], R18 ;  /* 0x0002081201007387 */ /* 0x0005e60000100a00 */
[----:B------:R-:W-:Y:S01]  /*9710*/  IMAD.WIDE R16, R16, 0x4, R4 ;  /* 0x0000000410107825 */ /* 0x000fe200078e0204 */
[----:B------:R-:W-:Y:S03]  /*9720*/  STL.64 [R1+0x540], R20 ;  /* 0x0005401401007387 */ /* 0x000fe60000100a00 */
[C---:B-1----:R-:W-:Y:S01]  /*9730*/  IMAD.SHL.U32 R24, R2.reuse, 0x10, RZ ;  /* 0x0000001002187824 */ /* 0x042fe200078e00ff */
[----:B------:R1:W-:Y:S01]  /*9740*/  STL.64 [R1+0x610], R16 ;  /* 0x0006101001007387 */ /* 0x0003e20000100a00 */
[----:B------:R-:W-:-:S02]  /*9750*/  IMAD R26, R2, 0x14, RZ ;  /* 0x00000014021a7824 */ /* 0x000fc400078e02ff */
[----:B------:R-:W-:-:S04]  /*9760*/  IMAD.WIDE R28, R24, 0x4, R68 ;  /* 0x00000004181c7825 */ /* 0x000fc800078e0244 */
[----:B--2---:R-:W-:-:S04]  /*9770*/  IMAD.WIDE R18, R10, 0x4, R4 ;  /* 0x000000040a127825 */ /* 0x004fc800078e0204 */
[--C-:B------:R-:W-:Y:S01]  /*9780*/  IMAD.WIDE R10, R11, 0x4, R4.reuse ;  /* 0x000000040b0a7825 */ /* 0x100fe200078e0204 */
[----:B------:R2:W-:Y:S03]  /*9790*/  STL.64 [R1+0x6b8], R18 ;  /* 0x0006b81201007387 */ /* 0x0005e60000100a00 */
[--C-:B-1----:R-:W-:Y:S01]  /*97a0*/  IMAD.WIDE R16, R14, 0x4, R4.reuse ;  /* 0x000000040e107825 */ /* 0x102fe200078e0204 */
[----:B------:R1:W-:Y:S03]  /*97b0*/  STL.64 [R1+0x6c0], R10 ;  /* 0x0006c00a01007387 */ /* 0x0003e60000100a00 */
[----:B------:R-:W-:Y:S01]  /*97c0*/  IMAD.WIDE R14, R15, 0x4, R4 ;  /* 0x000000040f0e7825 */ /* 0x000fe200078e0204 */
[----:B------:R-:W-:Y:S03]  /*97d0*/  STL.64 [R1+0x700], R16 ;  /* 0x0007001001007387 */ /* 0x000fe60000100a00 */
[C---:B------:R-:W-:Y:S01]  /*97e0*/  IMAD R20, R2.reuse, 0xc, RZ ;  /* 0x0000000c02147824 */ /* 0x040fe200078e02ff */
[----:B------:R3:W-:Y:S01]  /*97f0*/  STL.64 [R1+0x1f8], R14 ;  /* 0x0001f80e01007387 */ /* 0x0007e20000100a00 */
[----:B--2---:R-:W-:-:S02]  /*9800*/  IMAD.SHL.U32 R18, R2, 0x8, RZ ;  /* 0x0000000802127824 */ /* 0x004fc400078e00ff */
[----:B------:R-:W-:-:S04]  /*9810*/  IMAD.WIDE R76, R20, 0x4, R68 ;  /* 0x00000004144c7825 */ /* 0x000fc800078e0244 */
[----:B-1----:R-:W-:-:S04]  /*9820*/  IMAD.WIDE R10, R9, 0x4, R4 ;  /* 0x00000004090a7825 */ /* 0x002fc800078e0204 */
[--C-:B------:R-:W-:Y:S01]  /*9830*/  IMAD.WIDE R8, R8, 0x4, R4.reuse ;  /* 0x0000000408087825 */ /* 0x100fe200078e0204 */
[----:B------:R1:W-:Y:S03]  /*9840*/  STL.64 [R1+0x1e8], R10 ;  /* 0x0001e80a01007387 */ /* 0x0003e60000100a00 */
[----:B---3--:R-:W-:Y:S01]  /*9850*/  IMAD.WIDE R14, R7, 0x4, R4 ;  /* 0x00000004070e7825 */ /* 0x008fe200078e0204 */
[----:B------:R2:W-:Y:S03]  /*9860*/  STL.64 [R1+0x538], R8 ;  /* 0x0005380801007387 */ /* 0x0005e60000100a00 */
[----:B------:R-:W-:Y:S01]  /*9870*/  IMAD.SHL.U32 R16, R2, 0x4, RZ ;  /* 0x0000000402107824 */ /* 0x000fe200078e00ff */
[----:B------:R3:W-:Y:S01]  /*9880*/  STL.64 [R1+0x608], R14 ;  /* 0x0006080e01007387 */ /* 0x0007e20000100a00 */
[----:B------:R-:W-:-:S04]  /*9890*/  IMAD.WIDE R22, R18, 0x4, R68 ;  /* 0x0000000412167825 */ /* 0x000fc800078e0244 */
[----:B-1----:R-:W-:-:S04]  /*98a0*/  IMAD.WIDE R10, R6, 0x4, R4 ;  /* 0x00000004060a7825 */ /* 0x002fc800078e0204 */
[--C-:B--2---:R-:W-:Y:S01]  /*98b0*/  IMAD.WIDE R8, R3, 0x4, R4.reuse ;  /* 0x0000000403087825 */ /* 0x104fe200078e0204 */
[----:B------:R-:W-:Y:S03]  /*98c0*/  STL.64 [R1+0x680], R10 ;  /* 0x0006800a01007387 */ /* 0x000fe60000100a00 */
[----:B------:R-:W-:Y:S01]  /*98d0*/  IMAD.WIDE R6, R0, 0x4, R4 ;  /* 0x0000000400067825 */ /* 0x000fe200078e0204 */
[----:B------:R-:W-:Y:S01]  /*98e0*/  IADD3 R0, PT, PT, R139, -0x9, RZ ;  /* 0xfffffff78b007810 */ /* 0x000fe20007ffe0ff */
[----:B------:R-:W1:Y:S01]  /*98f0*/  LDC R5, c[0x0][0x3a0] ;  /* 0x0000e800ff057b82 */ /* 0x000e620000000800 */
[----:B------:R-:W-:Y:S01]  /*9900*/  STL.64 [R1+0x6d8], R8 ;  /* 0x0006d80801007387 */ /* 0x000fe20000100a00 */
[----:B------:R-:W-:Y:S01]  /*9910*/  VIADD R4, R137, 0xffffffff ;  /* 0xffffffff89047836 */ /* 0x000fe20000000000 */
[----:B------:R-:W-:Y:S01]  /*9920*/  ISETP.GE.U32.AND P6, PT, R0, 0x7fffffb8, PT ;  /* 0x7fffffb80000780c */ /* 0x000fe20003fc6070 */
[----:B------:R-:W-:Y:S01]  /*9930*/  VIADD R3, R138, 0xfffffffb ;  /* 0xfffffffb8a037836 */ /* 0x000fe20000000000 */
[----:B------:R2:W-:Y:S01]  /*9940*/  STL.64 [R1+0x6b0], R6 ;  /* 0x0006b00601007387 */ /* 0x0005e20000100a00 */
[----:B-----5:R-:W-:Y:S01]  /*9950*/  VIADD R0, R141, 0xffffffef ;  /* 0xffffffef8d007836 */ /* 0x020fe20000000000 */
[----:B------:R-:W-:Y:S01]  /*9960*/  ISETP.GE.U32.AND P0, PT, R4, 0x7fffffc0, PT ;  /* 0x7fffffc00400780c */ /* 0x000fe20003f06070 */
[----:B---3--:R-:W-:Y:S01]  /*9970*/  IMAD.WIDE R14, R16, 0x4, R68 ;  /* 0x00000004100e7825 */ /* 0x008fe200078e0244 */
[----:B------:R-:W-:Y:S01]  /*9980*/  ISETP.GE.U32.AND P4, PT, R3, 0x7fffffbc, PT ;  /* 0x7fffffbc0300780c */ /* 0x000fe20003f86070 */
[----:B------:R-:W3:Y:S01]  /*9990*/  LDC R4, c[0x0][0x3a0] ;  /* 0x0000e800ff047b82 */ /* 0x000ee20000000800 */
[----:B------:R-:W-:Y:S01]  /*99a0*/  ISETP.GE.U32.AND P5, PT, R0, 0x7fffffb0, PT ;  /* 0x7fffffb00000780c */ /* 0x000fe20003fa6070 */
[----:B------:R-:W-:Y:S01]  /*99b0*/  VIADD R3, R140, 0xfffffff3 ;  /* 0xfffffff38c037836 */ /* 0x000fe20000000000 */
[----:B------:R-:W-:Y:S01]  /*99c0*/  STL.64 [R1+0x1160], R14 ;  /* 0x0011600e01007387 */ /* 0x000fe20000100a00 */
[----:B------:R-:W-:Y:S01]  /*99d0*/  IMAD.WIDE R16, R16, 0x4, R12 ;  /* 0x0000000410107825 */ /* 0x000fe200078e020c */
[----:B--2---:R-:W-:-:S03]  /*99e0*/  SHF.L.U32 R7, R249, 0x2, RZ ;  /* 0x00000002f9077819 */ /* 0x004fc600000006ff */
[----:B------:R-:W2:Y:S01]  /*99f0*/  LDC R6, c[0x0][0x3a0] ;  /* 0x0000e800ff067b82 */ /* 0x000ea20000000800 */
[----:B------:R-:W-:Y:S01]  /*9a00*/  ISETP.GE.U32.AND P1, PT, R3, 0x7fffffb4, PT ;  /* 0x7fffffb40300780c */ /* 0x000fe20003f26070 */
[--C-:B------:R-:W-:Y:S01]  /*9a10*/  IMAD.WIDE R18, R18, 0x4, R12.reuse ;  /* 0x0000000412127825 */ /* 0x100fe200078e020c */
[----:B------:R-:W-:Y:S01]  /*9a20*/  IADD3 R3, PT, PT, R142, -0x15, RZ ;  /* 0xffffffeb8e037810 */ /* 0x000fe20007ffe0ff */
[----:B------:R4:W-:Y:S02]  /*9a30*/  STL.64 [R1+0x1168], R16 ;  /* 0x0011681001007387 */ /* 0x0009e40000100a00 */
[----:B------:R-:W-:Y:S02]  /*9a40*/  VIADD R0, R7, UR4 ;  /* 0x0000000407007c36 */ /* 0x000fe40008000000 */
[----:B------:R-:W5:Y:S01]  /*9a50*/  LDC R7, c[0x0][0x3a0] ;  /* 0x0000e800ff077b82 */ /* 0x000f620000000800 */
[--C-:B------:R-:W-:Y:S01]  /*9a60*/  IMAD.WIDE R20, R20, 0x4, R12.reuse ;  /* 0x0000000414147825 */ /* 0x100fe200078e020c */
[----:B------:R1:W-:Y:S03]  /*9a70*/  STL.64 [R1+0x1158], R22 ;  /* 0x0011581601007387 */ /* 0x0003e60000100a00 */
[----:B------:R-:W-:Y:S01]  /*9a80*/  IMAD.WIDE R24, R24, 0x4, R12 ;  /* 0x0000000418187825 */ /* 0x000fe200078e020c */
[----:B------:R-:W-:Y:S01]  /*9a90*/  @!PT LDS RZ, [RZ] ;  /* 0x00000000fffff984 */ /* 0x000fe20000000800 */
[----:B------:R-:W-:Y:S01]  /*9aa0*/  @!PT LDS RZ, [RZ] ;  /* 0x00000000fffff984 */ /* 0x000fe20000000800 */
[----:B------:R-:W-:Y:S01]  /*9ab0*/  @!PT LDS RZ, [RZ] ;  /* 0x00000000fffff984 */ /* 0x000fe20000000800 */
[----:B------:R-:W-:Y:S02]  /*9ac0*/  LDGSTS.E [R0+0x10000], desc[UR28][R68.64], !P0 ;  /* 0x1000000044007fae */ /* 0x000fe4000c1a101c */
[----:B------:R-:W5:Y:S01]  /*9ad0*/  LDC R8, c[0x0][0x3a0] ;  /* 0x0000e800ff087b82 */ /* 0x000f620000000800 */
[----:B------:R-:W-:Y:S01]  /*9ae0*/  IMAD.WIDE R84, R26, 0x4, R68 ;  /* 0x000000041a547825 */ /* 0x000fe200078e0244 */
[----:B------:R-:W-:Y:S01]  /*9af0*/  LDGSTS.E [R0+0x10080], desc[UR28][R12.64], !P0 ;  /* 0x100800000c007fae */ /* 0x000fe2000c1a101c */
[----:B------:R-:W-:-:S02]  /*9b00*/  ISETP.GE.U32.AND P0, PT, R3, 0x7fffffac, PT ;  /* 0x7fffffac0300780c */ /* 0x000fc40003f06070 */
[----:B-1----:R-:W-:Y:S01]  /*9b10*/  VIADD R3, R5, 0xffffffe7 ;  /* 0xffffffe705037836 */ /* 0x002fe20000000000 */
[----:B------:R-:W-:Y:S01]  /*9b20*/  LDGSTS.E [R0+0x10400], desc[UR28][R14.64], !P4 ;  /* 0x104000000e007fae */ /* 0x000fe2000e1a101c */
[----:B------:R-:W-:Y:S01]  /*9b30*/  IMAD.WIDE R26, R26, 0x4, R12 ;  /* 0x000000041a1a7825 */ /* 0x000fe200078e020c */
[----:B------:R-:W1:Y:S02]  /*9b40*/  LDC R5, c[0x0][0x3a0] ;  /* 0x0000e800ff057b82 */ /* 0x000e640000000800 */
[----:B------:R4:W-:Y:S01]  /*9b50*/  LDGSTS.E [R0+0x10480], desc[UR28][R16.64], !P4 ;  /* 0x1048000010007fae */ /* 0x0009e2000e1a101c */
[----:B------:R-:W-:Y:S01]  /*9b60*/  ISETP.GE.U32.AND P4, PT, R3, 0x7fffffa8, PT ;  /* 0x7fffffa80300780c */ /* 0x000fe20003f86070 */
[----:B------:R-:W-:Y:S01]  /*9b70*/  IMAD.WIDE R140, R110, 0x4, R68 ;  /* 0x000000046e8c7825 */ /* 0x000fe200078e0244 */
[----:B---3--:R-:W-:Y:S01]  /*9b80*/  IADD3 R3, PT, PT, R4, -0x1d, RZ ;  /* 0xffffffe304037810 */ /* 0x008fe20007ffe0ff */
[----:B------:R3:W-:Y:S02]  /*9b90*/  LDGSTS.E [R0+0x10800], desc[UR28][R22.64], !P6 ;  /* 0x1080000016007fae */ /* 0x0007e4000f1a101c */
[----:B------:R-:W5:Y:S01]  /*9ba0*/  LDC R4, c[0x0][0x3a0] ;  /* 0x0000e800ff047b82 */ /* 0x000f620000000800 */
[----:B------:R-:W-:Y:S01]  /*9bb0*/  IMAD.WIDE R110, R110, 0x4, R12 ;  /* 0x000000046e6e7825 */ /* 0x000fe200078e020c */
[----:B------:R1:W-:Y:S01]  /*9bc0*/  LDGSTS.E [R0+0x10880], desc[UR28][R18.64], !P6 ;  /* 0x1088000012007fae */ /* 0x0003e2000f1a101c */
[----:B------:R-:W-:-:S02]  /*9bd0*/  ISETP.GE.U32.AND P6, PT, R3, 0x7fffffa4, PT ;  /* 0x7fffffa40300780c */ /* 0x000fc40003fc6070 */
[----:B--2---:R-:W-:Y:S01]  /*9be0*/  VIADD R3, R6, 0xffffffdf ;  /* 0xffffffdf06037836 */ /* 0x004fe20000000000 */
[----:B------:R2:W-:Y:S01]  /*9bf0*/  LDGSTS.E [R0+0x10c00], desc[UR28][R76.64], !P1 ;  /* 0x10c000004c007fae */ /* 0x0005e2000c9a101c */
[C---:B------:R-:W-:Y:S01]  /*9c00*/  IMAD.WIDE R136, R130.reuse, 0x4, R68 ;  /* 0x0000000482887825 */ /* 0x040fe200078e0244 */
[----:B------:R-:W2:Y:S01]  /*9c10*/  LDC R6, c[0x0][0x3a0] ;  /* 0x0000e800ff067b82 */ /* 0x000ea20000000800 */
[----:B----4-:R-:W-:Y:S01]  /*9c20*/  MOV R16, R170 ;  /* 0x000000aa00107202 */ /* 0x010fe20000000f00 */
[----:B------:R-:W-:Y:S01]  /*9c30*/  LDGSTS.E [R0+0x10c80], desc[UR28][R20.64], !P1 ;  /* 0x10c8000014007fae */ /* 0x000fe2000c9a101c */
[----:B------:R-:W-:Y:S01]  /*9c40*/  ISETP.GE.U32.AND P1, PT, R3, 0x7fffffa0, PT ;  /* 0x7fffffa00300780c */ /* 0x000fe20003f26070 */
[----:B------:R-:W-:Y:S01]  /*9c50*/  IMAD.WIDE R130, R130, 0x4, R12 ;  /* 0x0000000482827825 */ /* 0x000fe200078e020c */
[----:B---3--:R-:W-:Y:S01]  /*9c60*/  MOV R23, R169 ;  /* 0x000000a900177202 */ /* 0x008fe20000000f00 */
[----:B------:R3:W-:Y:S01]  /*9c70*/  LDGSTS.E [R0+0x11000], desc[UR28][R28.64], !P5 ;  /* 0x110000001c007fae */ /* 0x0007e2000e9a101c */
[----:B-1----:R-:W-:Y:S01]  /*9c80*/  IADD3 R3, PT, PT, R5, -0x25, RZ ;  /* 0xffffffdb05037810 */ /* 0x002fe20007ffe0ff */
[----:B------:R-:W-:Y:S01]  /*9c90*/  IMAD R138, R2, 0x29, RZ ;  /* 0x00000029028a7824 */ /* 0x000fe200078e02ff */
[----:B------:R-:W1:Y:S01]  /*9ca0*/  LDC R5, c[0x0][0x3a0] ;  /* 0x0000e800ff057b82 */ /* 0x000e620000000800 */
[----:B------:R-:W-:Y:S01]  /*9cb0*/  LDGSTS.E [R0+0x11080], desc[UR28][R24.64], !P5 ;  /* 0x1108000018007fae */ /* 0x000fe2000e9a101c */
[----:B------:R-:W-:Y:S01]  /*9cc0*/  ISETP.GE.U32.AND P5, PT, R3, 0x7fffff9c, PT ;  /* 0x7fffff9c0300780c */ /* 0x000fe20003fa6070 */
[----:B-----5:R-:W-:-:S02]  /*9cd0*/  VIADD R3, R7, 0xffffffd7 ;  /* 0xffffffd707037836 */ /* 0x020fc40000000000 */
[----:B------:R-:W-:Y:S01]  /*9ce0*/  LDGSTS.E [R0+0x11400], desc[UR28][R84.64], !P0 ;  /* 0x1140000054007fae */ /* 0x000fe2000c1a101c */
[----:B------:R-:W-:Y:S01]  /*9cf0*/  IADD3 R4, PT, PT, R4, -0x2d, RZ ;  /* 0xffffffd304047810 */ /* 0x000fe20007ffe0ff */
[----:B------:R-:W-:Y:S01]  /*9d00*/  IMAD.WIDE R144, R138, 0x4, R68 ;  /* 0x000000048a907825 */ /* 0x000fe200078e0244 */
[----:B------:R-:W4:Y:S01]  /*9d10*/  LDC R7, c[0x0][0x3a0] ;  /* 0x0000e800ff077b82 */ /* 0x000f220000000800 */
[----:B------:R-:W-:Y:S01]  /*9d20*/  LDGSTS.E [R0+0x11480], desc[UR28][R26.64], !P0 ;  /* 0x114800001a007fae */ /* 0x000fe2000c1a101c */
[----:B------:R-:W-:Y:S01]  /*9d30*/  ISETP.GE.U32.AND P0, PT, R3, 0x7fffff98, PT ;  /* 0x7fffff980300780c */ /* 0x000fe20003f06070 */
[----:B------:R-:W-:Y:S02]  /*9d40*/  VIADD R3, R8, 0xffffffcf ;  /* 0xffffffcf08037836 */ /* 0x000fe40000000000 */
[----:B------:R-:W-:Y:S01]  /*9d50*/  LDGSTS.E [R0+0x11800], desc[UR28][R64.64], !P4 ;  /* 0x1180000040007fae */ /* 0x000fe2000e1a101c */
[----:B------:R-:W-:Y:S02]  /*9d60*/  IMAD.WIDE R138, R138, 0x4, R12 ;  /* 0x000000048a8a7825 */ /* 0x000fe400078e020c */
[----:B------:R-:W5:Y:S01]  /*9d70*/  LDC R8, c[0x0][0x3a0] ;  /* 0x0000e800ff087b82 */ /* 0x000f620000000800 */
[----:B------:R-:W-:Y:S01]  /*9d80*/  LDGSTS.E [R0+0x11880], desc[UR28][R60.64], !P4 ;  /* 0x118800003c007fae */ /* 0x000fe2000e1a101c */
[----:B------:R-:W-:Y:S01]  /*9d90*/  ISETP.GE.U32.AND P4, PT, R4, 0x7fffff94, PT ;  /* 0x7fffff940400780c */ /* 0x000fe20003f86070 */
[----:B------:R-:W-:-:S02]  /*9da0*/  IMAD R142, R2, 0x2d, RZ ;  /* 0x0000002d028e7824 */ /* 0x000fc400078e02ff */
[----:B------:R-:W-:Y:S01]  /*9db0*/  LDGSTS.E [R0+0x11c00], desc[UR28][R92.64], !P6 ;  /* 0x11c000005c007fae */ /* 0x000fe2000f1a101c */
[----:B------:R-:W-:Y:S02]  /*9dc0*/  IMAD.MOV.U32 R22, RZ, RZ, R168 ;  /* 0x000000ffff167224 */ /* 0x000fe400078e00a8 */
[----:B------:R-:W3:Y:S01]  /*9dd0*/  LDC R4, c[0x0][0x3a0] ;  /* 0x0000e800ff047b82 */ /* 0x000ee20000000800 */
[----:B------:R-:W-:Y:S01]  /*9de0*/  LDGSTS.E [R0+0x11c80], desc[UR28][R62.64], !P6 ;  /* 0x11c800003e007fae */ /* 0x000fe2000f1a101c */
[----:B------:R-:W-:Y:S01]  /*9df0*/  ISETP.GE.U32.AND P6, PT, R3, 0x7fffff90, PT ;  /* 0x7fffff900300780c */ /* 0x000fe20003fc6070 */
[----:B-1----:R-:W-:Y:S02]  /*9e00*/  VIADD R3, R5, 0xffffffcb ;  /* 0xffffffcb05037836 */ /* 0x002fe40000000000 */
[----:B------:R1:W-:Y:S01]  /*9e10*/  LDGSTS.E [R0+0x12000], desc[UR28][R72.64], !P1 ;  /* 0x1200000048007fae */ /* 0x0003e2000c9a101c */
[C---:B------:R-:W-:Y:S02]  /*9e20*/  IMAD.WIDE R172, R142.reuse, 0x4, R68 ;  /* 0x000000048eac7825 */ /* 0x040fe400078e0244 */
[----:B------:R-:W1:Y:S01]  /*9e30*/  LDC R5, c[0x0][0x3a0] ;  /* 0x0000e800ff057b82 */ /* 0x000e620000000800 */
[----:B------:R-:W-:Y:S01]  /*9e40*/  LDGSTS.E [R0+0x12080], desc[UR28][R66.64], !P1 ;  /* 0x1208000042007fae */ /* 0x000fe2000c9a101c */
[----:B------:R-:W-:Y:S01]  /*9e50*/  ISETP.GE.U32.AND P1, PT, R3, 0x7fffff8c, PT ;  /* 0x7fffff8c0300780c */ /* 0x000fe20003f26070 */
[----:B------:R-:W-:Y:S01]  /*9e60*/  IMAD.WIDE R142, R142, 0x4, R12 ;  /* 0x000000048e8e7825 */ /* 0x000fe200078e020c */
[----:B--2---:R-:W-:Y:S01]  /*9e70*/  IADD3 R3, PT, PT, R6, -0x39, RZ ;  /* 0xffffffc706037810 */ /* 0x004fe20007ffe0ff */
[----:B------:R2:W-:Y:S02]  /*9e80*/  LDGSTS.E [R0+0x12400], desc[UR28][R100.64], !P5 ;  /* 0x1240000064007fae */ /* 0x0005e4000e9a101c */
[----:B------:R-:W-:Y:S01]  /*9e90*/  IMAD.WIDE R168, R162, 0x4, R68 ;  /* 0x00000004a2a87825 */ /* 0x000fe200078e0244 */
[----:B------:R-:W1:Y:S01]  /*9ea0*/  LDC R6, c[0x0][0x3a0] ;  /* 0x0000e800ff067b82 */ /* 0x000e620000000800 */
[----:B------:R1:W-:Y:S01]  /*9eb0*/  LDGSTS.E [R0+0x12480], desc[UR28][R70.64], !P5 ;  /* 0x1248000046007fae */ /* 0x0003e2000e9a101c */
[----:B------:R-:W-:Y:S01]  /*9ec0*/  ISETP.GE.U32.AND P5, PT, R3, 0x7fffff88, PT ;  /* 0x7fffff880300780c */ /* 0x000fe20003fa6070 */
[----:B----4-:R-:W-:-:S02]  /*9ed0*/  VIADD R3, R7, 0xffffffc3 ;  /* 0xffffffc307037836 */ /* 0x010fc40000000000 */
[----:B------:R-:W-:Y:S01]  /*9ee0*/  LDGSTS.E [R0+0x12800], desc[UR28][R80.64], !P0 ;  /* 0x1280000050007fae */ /* 0x000fe2000c1a101c */
[----:B------:R-:W-:Y:S02]  /*9ef0*/  IMAD.WIDE R162, R162, 0x4, R12 ;  /* 0x00000004a2a27825 */ /* 0x000fe400078e020c */
[----:B------:R-:W4:Y:S01]  /*9f00*/  LDC R7, c[0x0][0x3a0] ;  /* 0x0000e800ff077b82 */ /* 0x000f220000000800 */
[----:B------:R2:W-:Y:S01]  /*9f10*/  STL.64 [R1+0x1170], R18 ;  /* 0x0011701201007387 */ /* 0x0005e20000100a00 */
[----:B------:R-:W-:Y:S02]  /*9f20*/  IMAD R170, R2, 0xa, RZ ;  /* 0x0000000a02aa7824 */ /* 0x000fe400078e02ff */
[----:B------:R-:W-:Y:S01]  /*9f30*/  IMAD.MOV.U32 R17, RZ, RZ, R171 ;  /* 0x000000ffff117224 */ /* 0x000fe200078e00ab */
[----:B------:R-:W-:Y:S01]  /*9f40*/  LDGSTS.E [R0+0x12880], desc[UR28][R74.64], !P0 ;  /* 0x128800004a007fae */ /* 0x000fe2000c1a101c */
[----:B------:R-:W-:Y:S01]  /*9f50*/  ISETP.GE.U32.AND P0, PT, R3, 0x7fffff84, PT ;  /* 0x7fffff840300780c */ /* 0x000fe20003f06070 */
[----:B---3--:R-:W-:Y:S01]  /*9f60*/  VIADD R3, R4, 0xfffffffe ;  /* 0xfffffffe04037836 */ /* 0x008fe20000000000 */
[----:B------:R-:W3:Y:S01]  /*9f70*/  LDC R10, c[0x0][0x3a0] ;  /* 0x0000e800ff0a7b82 */ /* 0x000ee20000000800 */
[----:B------:R5:W-:Y:S01]  /*9f80*/  STL.64 [R1+0x1178], R76 ;  /* 0x0011784c01007387 */ /* 0x000be20000100a00 */
[----:B------:R-:W-:-:S03]  /*9f90*/  IMAD.WIDE R176, R170, 0x4, R68 ;  /* 0x00000004aab07825 */ /* 0x000fc600078e0244 */
[----:B------:R-:W-:Y:S01]  /*9fa0*/  STL.64 [R1+0x1180], R20 ;  /* 0x0011801401007387 */ /* 0x000fe20000100a00 */
[----:B--2---:R-:W-:Y:S02]  /*9fb0*/  IMAD.MOV.U32 R18, RZ, RZ, R166 ;  /* 0x000000ffff127224 */ /* 0x004fe400078e00a6 */
[----:B------:R-:W2:Y:S01]  /*9fc0*/  LDC R4, c[0x0][0x3a0] ;  /* 0x0000e800ff047b82 */ /* 0x000ea20000000800 */
[----:B------:R5:W-:Y:S01]  /*9fd0*/  STL.64 [R1+0x1188], R28 ;  /* 0x0011881c01007387 */ /* 0x000be20000100a00 */
[----:B------:R-:W-:Y:S02]  /*9fe0*/  IMAD R166, R2, 0x6, RZ ;  /* 0x0000000602a67824 */ /* 0x000fe400078e02ff */
[----:B------:R-:W-:Y:S01]  /*9ff0*/  IMAD.MOV.U32 R19, RZ, RZ, R167 ;  /* 0x000000ffff137224 */ /* 0x000fe200078e00a7 */
[----:B------:R-:W-:Y:S01]  /*a000*/  STL.64 [R1+0x1190], R24 ;  /* 0x0011901801007387 */ /* 0x000fe20000100a00 */
[----:B------:R-:W-:Y:S01]  /*a010*/  IMAD.WIDE R196, R166, 0x4, R68 ;  /* 0x00000004a6c47825 */ /* 0x000fe200078e0244 */
[----:B-----5:R-:W-:-:S02]  /*a020*/  MOV R76, R36 ;  /* 0x00000024004c7202 */ /* 0x020fc40000000f00 */
[----:B------:R-:W-:Y:S01]  /*a030*/  STL.64 [R1+0x1198], R84 ;  /* 0x0011985401007387 */ /* 0x000fe20000100a00 */
[----:B------:R-:W-:-:S03]  /*a040*/  IMAD.WIDE R166, R166, 0x4, R12 ;  /* 0x00000004a6a67825 */ /* 0x000fc600078e020c */
[----:B------:R-:W-:Y:S01]  /*a050*/  STL.64 [R1+0x11a0], R26 ;  /* 0x0011a01a01007387 */ /* 0x000fe20000100a00 */
[----:B------:R-:W-:Y:S01]  /*a060*/  IMAD.WIDE R170, R170, 0x4, R12 ;  /* 0x00000004aaaa7825 */ /* 0x000fe200078e020c */
[----:B------:R-:W-:Y:S02]  /*a070*/  MOV R29, R33 ;  /* 0x00000021001d7202 */ /* 0x000fe40000000f00 */
[----:B------:R-:W-:Y:S01]  /*a080*/  STL.64 [R1+0x11a8], R64 ;  /* 0x0011a84001007387 */ /* 0x000fe20000100a00 */
[----:B------:R-:W-:Y:S02]  /*a090*/  IMAD.MOV.U32 R14, RZ, RZ, R174 ;  /* 0x000000ffff0e7224 */ /* 0x000fe400078e00ae */
[----:B------:R-:W-:Y:S01]  /*a0a0*/  IMAD R174, R2, 0xe, RZ ;  /* 0x0000000e02ae7824 */ /* 0x000fe200078e02ff */
[----:B------:R5:W-:Y:S01]  /*a0b0*/  LDGSTS.E [R0+0x12c00], desc[UR28][R108.64], !P4 ;  /* 0x12c000006c007fae */ /* 0x000be2000e1a101c */
[----:B------:R-:W-:Y:S02]  /*a0c0*/  IMAD.MOV.U32 R15, RZ, RZ, R175 ;  /* 0x000000ffff0f7224 */ /* 0x000fe400078e00af */
[C---:B------:R-:W-:Y:S01]  /*a0d0*/  IMAD.WIDE R204, R174.reuse, 0x4, R68 ;  /* 0x00000004aecc7825 */ /* 0x040fe200078e0244 */
[----:B------:R-:W-:Y:S03]  /*a0e0*/  STL.64 [R1+0x11b0], R60 ;  /* 0x0011b03c01007387 */ /* 0x000fe60000100a00 */
[----:B------:R-:W-:Y:S01]  /*a0f0*/  IMAD.WIDE R174, R174, 0x4, R12 ;  /* 0x00000004aeae7825 */ /* 0x000fe200078e020c */
[----:B------:R-:W-:Y:S01]  /*a100*/  LDGSTS.E [R0+0x12c80], desc[UR28][R78.64], !P4 ;  /* 0x12c800004e007fae */ /* 0x000fe2000e1a101c */
[----:B------:R-:W-:-:S02]  /*a110*/  ISETP.GE.U32.AND P4, PT, R3, 0x7fffffbf, PT ;  /* 0x7fffffbf0300780c */ /* 0x000fc40003f86070 */
[----:B-1----:R-:W-:Y:S01]  /*a120*/  IADD3 R3, PT, PT, R5, -0x6, RZ ;  /* 0xfffffffa05037810 */ /* 0x002fe20007ffe0ff */
[----:B------:R-:W-:Y:S01]  /*a130*/  STL.64 [R1+0x11b8], R92 ;  /* 0x0011b85c01007387 */ /* 0x000fe20000100a00 */
[----:B------:R-:W1:Y:S01]  /*a140*/  LDC R5, c[0x0][0x3a0] ;  /* 0x0000e800ff057b82 */ /* 0x000e620000000800 */
[C---:B------:R-:W-:Y:S02]  /*a150*/  IMAD.WIDE R184, R178.reuse, 0x4, R68 ;  /* 0x00000004b2b87825 */ /* 0x040fe400078e0244 */
[----:B------:R-:W-:Y:S02]  /*a160*/  STL.64 [R1+0x11c0], R62 ;  /* 0x0011c03e01007387 */ /* 0x000fe40000100a00 */
[----:B------:R-:W-:Y:S02]  /*a170*/  IMAD.MOV.U32 R34, RZ, RZ, R182 ;  /* 0x000000ffff227224 */ /* 0x000fe400078e00b6 */
[----:B------:R2:W-:Y:S01]  /*a180*/  STL.64 [R1+0x11c8], R72 ;  /* 0x0011c84801007387 */ /* 0x0005e20000100a00 */
[----:B------:R-:W-:-:S03]  /*a190*/  IMAD.WIDE R178, R178, 0x4, R12 ;  /* 0x00000004b2b27825 */ /* 0x000fc600078e020c */
[----:B------:R-:W-:Y:S01]  /*a1a0*/  STL.64 [R1+0x11d0], R66 ;  /* 0x0011d04201007387 */ /* 0x000fe20000100a00 */
[----:B------:R-:W-:Y:S02]  /*a1b0*/  IMAD R182, R2, 0x16, RZ ;  /* 0x0000001602b67824 */ /* 0x000fe400078e02ff */
[----:B------:R-:W-:Y:S01]  /*a1c0*/  IMAD.MOV.U32 R35, RZ, RZ, R183 ;  /* 0x000000ffff237224 */ /* 0x000fe200078e00b7 */
[----:B------:R1:W-:Y:S01]  /*a1d0*/  LDGSTS.E [R0+0x13000], desc[UR28][R88.64], !P6 ;  /* 0x1300000058007fae */ /* 0x0003e2000f1a101c */
[----:B------:R-:W-:-:S03]  /*a1e0*/  IMAD.WIDE R212, R182, 0x4, R68 ;  /* 0x00000004b6d47825 */ /* 0x000fc600078e0244 */
[----:B------:R3:W-:Y:S01]  /*a1f0*/  STL.64 [R1+0x11d8], R100 ;  /* 0x0011d86401007387 */ /* 0x0007e20000100a00 */
[----:B------:R-:W-:Y:S01]  /*a200*/  IMAD.WIDE R182, R182, 0x4, R12 ;  /* 0x00000004b6b67825 */ /* 0x000fe200078e020c */
[----:B--2---:R-:W-:Y:S02]  /*a210*/  MOV R72, R236 ;  /* 0x000000ec00487202 */ /* 0x004fe40000000f00 */
[----:B------:R-:W-:Y:S01]  /*a220*/  LDGSTS.E [R0+0x13080], desc[UR28][R82.64], !P6 ;  /* 0x1308000052007fae */ /* 0x000fe2000f1a101c */
[----:B------:R-:W-:Y:S01]  /*a230*/  ISETP.GE.U32.AND P6, PT, R3, 0x7fffffbb, PT ;  /* 0x7fffffbb0300780c */ /* 0x000fe20003fc6070 */
[----:B------:R-:W-:Y:S02]  /*a240*/  VIADD R3, R6, 0xfffffff6 ;  /* 0xfffffff606037836 */ /* 0x000fe40000000000 */
[----:B------:R2:W-:Y:S01]  /*a250*/  STL.64 [R1+0x11e0], R70 ;  /* 0x0011e04601007387 */ /* 0x0005e20000100a00 */
[----:B------:R-:W1:Y:S01]  /*a260*/  LDC R6, c[0x0][0x3a0] ;  /* 0x0000e800ff067b82 */ /* 0x000e620000000800 */
[----:B------:R-:W-:-:S02]  /*a270*/  IMAD R186, R2, 0x1a, RZ ;  /* 0x0000001a02ba7824 */ /* 0x000fc400078e02ff */
[----:B------:R-:W-:Y:S01]  /*a280*/  STL.64 [R1+0x11e8], R80 ;  /* 0x0011e85001007387 */ /* 0x000fe20000100a00 */
[----:B------:R-:W-:Y:S01]  /*a290*/  IMAD.MOV.U32 R40, RZ, RZ, R192 ;  /* 0x000000ffff287224 */ /* 0x000fe200078e00c0 */
[----:B---3--:R-:W-:Y:S01]  /*a2a0*/  MOV R101, R241 ;  /* 0x000000f100657202 */ /* 0x008fe20000000f00 */
[----:B------:R-:W-:Y:S01]  /*a2b0*/  IMAD.MOV.U32 R39, RZ, RZ, R187 ;  /* 0x000000ffff277224 */ /* 0x000fe200078e00bb */
[----:B------:R-:W-:Y:S01]  /*a2c0*/  STL.64 [R1+0x11f0], R74 ;  /* 0x0011f04a01007387 */ /* 0x000fe20000100a00 */
[C---:B------:R-:W-:Y:S01]  /*a2d0*/  IMAD.WIDE R192, R186.reuse, 0x4, R68 ;  /* 0x00000004bac07825 */ /* 0x040fe200078e0244 */
[----:B------:R-:W-:Y:S02]  /*a2e0*/  MOV R84, R40 ;  /* 0x0000002800547202 */ /* 0x000fe40000000f00 */
[----:B------:R5:W-:Y:S01]  /*a2f0*/  STL.64 [R1+0x11f8], R108 ;  /* 0x0011f86c01007387 */ /* 0x000be20000100a00 */
[----:B------:R-:W-:Y:S01]  /*a300*/  IMAD.WIDE R186, R186, 0x4, R12 ;  /* 0x00000004baba7825 */ /* 0x000fe200078e020c */
[----:B------:R-:W-:-:S02]  /*a310*/  MOV R65, R39 ;  /* 0x0000002700417202 */ /* 0x000fc40000000f00 */
[----:B------:R-:W-:Y:S01]  /*a320*/  STL.64 [R1+0x1200], R78 ;  /* 0x0012004e01007387 */ /* 0x000fe20000100a00 */
[----:B------:R-:W-:Y:S01]  /*a330*/  IMAD.MOV.U32 R42, RZ, RZ, R190 ;  /* 0x000000ffff2a7224 */ /* 0x000fe200078e00be */
[----:B--2---:R-:W-:Y:S01]  /*a340*/  MOV R70, R244 ;  /* 0x000000f400467202 */ /* 0x004fe20000000f00 */
[----:B------:R-:W-:Y:S01]  /*a350*/  IMAD R190, R2, 0x1e, RZ ;  /* 0x0000001e02be7824 */ /* 0x000fe200078e02ff */
[----:B------:R-:W-:Y:S01]  /*a360*/  LDGSTS.E [R0+0x13400], desc[UR28][R116.64], !P1 ;  /* 0x1340000074007fae */ /* 0x000fe2000c9a101c */
[----:B------:R-:W-:Y:S02]  /*a370*/  IMAD.MOV.U32 R43, RZ, RZ, R191 ;  /* 0x000000ffff2b7224 */ /* 0x000fe400078e00bf */
[C---:B------:R-:W-:Y:S01]  /*a380*/  IMAD.WIDE R220, R190.reuse, 0x4, R68 ;  /* 0x00000004bedc7825 */ /* 0x040fe200078e0244 */
[----:B------:R1:W-:Y:S01]  /*a390*/  STL.64 [R1+0x1208], R88 ;  /* 0x0012085801007387 */ /* 0x0003e20000100a00 */
[----:B-----5:R-:W-:Y:S02]  /*a3a0*/  MOV R108, R56 ;  /* 0x00000038006c7202 */ /* 0x020fe40000000f00 */
[----:B------:R-:W-:Y:S01]  /*a3b0*/  IMAD.WIDE R190, R190, 0x4, R12 ;  /* 0x00000004bebe7825 */ /* 0x000fe200078e020c */
[----:B------:R-:W-:Y:S01]  /*a3c0*/  LDGSTS.E [R0+0x13480], desc[UR28][R86.64], !P1 ;  /* 0x1348000056007fae */ /* 0x000fe2000c9a101c */
[----:B------:R-:W-:-:S02]  /*a3d0*/  ISETP.GE.U32.AND P1, PT, R3, 0x7fffffb7, PT ;  /* 0x7fffffb70300780c */ /* 0x000fc40003f26070 */
[----:B----4-:R-:W-:Y:S01]  /*a3e0*/  VIADD R3, R7, 0xfffffff2 ;  /* 0xfffffff207037836 */ /* 0x010fe20000000000 */
[----:B------:R-:W-:Y:S01]  /*a3f0*/  STL.64 [R1+0x1210], R82 ;  /* 0x0012105201007387 */ /* 0x000fe20000100a00 */
[----:B------:R-:W2:Y:S01]  /*a400*/  LDC R7, c[0x0][0x3a0] ;  /* 0x0000e800ff077b82 */ /* 0x000ea20000000800 */
[----:B------:R-:W-:Y:S02]  /*a410*/  IMAD R194, R2, 0x22, RZ ;  /* 0x0000002202c27824 */ /* 0x000fe400078e02ff */
[----:B------:R-:W-:Y:S01]  /*a420*/  STL.64 [R1+0x1218], R116 ;  /* 0x0012187401007387 */ /* 0x000fe20000100a00 */
[----:B------:R-:W-:Y:S01]  /*a430*/  IMAD.MOV.U32 R49, RZ, RZ, R201 ;  /* 0x000000ffff317224 */ /* 0x000fe200078e00c9 */
[----:B-1----:R-:W-:Y:S01]  /*a440*/  MOV R89, R19 ;  /* 0x0000001300597202 */ /* 0x002fe20000000f00 */
[----:B------:R-:W-:Y:S01]  /*a450*/  IMAD.MOV.U32 R45, RZ, RZ, R195 ;  /* 0x000000ffff2d7224 */ /* 0x000fe200078e00c3 */
[----:B------:R-:W-:Y:S01]  /*a460*/  STL.64 [R1+0x1220], R86 ;  /* 0x0012205601007387 */ /* 0x000fe20000100a00 */
[----:B------:R-:W-:Y:S01]  /*a470*/  IMAD.WIDE R200, R194, 0x4, R68 ;  /* 0x00000004c2c87825 */ /* 0x000fe200078e0244 */
[----:B------:R-:W-:-:S02]  /*a480*/  MOV R61, R49 ;  /* 0x00000031003d7202 */ /* 0x000fc40000000f00 */
[----:B------:R1:W-:Y:S01]  /*a490*/  LDGSTS.E [R0+0x13800], desc[UR28][R96.64], !P5 ;  /* 0x1380000060007fae */ /* 0x0003e2000e9a101c */
[----:B------:R-:W-:Y:S01]  /*a4a0*/  IMAD.MOV.U32 R50, RZ, RZ, R198 ;  /* 0x000000ffff327224 */ /* 0x000fe200078e00c6 */
[----:B------:R-:W-:Y:S01]  /*a4b0*/  MOV R25, R45 ;  /* 0x0000002d00197202 */ /* 0x000fe20000000f00 */
[----:B------:R-:W-:Y:S01]  /*a4c0*/  IMAD.WIDE R194, R194, 0x4, R12 ;  /* 0x00000004c2c27825 */ /* 0x000fe200078e020c */
[----:B------:R1:W-:Y:S02]  /*a4d0*/  STL.64 [R1+0x1228], R96 ;  /* 0x0012286001007387 */ /* 0x0003e40000100a00 */
[----:B------:R-:W-:Y:S01]  /*a4e0*/  MOV R92, R50 ;  /* 0x00000032005c7202 */ /* 0x000fe20000000f00 */
[----:B------:R-:W-:Y:S01]  /*a4f0*/  IMAD R198, R2, 0x26, RZ ;  /* 0x0000002602c67824 */ /* 0x000fe200078e02ff */
[----:B------:R-:W-:Y:S01]  /*a500*/  LDGSTS.E [R0+0x13880], desc[UR28][R90.64], !P5 ;  /* 0x138800005a007fae */ /* 0x000fe2000e9a101c */
[----:B------:R-:W-:Y:S01]  /*a510*/  ISETP.GE.U32.AND P5, PT, R3, 0x7fffffb3, PT ;  /* 0x7fffffb30300780c */ /* 0x000fe20003fa6070 */
[----:B------:R-:W-:Y:S01]  /*a520*/  VIADD R3, R4, 0xffffffee ;  /* 0xffffffee04037836 */ /* 0x000fe20000000000 */
[----:B------:R-:W-:Y:S01]  /*a530*/  IADD3 R4, PT, PT, R5, -0x16, RZ ;  /* 0xffffffea05047810 */ /* 0x000fe20007ffe0ff */
[----:B------:R-:W-:Y:S01]  /*a540*/  LDGSTS.E [R0+0x13c00], desc[UR28][R124.64], !P0 ;  /* 0x13c000007c007fae */ /* 0x000fe2000c1a101c */
[----:B------:R-:W3:Y:S01]  /*a550*/  LDC R5, c[0x0][0x3a0] ;  /* 0x0000e800ff057b82 */ /* 0x000ee20000000800 */
[C---:B------:R-:W-:Y:S01]  /*a560*/  IMAD.WIDE R226, R198.reuse, 0x4, R68 ;  /* 0x00000004c6e27825 */ /* 0x040fe200078e0244 */
[----:B-1----:R-:W-:Y:S01]  /*a570*/  SHF.L.U32 R97, R249, 0x2, RZ ;  /* 0x00000002f9617819 */ /* 0x002fe200000006ff */
[----:B------:R1:W-:Y:S01]  /*a580*/  LDGSTS.E [R0+0x13c80], desc[UR28][R94.64], !P0 ;  /* 0x13c800005e007fae */ /* 0x0003e2000c1a101c */
[----:B------:R-:W-:Y:S01]  /*a590*/  ISETP.GE.U32.AND P0, PT, R3, 0x7fffffaf, PT ;  /* 0x7fffffaf0300780c */ /* 0x000fe20003f06070 */
[----:B------:R-:W-:Y:S01]  /*a5a0*/  IMAD.MOV.U32 R52, RZ, RZ, R202 ;  /* 0x000000ffff347224 */ /* 0x000fe200078e00ca */
[C---:B------:R-:W-:Y:S01]  /*a5b0*/  LOP3.LUT R9, R97.reuse, 0x20, RZ, 0x3c, !PT ;  /* 0x0000002061097812 */ /* 0x040fe200078e3cff */
[----:B------:R-:W-:Y:S01]  /*a5c0*/  IMAD.WIDE R198, R198, 0x4, R12 ;  /* 0x00000004c6c67825 */ /* 0x000fe200078e020c */
[----:B------:R-:W-:Y:S01]  /*a5d0*/  LOP3.LUT R11, R97, 0x60, RZ, 0x3c, !PT ;  /* 0x00000060610b7812 */ /* 0x000fe200078e3cff */
[----:B------:R-:W-:Y:S02]  /*a5e0*/  STL.64 [R1+0x1230], R90 ;  /* 0x0012305a01007387 */ /* 0x000fe40000100a00 */
[----:B------:R-:W-:Y:S01]  /*a5f0*/  VIADD R3, R9, UR4 ;  /* 0x0000000409037c36 */ /* 0x000fe20008000000 */
[----:B------:R-:W-:Y:S01]  /*a600*/  LOP3.LUT R9, R97, 0x40, RZ, 0x3c, !PT ;  /* 0x0000004061097812 */ /* 0x000fe200078e3cff */
[----:B------:R-:W-:Y:S01]  /*a610*/  IMAD R202, R2, 0x2a, RZ ;  /* 0x0000002a02ca7824 */ /* 0x000fe200078e02ff */
[----:B------:R-:W-:Y:S01]  /*a620*/  STL.64 [R1+0x1238], R124 ;  /* 0x0012387c01007387 */ /* 0x000fe20000100a00 */
[----:B------:R-:W-:-:S02]  /*a630*/  IMAD.MOV.U32 R53, RZ, RZ, R203 ;  /* 0x000000ffff357224 */ /* 0x000fc400078e00cb */
[C---:B------:R-:W-:Y:S01]  /*a640*/  IMAD.WIDE R208, R202.reuse, 0x4, R68 ;  /* 0x00000004cad07825 */ /* 0x040fe200078e0244 */
[----:B------:R-:W-:Y:S03]  /*a650*/  LDGSTS.E [R3+0x10100], desc[UR28][R104.64], !P4 ;  /* 0x1010000068037fae */ /* 0x000fe6000e1a101c */
[----:B------:R-:W-:Y:S01]  /*a660*/  IMAD.WIDE R202, R202, 0x4, R12 ;  /* 0x00000004caca7825 */ /* 0x000fe200078e020c */
[----:B------:R-:W-:Y:S01]  /*a670*/  LDGSTS.E [R3+0x10180], desc[UR28][R98.64], !P4 ;  /* 0x1018000062037fae */ /* 0x000fe2000e1a101c */
[----:B------:R-:W-:Y:S02]  /*a680*/  ISETP.GE.U32.AND P4, PT, R4, 0x7fffffab, PT ;  /* 0x7fffffab0400780c */ /* 0x000fe40003f86070 */
[----:B------:R-:W-:Y:S01]  /*a690*/  VIADD R4, R6, 0xffffffe6 ;  /* 0xffffffe606047836 */ /* 0x000fe20000000000 */
[----:B------:R-:W-:Y:S01]  /*a6a0*/  LDGSTS.E [R3+0x10500], desc[UR28][R132.64], !P6 ;  /* 0x1050000084037fae */ /* 0x000fe2000f1a101c */
[----:B------:R-:W4:Y:S01]  /*a6b0*/  LDC R6, c[0x0][0x3a0] ;  /* 0x0000e800ff067b82 */ /* 0x000f220000000800 */
[----:B------:R-:W-:-:S02]  /*a6c0*/  IMAD R206, R2, 0x2e, RZ ;  /* 0x0000002e02ce7824 */ /* 0x000fc400078e02ff */
[----:B------:R-:W-:Y:S01]  /*a6d0*/  LDGSTS.E [R3+0x10580], desc[UR28][R102.64], !P6 ;  /* 0x1058000066037fae */ /* 0x000fe2000f1a101c */
[----:B------:R-:W-:Y:S01]  /*a6e0*/  ISETP.GE.U32.AND P6, PT, R4, 0x7fffffa7, PT ;  /* 0x7fffffa70400780c */ /* 0x000fe20003fc6070 */
[----:B--2---:R-:W-:Y:S02]  /*a6f0*/  VIADD R4, R7, 0xffffffe2 ;  /* 0xffffffe207047836 */ /* 0x004fe40000000000 */
[----:B------:R-:W-:Y:S01]  /*a700*/  LDGSTS.E [R3+0x10900], desc[UR28][R112.64], !P1 ;  /* 0x1090000070037fae */ /* 0x000fe2000c9a101c */
[----:B------:R-:W2:Y:S01]  /*a710*/  LDC R7, c[0x0][0x3a0] ;  /* 0x0000e800ff077b82 */ /* 0x000ea20000000800 */
[----:B------:R-:W-:Y:S02]  /*a720*/  IMAD.MOV.U32 R55, RZ, RZ, R207 ;  /* 0x000000ffff377224 */ /* 0x000fe400078e00cf */
[----:B------:R-:W-:Y:S01]  /*a730*/  LDGSTS.E [R3+0x10980], desc[UR28][R106.64], !P1 ;  /* 0x109800006a037fae */ /* 0x000fe2000c9a101c */
[----:B------:R-:W-:Y:S01]  /*a740*/  ISETP.GE.U32.AND P1, PT, R4, 0x7fffffa3, PT ;  /* 0x7fffffa30400780c */ /* 0x000fe20003f26070 */
[----:B------:R-:W-:Y:S01]  /*a750*/  IMAD.WIDE R230, R206, 0x4, R68 ;  /* 0x00000004cee67825 */ /* 0x000fe200078e0244 */
[----:B------:R-:W-:Y:S01]  /*a760*/  IADD3 R4, PT, PT, R8, -0x22, RZ ;  /* 0xffffffde08047810 */ /* 0x000fe20007ffe0ff */
[----:B------:R-:W-:Y:S01]  /*a770*/  LDGSTS.E [R3+0x10d00], desc[UR28][R140.64], !P5 ;  /* 0x10d000008c037fae */ /* 0x000fe2000e9a101c */
[----:B------:R-:W5:Y:S01]  /*a780*/  LDC R8, c[0x0][0x3a0] ;  /* 0x0000e800ff087b82 */ /* 0x000f620000000800 */
[----:B------:R-:W-:Y:S01]  /*a790*/  IMAD.WIDE R206, R206, 0x4, R12 ;  /* 0x00000004cece7825 */ /* 0x000fe200078e020c */
[----:B------:R-:W-:Y:S01]  /*a7a0*/  MOV R75, R55 ;  /* 0x00000037004b7202 */ /* 0x000fe20000000f00 */
[----:B------:R-:W-:Y:S01]  /*a7b0*/  LDGSTS.E [R3+0x10d80], desc[UR28][R110.64], !P5 ;  /* 0x10d800006e037fae */ /* 0x000fe2000e9a101c */
[----:B------:R-:W-:Y:S01]  /*a7c0*/  ISETP.GE.U32.AND P5, PT, R4, 0x7fffff9f, PT ;  /* 0x7fffff9f0400780c */ /* 0x000fe20003fa6070 */
[----:B---3--:R-:W-:-:S02]  /*a7d0*/  VIADD R4, R5, 0xffffffda ;  /* 0xffffffda05047836 */ /* 0x008fc40000000000 */
[----:B------:R-:W-:Y:S01]  /*a7e0*/  LDGSTS.E [R3+0x11100], desc[UR28][R120.64], !P0 ;  /* 0x1110000078037fae */ /* 0x000fe2000c1a101c */
[----:B------:R-:W3:Y:S01]  /*a7f0*/  LDC R5, c[0x0][0x3a0] ;  /* 0x0000e800ff057b82 */ /* 0x000ee20000000800 */
[----:B------:R-:W-:Y:S02]  /*a800*/  IMAD R58, R2, 0x3, RZ ;  /* 0x00000003023a7824 */ /* 0x000fe400078e02ff */
[----:B------:R-:W-:Y:S01]  /*a810*/  LDGSTS.E [R3+0x11180], desc[UR28][R114.64], !P0 ;  /* 0x1118000072037fae */ /* 0x000fe2000c1a101c */
[----:B------:R-:W-:Y:S01]  /*a820*/  ISETP.GE.U32.AND P0, PT, R4, 0x7fffff9b, PT ;  /* 0x7fffff9b0400780c */ /* 0x000fe20003f06070 */
[----:B----4-:R-:W-:Y:S02]  /*a830*/  VIADD R4, R6, 0xffffffd6 ;  /* 0xffffffd606047836 */ /* 0x010fe40000000000 */
[----:B------:R-:W-:Y:S01]  /*a840*/  LDGSTS.E [R3+0x11500], desc[UR28][R148.64], !P4 ;  /* 0x1150000094037fae */ /* 0x000fe2000e1a101c */
[----:B------:R-:W4:Y:S01]  /*a850*/  LDC R6, c[0x0][0x3a0] ;  /* 0x0000e800ff067b82 */ /* 0x000f220000000800 */
[----:B------:R-:W-:-:S02]  /*a860*/  IMAD.MOV.U32 R82, RZ, RZ, R22 ;  /* 0x000000ffff527224 */ /* 0x000fc400078e0016 */
[----:B------:R-:W-:Y:S01]  /*a870*/  LDGSTS.E [R3+0x11580], desc[UR28][R118.64], !P4 ;  /* 0x1158000076037fae */ /* 0x000fe2000e1a101c */
[----:B------:R-:W-:Y:S01]  /*a880*/  ISETP.GE.U32.AND P4, PT, R4, 0x7fffff97, PT ;  /* 0x7fffff970400780c */ /* 0x000fe20003f86070 */
[----:B------:R-:W-:Y:S01]  /*a890*/  IMAD.MOV.U32 R83, RZ, RZ, R23 ;  /* 0x000000ffff537224 */ /* 0x000fe200078e0017 */
[----:B--2---:R-:W-:Y:S01]  /*a8a0*/  IADD3 R4, PT, PT, R7, -0x2e, RZ ;  /* 0xffffffd207047810 */ /* 0x004fe20007ffe0ff */
[----:B------:R-:W-:Y:S01]  /*a8b0*/  LDGSTS.E [R3+0x11900], desc[UR28][R128.64], !P6 ;  /* 0x1190000080037fae */ /* 0x000fe2000f1a101c */
[----:B------:R-:W2:Y:S01]  /*a8c0*/  LDC R7, c[0x0][0x3a0] ;  /* 0x0000e800ff077b82 */ /* 0x000ea20000000800 */
[----:B------:R-:W-:Y:S01]  /*a8d0*/  IMAD.MOV.U32 R22, RZ, RZ, R228 ;  /* 0x000000ffff167224 */ /* 0x000fe200078e00e4 */
[----:B------:R-:W-:Y:S01]  /*a8e0*/  MOV R23, R229 ;  /* 0x000000e500177202 */ /* 0x000fe20000000f00 */
[----:B------:R-:W-:Y:S01]  /*a8f0*/  LDGSTS.E [R3+0x11980], desc[UR28][R122.64], !P6 ;  /* 0x119800007a037fae */ /* 0x000fe2000f1a101c */
[----:B------:R-:W-:Y:S01]  /*a900*/  ISETP.GE.U32.AND P6, PT, R4, 0x7fffff93, PT ;  /* 0x7fffff930400780c */ /* 0x000fe20003fc6070 */
[----:B-----5:R-:W-:Y:S01]  /*a910*/  VIADD R4, R8, 0xffffffce ;  /* 0xffffffce08047836 */ /* 0x020fe20000000000 */
[----:B------:R-:W-:Y:S01]  /*a920*/  MOV R116, R82 ;  /* 0x0000005200747202 */ /* 0x000fe20000000f00 */
[----:B------:R-:W-:Y:S01]  /*a930*/  LDGSTS.E [R3+0x11d00], desc[UR28][R156.64], !P1 ;  /* 0x11d000009c037fae */ /* 0x000fe2000c9a101c */
[----:B------:R-:W5:Y:S01]  /*a940*/  LDC R8, c[0x0][0x3a0] ;  /* 0x0000e800ff087b82 */ /* 0x000f620000000800 */
[----:B------:R-:W-:-:S02]  /*a950*/  IMAD.WIDE R228, R58, 0x4, R68 ;  /* 0x000000043ae47825 */ /* 0x000fc400078e0244 */
[----:B------:R-:W-:Y:S01]  /*a960*/  LDGSTS.E [R3+0x11d80], desc[UR28][R126.64], !P1 ;  /* 0x11d800007e037fae */ /* 0x000fe2000c9a101c */
[----:B------:R-:W-:Y:S01]  /*a970*/  ISETP.GE.U32.AND P1, PT, R4, 0x7fffff8f, PT ;  /* 0x7fffff8f0400780c */ /* 0x000fe20003f26070 */
[----:B---3--:R-:W-:Y:S02]  /*a980*/  VIADD R4, R5, 0xffffffca ;  /* 0xffffffca05047836 */ /* 0x008fe40000000000 */
[----:B------:R-:W-:Y:S01]  /*a990*/  LDGSTS.E [R3+0x12100], desc[UR28][R136.64], !P5 ;  /* 0x1210000088037fae */ /* 0x000fe2000e9a101c */
[----:B------:R-:W3:Y:S01]  /*a9a0*/  LDC R5, c[0x0][0x3a0] ;  /* 0x0000e800ff057b82 */ /* 0x000ee20000000800 */
[----:B------:R-:W-:Y:S02]  /*a9b0*/  IMAD.MOV.U32 R74, RZ, RZ, R54 ;  /* 0x000000ffff4a7224 */ /* 0x000fe400078e0036 */
[----:B------:R-:W-:Y:S01]  /*a9c0*/  LDGSTS.E [R3+0x12180], desc[UR28][R130.64], !P5 ;  /* 0x1218000082037fae */ /* 0x000fe2000e9a101c */
[----:B------:R-:W-:Y:S01]  /*a9d0*/  ISETP.GE.U32.AND P5, PT, R4, 0x7fffff8b, PT ;  /* 0x7fffff8b0400780c */ /* 0x000fe20003fa6070 */
[----:B------:R-:W-:Y:S01]  /*a9e0*/  IMAD.WIDE R58, R58, 0x4, R12 ;  /* 0x000000043a3a7825 */ /* 0x000fe200078e020c */
[----:B----4-:R-:W-:Y:S01]  /*a9f0*/  IADD3 R4, PT, PT, R6, -0x3a, RZ ;  /* 0xffffffc606047810 */ /* 0x010fe20007ffe0ff */
        /* <DEDUP_REMOVED lines=11> */
[----:B-----5:R-:W-:-:S02]  /*aab0*/  VIADD R4, R8, 0xfffffffd ;  /* 0xfffffffd08047836 */ /* 0x020fc40000000000 */
[----:B------:R-:W-:Y:S01]  /*aac0*/  LDGSTS.E [R3+0x12d00], desc[UR28][R172.64], !P6 ;  /* 0x12d00000ac037fae */ /* 0x000fe2000f1a101c */
[----:B------:R-:W5:Y:S01]  /*aad0*/  LDC R8, c[0x0][0x3a0] ;  /* 0x0000e800ff087b82 */ /* 0x000f620000000800 */
[----:B------:R-:W-:Y:S02]  /*aae0*/  IMAD.WIDE R56, R54, 0x4, R68 ;  /* 0x0000000436387825 */ /* 0x000fe400078e0244 */
[----:B------:R-:W-:Y:S01]  /*aaf0*/  LDGSTS.E [R3+0x12d80], desc[UR28][R142.64], !P6 ;  /* 0x12d800008e037fae */ /* 0x000fe2000f1a101c */
[----:B------:R-:W-:Y:S01]  /*ab00*/  ISETP.GE.U32.AND P6, PT, R4, 0x7fffffbe, PT ;  /* 0x7fffffbe0400780c */ /* 0x000fe20003fc6070 */
[----:B------:R-:W-:Y:S01]  /*ab10*/  IMAD.WIDE R54, R54, 0x4, R12 ;  /* 0x0000000436367825 */ /* 0x000fe200078e020c */
[----:B---3--:R-:W-:Y:S01]  /*ab20*/  IADD3 R4, PT, PT, R5, -0x7, RZ ;  /* 0xfffffff905047810 */ /* 0x008fe20007ffe0ff */
[----:B------:R-:W-:Y:S01]  /*ab30*/  LDGSTS.E [R3+0x13100], desc[UR28][R152.64], !P1 ;  /* 0x1310000098037fae */ /* 0x000fe2000c9a101c */
[----:B------:R-:W3:Y:S01]  /*ab40*/  LDC R5, c[0x0][0x3a0] ;  /* 0x0000e800ff057b82 */ /* 0x000ee20000000800 */
[----:B------:R-:W-:-:S02]  /*ab50*/  IMAD R50, R2, 0xb, RZ ;  /* 0x0000000b02327824 */ /* 0x000fc400078e02ff */
[----:B------:R-:W-:Y:S01]  /*ab60*/  LDGSTS.E [R3+0x13180], desc[UR28][R146.64], !P1 ;  /* 0x1318000092037fae */ /* 0x000fe2000c9a101c */
[----:B------:R-:W-:Y:S01]  /*ab70*/  ISETP.GE.U32.AND P1, PT, R4, 0x7fffffba, PT ;  /* 0x7fffffba0400780c */ /* 0x000fe20003f26070 */
[----:B----4-:R-:W-:Y:S02]  /*ab80*/  VIADD R4, R6, 0xfffffff5 ;  /* 0xfffffff506047836 */ /* 0x010fe40000000000 */
[----:B------:R-:W-:Y:S01]  /*ab90*/  LDGSTS.E [R3+0x13500], desc[UR28][R180.64], !P5 ;  /* 0x13500000b4037fae */ /* 0x000fe2000e9a101c */
[----:B------:R-:W4:Y:S01]  /*aba0*/  LDC R6, c[0x0][0x3a0] ;  /* 0x0000e800ff067b82 */ /* 0x000f220000000800 */
[----:B------:R-:W-:Y:S02]  /*abb0*/  IMAD.MOV.U32 R78, RZ, RZ, R52 ;  /* 0x000000ffff4e7224 */ /* 0x000fe400078e0034 */
[----:B------:R-:W-:Y:S01]  /*abc0*/  LDGSTS.E [R3+0x13580], desc[UR28][R150.64], !P5 ;  /* 0x1358000096037fae */ /* 0x000fe2000e9a101c */
[----:B------:R-:W-:Y:S01]  /*abd0*/  ISETP.GE.U32.AND P5, PT, R4, 0x7fffffb6, PT ;  /* 0x7fffffb60400780c */ /* 0x000fe20003fa6070 */
[----:B--2---:R-:W-:-:S02]  /*abe0*/  VIADD R4, R7, 0xfffffff1 ;  /* 0xfffffff107047836 */ /* 0x004fc40000000000 */
[----:B------:R-:W-:Y:S01]  /*abf0*/  LDGSTS.E [R3+0x13900], desc[UR28][R160.64], !P0 ;  /* 0x13900000a0037fae */ /* 0x000fe2000c1a101c */
[----:B------:R-:W2:Y:S01]  /*ac00*/  LDC R7, c[0x0][0x3a0] ;  /* 0x0000e800ff077b82 */ /* 0x000ea20000000800 */
[----:B------:R-:W-:Y:S02]  /*ac10*/  IMAD.MOV.U32 R79, RZ, RZ, R53 ;  /* 0x000000ffff4f7224 */ /* 0x000fe400078e0035 */
[----:B------:R-:W-:Y:S01]  /*ac20*/  LDGSTS.E [R3+0x13980], desc[UR28][R154.64], !P0 ;  /* 0x139800009a037fae */ /* 0x000fe2000c1a101c */
[----:B------:R-:W-:Y:S01]  /*ac30*/  ISETP.GE.U32.AND P0, PT, R4, 0x7fffffb2, PT ;  /* 0x7fffffb20400780c */ /* 0x000fe20003f06070 */
[----:B-----5:R-:W-:Y:S02]  /*ac40*/  VIADD R4, R8, 0xffffffed ;  /* 0xffffffed08047836 */ /* 0x020fe40000000000 */
[----:B------:R-:W-:Y:S01]  /*ac50*/  LDGSTS.E [R3+0x13d00], desc[UR28][R188.64], !P4 ;  /* 0x13d00000bc037fae */ /* 0x000fe2000e1a101c */
[----:B------:R-:W5:Y:S01]  /*ac60*/  LDC R8, c[0x0][0x3a0] ;  /* 0x0000e800ff087b82 */ /* 0x000f620000000800 */
[----:B---3--:R-:W-:Y:S01]  /*ac70*/  IADD3 R5, PT, PT, R5, -0x17, RZ ;  /* 0xffffffe905057810 */ /* 0x008fe20007ffe0ff */
[----:B------:R-:W-:Y:S01]  /*ac80*/  IMAD.MOV.U32 R93, RZ, RZ, R51 ;  /* 0x000000ffff5d7224 */ /* 0x000fe200078e0033 */
[----:B------:R-:W-:Y:S01]  /*ac90*/  LDGSTS.E [R3+0x13d80], desc[UR28][R158.64], !P4 ;  /* 0x13d800009e037fae */ /* 0x000fe2000e1a101c */
[----:B------:R-:W-:Y:S01]  /*aca0*/  ISETP.GE.U32.AND P4, PT, R4, 0x7fffffae, PT ;  /* 0x7fffffae0400780c */ /* 0x000fe20003f86070 */
[----:B------:R-:W-:-:S02]  /*acb0*/  VIADD R4, R9, UR4 ;  /* 0x0000000409047c36 */ /* 0x000fc40008000000 */
[C---:B------:R-:W-:Y:S01]  /*acc0*/  IMAD.WIDE R52, R50.reuse, 0x4, R68 ;  /* 0x0000000432347825 */ /* 0x040fe200078e0244 */
[----:B------:R-:W3:Y:S01]  /*acd0*/  LDC R9, c[0x0][0x3a0] ;  /* 0x0000e800ff097b82 */ /* 0x000ee20000000800 */
[----:B------:R1:W-:Y:S02]  /*ace0*/  STL.64 [R1+0x1240], R94 ;  /* 0x0012405e01007387 */ /* 0x0003e40000100a00 */
[----:B------:R-:W-:Y:S02]  /*acf0*/  IMAD.MOV.U32 R62, RZ, RZ, R46 ;  /* 0x000000ffff3e7224 */ /* 0x000fe400078e002e */
[----:B------:R-:W-:Y:S01]  /*ad00*/  LDGSTS.E [R4+0x10200], desc[UR28][R168.64], !P6 ;  /* 0x10200000a8047fae */ /* 0x000fe2000f1a101c */
[----:B------:R-:W-:-:S03]  /*ad10*/  IMAD.WIDE R50, R50, 0x4, R12 ;  /* 0x0000000432327825 */ /* 0x000fc600078e020c */
[----:B------:R-:W-:Y:S01]  /*ad20*/  LDGSTS.E [R4+0x10280], desc[UR28][R162.64], !P6 ;  /* 0x10280000a2047fae */ /* 0x000fe2000f1a101c */
[----:B------:R-:W-:Y:S01]  /*ad30*/  ISETP.GE.U32.AND P6, PT, R5, 0x7fffffaa, PT ;  /* 0x7fffffaa0500780c */ /* 0x000fe20003fc6070 */
[----:B----4-:R-:W-:Y:S02]  /*ad40*/  VIADD R5, R6, 0xffffffe5 ;  /* 0xffffffe506057836 */ /* 0x010fe40000000000 */
[----:B------:R-:W4:Y:S01]  /*ad50*/  LDC R6, c[0x0][0x3a0] ;  /* 0x0000e800ff067b82 */ /* 0x000f220000000800 */
[----:B------:R-:W-:Y:S01]  /*ad60*/  LDGSTS.E [R4+0x10600], desc[UR28][R196.64], !P1 ;  /* 0x10600000c4047fae */ /* 0x000fe2000c9a101c */
[----:B------:R-:W-:Y:S02]  /*ad70*/  IMAD R46, R2, 0xf, RZ ;  /* 0x0000000f022e7824 */ /* 0x000fe400078e02ff */
[----:B------:R-:W-:Y:S01]  /*ad80*/  IMAD.MOV.U32 R60, RZ, RZ, R48 ;  /* 0x000000ffff3c7224 */ /* 0x000fe200078e0030 */
[----:B------:R-:W-:Y:S01]  /*ad90*/  LDGSTS.E [R4+0x10680], desc[UR28][R166.64], !P1 ;  /* 0x10680000a6047fae */ /* 0x000fe2000c9a101c */
[----:B------:R-:W-:Y:S01]  /*ada0*/  ISETP.GE.U32.AND P1, PT, R5, 0x7fffffa6, PT ;  /* 0x7fffffa60500780c */ /* 0x000fe20003f26070 */
[----:B--2---:R-:W-:-:S02]  /*adb0*/  VIADD R5, R7, 0xffffffe1 ;  /* 0xffffffe107057836 */ /* 0x004fc40000000000 */
[----:B------:R-:W2:Y:S01]  /*adc0*/  LDC R7, c[0x0][0x3a0] ;  /* 0x0000e800ff077b82 */ /* 0x000ea20000000800 */
[----:B------:R-:W-:Y:S01]  /*add0*/  LDGSTS.E [R4+0x10a00], desc[UR28][R176.64], !P5 ;  /* 0x10a00000b0047fae */ /* 0x000fe2000e9a101c */
[----:B------:R-:W-:Y:S02]  /*ade0*/  IMAD.MOV.U32 R63, RZ, RZ, R47 ;  /* 0x000000ffff3f7224 */ /* 0x000fe400078e002f */
[----:B------:R-:W-:Y:S01]  /*adf0*/  IMAD.WIDE R48, R46, 0x4, R68 ;  /* 0x000000042e307825 */ /* 0x000fe200078e0244 */
[----:B------:R-:W-:Y:S01]  /*ae00*/  LDGSTS.E [R4+0x10a80], desc[UR28][R170.64], !P5 ;  /* 0x10a80000aa047fae */ /* 0x000fe2000e9a101c */
[----:B------:R-:W-:Y:S02]  /*ae10*/  ISETP.GE.U32.AND P5, PT, R5, 0x7fffffa2, PT ;  /* 0x7fffffa20500780c */ /* 0x000fe40003fa6070 */
[----:B-----5:R-:W-:Y:S01]  /*ae20*/  IADD3 R5, PT, PT, R8, -0x23, RZ ;  /* 0xffffffdd08057810 */ /* 0x020fe20007ffe0ff */
        /* <DEDUP_REMOVED lines=11> */
[----:B----4-:R-:W-:-:S02]  /*aee0*/  VIADD R5, R6, 0xffffffd5 ;  /* 0xffffffd506057836 */ /* 0x010fc40000000000 */
[----:B------:R-:W-:Y:S01]  /*aef0*/  LDGSTS.E [R4+0x11600], desc[UR28][R212.64], !P6 ;  /* 0x11600000d4047fae */ /* 0x000fe2000f1a101c */
[----:B------:R-:W4:Y:S01]  /*af00*/  LDC R6, c[0x0][0x3a0] ;  /* 0x0000e800ff067b82 */ /* 0x000f220000000800 */
[----:B------:R-:W-:Y:S02]  /*af10*/  IMAD R42, R2, 0x13, RZ ;  /* 0x00000013022a7824 */ /* 0x000fe400078e02ff */
[----:B------:R-:W-:Y:S01]  /*af20*/  LDGSTS.E [R4+0x11680], desc[UR28][R182.64], !P6 ;  /* 0x11680000b6047fae */ /* 0x000fe2000f1a101c */
[----:B------:R-:W-:Y:S01]  /*af30*/  ISETP.GE.U32.AND P6, PT, R5, 0x7fffff96, PT ;  /* 0x7fffff960500780c */ /* 0x000fe20003fc6070 */
[----:B------:R-:W-:Y:S01]  /*af40*/  IMAD.MOV.U32 R24, RZ, RZ, R44 ;  /* 0x000000ffff187224 */ /* 0x000fe200078e002c */
[----:B--2---:R-:W-:Y:S01]  /*af50*/  IADD3 R5, PT, PT, R7, -0x2f, RZ ;  /* 0xffffffd107057810 */ /* 0x004fe20007ffe0ff */
[----:B------:R-:W-:Y:S01]  /*af60*/  LDGSTS.E [R4+0x11a00], desc[UR28][R192.64], !P1 ;  /* 0x11a00000c0047fae */ /* 0x000fe2000c9a101c */
[----:B------:R-:W2:Y:S01]  /*af70*/  LDC R7, c[0x0][0x3a0] ;  /* 0x0000e800ff077b82 */ /* 0x000ea20000000800 */
[----:B------:R-:W-:-:S02]  /*af80*/  IMAD.MOV.U32 R64, RZ, RZ, R38 ;  /* 0x000000ffff407224 */ /* 0x000fc400078e0026 */
[----:B------:R-:W-:Y:S01]  /*af90*/  LDGSTS.E [R4+0x11a80], desc[UR28][R186.64], !P1 ;  /* 0x11a80000ba047fae */ /* 0x000fe2000c9a101c */
[----:B------:R-:W-:Y:S01]  /*afa0*/  ISETP.GE.U32.AND P1, PT, R5, 0x7fffff92, PT ;  /* 0x7fffff920500780c */ /* 0x000fe20003f26070 */
[----:B-----5:R-:W-:Y:S02]  /*afb0*/  VIADD R5, R8, 0xffffffcd ;  /* 0xffffffcd08057836 */ /* 0x020fe40000000000 */
[----:B------:R-:W-:Y:S01]  /*afc0*/  LDGSTS.E [R4+0x11e00], desc[UR28][R220.64], !P5 ;  /* 0x11e00000dc047fae */ /* 0x000fe2000e9a101c */
[----:B------:R-:W5:Y:S01]  /*afd0*/  LDC R8, c[0x0][0x3a0] ;  /* 0x0000e800ff087b82 */ /* 0x000f620000000800 */
[----:B------:R-:W-:Y:S02]  /*afe0*/  IMAD.MOV.U32 R27, RZ, RZ, R43 ;  /* 0x000000ffff1b7224 */ /* 0x000fe400078e002b */
[----:B------:R-:W-:Y:S01]  /*aff0*/  LDGSTS.E [R4+0x11e80], desc[UR28][R190.64], !P5 ;  /* 0x11e80000be047fae */ /* 0x000fe2000e9a101c */
[----:B------:R-:W-:Y:S01]  /*b000*/  ISETP.GE.U32.AND P5, PT, R5, 0x7fffff8e, PT ;  /* 0x7fffff8e0500780c */ /* 0x000fe20003fa6070 */
[----:B---3--:R-:W-:-:S02]  /*b010*/  VIADD R5, R9, 0xffffffc9 ;  /* 0xffffffc909057836 */ /* 0x008fc40000000000 */
[----:B------:R-:W-:Y:S01]  /*b020*/  LDGSTS.E [R4+0x12200], desc[UR28][R200.64], !P0 ;  /* 0x12200000c8047fae */ /* 0x000fe2000c1a101c */
[----:B------:R-:W3:Y:S01]  /*b030*/  LDC R9, c[0x0][0x3a0] ;  /* 0x0000e800ff097b82 */ /* 0x000ee20000000800 */
[C---:B------:R-:W-:Y:S02]  /*b040*/  IMAD.WIDE R44, R42.reuse, 0x4, R68 ;  /* 0x000000042a2c7825 */ /* 0x040fe400078e0244 */
        /* <DEDUP_REMOVED lines=18> */
[C---:B------:R-:W-:Y:S02]  /*b170*/  IMAD.WIDE R40, R38.reuse, 0x4, R68 ;  /* 0x0000000426287825 */ /* 0x040fe400078e0244 */
[----:B------:R-:W-:Y:S01]  /*b180*/  LDGSTS.E [R4+0x12e80], desc[UR28][R206.64], !P1 ;  /* 0x12e80000ce047fae */ /* 0x000fe2000c9a101c */
[----:B------:R-:W-:Y:S01]  /*b190*/  ISETP.GE.U32.AND P1, PT, R5, 0x7fffffbd, PT ;  /* 0x7fffffbd0500780c */ /* 0x000fe20003f26070 */
[----:B------:R-:W-:Y:S01]  /*b1a0*/  IMAD.WIDE R38, R38, 0x4, R12 ;  /* 0x0000000426267825 */ /* 0x000fe200078e020c */
[----:B---3--:R-:W-:Y:S01]  /*b1b0*/  IADD3 R5, PT, PT, R9, -0x8, RZ ;  /* 0xfffffff809057810 */ /* 0x008fe20007ffe0ff */
[----:B------:R-:W-:Y:S01]  /*b1c0*/  LDGSTS.E [R4+0x13200], desc[UR28][R216.64], !P5 ;  /* 0x13200000d8047fae */ /* 0x000fe2000e9a101c */
[----:B------:R-:W3:Y:S01]  /*b1d0*/  LDC R9, c[0x0][0x3a0] ;  /* 0x0000e800ff097b82 */ /* 0x000ee20000000800 */
[----:B------:R-:W-:-:S02]  /*b1e0*/  IMAD.MOV.U32 R20, RZ, RZ, R34 ;  /* 0x000000ffff147224 */ /* 0x000fc400078e0022 */
[----:B------:R-:W-:Y:S01]  /*b1f0*/  LDGSTS.E [R4+0x13280], desc[UR28][R210.64], !P5 ;  /* 0x13280000d2047fae */ /* 0x000fe2000e9a101c */
[----:B------:R-:W-:Y:S01]  /*b200*/  ISETP.GE.U32.AND P5, PT, R5, 0x7fffffb9, PT ;  /* 0x7fffffb90500780c */ /* 0x000fe20003fa6070 */
[----:B----4-:R-:W-:Y:S02]  /*b210*/  VIADD R5, R6, 0xfffffff4 ;  /* 0xfffffff406057836 */ /* 0x010fe40000000000 */
        /* <DEDUP_REMOVED lines=8> */
[----:B------:R-:W-:Y:S01]  /*b2a0*/  IMAD.MOV.U32 R88, RZ, RZ, R18 ;  /* 0x000000ffff587224 */ /* 0x000fe200078e0012 */
[----:B------:R-:W-:Y:S01]  /*b2b0*/  MOV R18, R30 ;  /* 0x0000001e00127202 */ /* 0x000fe20000000f00 */
[----:B------:R-:W-:Y:S01]  /*b2c0*/  IMAD.MOV.U32 R21, RZ, RZ, R35 ;  /* 0x000000ffff157224 */ /* 0x000fe200078e0023 */
[----:B------:R-:W-:Y:S01]  /*b2d0*/  LDGSTS.E [R4+0x13a80], desc[UR28][R218.64], !P4 ;  /* 0x13a80000da047fae */ /* 0x000fe2000e1a101c */
[----:B------:R-:W-:Y:S01]  /*b2e0*/  ISETP.GE.U32.AND P4, PT, R5, 0x7fffffb1, PT ;  /* 0x7fffffb10500780c */ /* 0x000fe20003f86070 */
[----:B------:R-:W-:Y:S01]  /*b2f0*/  IMAD.WIDE R36, R34, 0x4, R68 ;  /* 0x0000000422247825 */ /* 0x000fe200078e0244 */
[----:B-----5:R-:W-:Y:S01]  /*b300*/  IADD3 R5, PT, PT, R8, -0x14, RZ ;  /* 0xffffffec08057810 */ /* 0x020fe20007ffe0ff */
[----:B------:R-:W-:Y:S01]  /*b310*/  LDGSTS.E [R4+0x13e00], desc[UR28][R234.64], !P6 ;  /* 0x13e00000ea047fae */ /* 0x000fe2000f1a101c */
[----:B------:R-:W4:Y:S01]  /*b320*/  LDC R8, c[0x0][0x3a0] ;  /* 0x0000e800ff087b82 */ /* 0x000f220000000800 */
[----:B---3--:R-:W-:-:S02]  /*b330*/  VIADD R6, R9, 0xffffffe8 ;  /* 0xffffffe809067836 */ /* 0x008fc40000000000 */
[----:B------:R-:W-:Y:S01]  /*b340*/  LDGSTS.E [R4+0x13e80], desc[UR28][R222.64], !P6 ;  /* 0x13e80000de047fae */ /* 0x000fe2000f1a101c */
[----:B------:R-:W-:Y:S01]  /*b350*/  ISETP.GE.U32.AND P6, PT, R5, 0x7fffffad, PT ;  /* 0x7fffffad0500780c */ /* 0x000fe20003fc6070 */
[----:B------:R-:W-:Y:S02]  /*b360*/  VIADD R5, R11, UR4 ;  /* 0x000000040b057c36 */ /* 0x000fe40008000000 */
[----:B------:R-:W-:Y:S01]  /*b370*/  IMAD.WIDE R34, R34, 0x4, R12 ;  /* 0x0000000422227825 */ /* 0x000fe200078e020c */
[----:B------:R-:W3:Y:S01]  /*b380*/  LDC R9, c[0x0][0x3a0] ;  /* 0x0000e800ff097b82 */ /* 0x000ee20000000800 */
[----:B------:R-:W-:Y:S02]  /*b390*/  STL.64 [R1+0x1248], R104 ;  /* 0x0012486801007387 */ /* 0x000fe40000100a00 */
[----:B------:R-:W-:Y:S02]  /*b3a0*/  IMAD R30, R2, 0x1f, RZ ;  /* 0x0000001f021e7824 */ /* 0x000fe400078e02ff */
[----:B------:R-:W-:Y:S01]  /*b3b0*/  LDGSTS.E [R5+0x10300], desc[UR28][R228.64], !P1 ;  /* 0x10300000e4057fae */ /* 0x000fe2000c9a101c */
[----:B------:R-:W-:-:S02]  /*b3c0*/  IMAD.MOV.U32 R28, RZ, RZ, R32 ;  /* 0x000000ffff1c7224 */ /* 0x000fc400078e0020 */
[----:B------:R-:W5:Y:S01]  /*b3d0*/  LDC R11, c[0x0][0x3a0] ;  /* 0x0000e800ff0b7b82 */ /* 0x000f620000000800 */
[----:B------:R-:W-:Y:S01]  /*b3e0*/  LDGSTS.E [R5+0x10380], desc[UR28][R58.64], !P1 ;  /* 0x103800003a057fae */ /* 0x000fe2000c9a101c */
[----:B------:R-:W-:Y:S01]  /*b3f0*/  ISETP.GE.U32.AND P1, PT, R6, 0x7fffffa9, PT ;  /* 0x7fffffa90600780c */ /* 0x000fe20003f26070 */
[----:B------:R-:W-:Y:S02]  /*b400*/  VIADD R6, R10, 0xffffffe4 ;  /* 0xffffffe40a067836 */ /* 0x000fe40000000000 */
[----:B------:R-:W-:Y:S01]  /*b410*/  LDGSTS.E [R5+0x10700], desc[UR28][R56.64], !P5 ;  /* 0x1070000038057fae */ /* 0x000fe2000e9a101c */
[----:B------:R-:W-:Y:S02]  /*b420*/  IMAD.MOV.U32 R19, RZ, RZ, R31 ;  /* 0x000000ffff137224 */ /* 0x000fe400078e001f */
[----:B------:R-:W1:Y:S01]  /*b430*/  LDC R10, c[0x0][0x3a0] ;  /* 0x0000e800ff0a7b82 */ /* 0x000e620000000800 */
[----:B------:R-:W-:Y:S01]  /*b440*/  LDGSTS.E [R5+0x10780], desc[UR28][R54.64], !P5 ;  /* 0x1078000036057fae */ /* 0x000fe2000e9a101c */
[----:B------:R-:W-:Y:S01]  /*b450*/  ISETP.GE.U32.AND P5, PT, R6, 0x7fffffa5, PT ;  /* 0x7fffffa50600780c */ /* 0x000fe20003fa6070 */
[----:B------:R-:W-:Y:S01]  /*b460*/  IMAD.MOV.U32 R100, RZ, RZ, R240 ;  /* 0x000000ffff647224 */ /* 0x000fe200078e00f0 */
[----:B--2---:R-:W-:Y:S01]  /*b470*/  IADD3 R6, PT, PT, R7, -0x20, RZ ;  /* 0xffffffe007067810 */ /* 0x004fe20007ffe0ff */
[----:B------:R-:W-:Y:S01]  /*b480*/  LDGSTS.E [R5+0x10b00], desc[UR28][R52.64], !P0 ;  /* 0x10b0000034057fae */ /* 0x000fe2000c1a101c */
[----:B------:R-:W-:-:S02]  /*b490*/  IMAD.WIDE R32, R30, 0x4, R68 ;  /* 0x000000041e207825 */ /* 0x000fc400078e0244 */
[----:B------:R-:W2:Y:S01]  /*b4a0*/  LDC R7, c[0x0][0x3a0] ;  /* 0x0000e800ff077b82 */ /* 0x000ea20000000800 */
[----:B------:R-:W-:Y:S01]  /*b4b0*/  LDGSTS.E [R5+0x10b80], desc[UR28][R50.64], !P0 ;  /* 0x10b8000032057fae */ /* 0x000fe2000c1a101c */
[----:B------:R-:W-:Y:S01]  /*b4c0*/  ISETP.GE.U32.AND P0, PT, R6, 0x7fffffa1, PT ;  /* 0x7fffffa10600780c */ /* 0x000fe20003f06070 */
[----:B----4-:R-:W-:Y:S02]  /*b4d0*/  VIADD R6, R8, 0xffffffdc ;  /* 0xffffffdc08067836 */ /* 0x010fe40000000000 */
[----:B------:R-:W-:Y:S01]  /*b4e0*/  LDGSTS.E [R5+0x10f00], desc[UR28][R48.64], !P4 ;  /* 0x10f0000030057fae */ /* 0x000fe2000e1a101c */
[----:B------:R-:W-:Y:S02]  /*b4f0*/  IMAD.WIDE R30, R30, 0x4, R12 ;  /* 0x000000041e1e7825 */ /* 0x000fe400078e020c */
[----:B------:R-:W4:Y:S01]  /*b500*/  LDC R8, c[0x0][0x3a0] ;  /* 0x0000e800ff087b82 */ /* 0x000f220000000800 */
[----:B------:R-:W-:Y:S01]  /*b510*/  LDGSTS.E [R5+0x10f80], desc[UR28][R46.64], !P4 ;  /* 0x10f800002e057fae */ /* 0x000fe2000e1a101c */
[----:B------:R-:W-:Y:S01]  /*b520*/  ISETP.GE.U32.AND P4, PT, R6, 0x7fffff9d, PT ;  /* 0x7fffff9d0600780c */ /* 0x000fe20003f86070 */
[----:B---3--:R-:W-:-:S02]  /*b530*/  VIADD R6, R9, 0xffffffd8 ;  /* 0xffffffd809067836 */ /* 0x008fc40000000000 */
[----:B------:R-:W-:Y:S01]  /*b540*/  LDGSTS.E [R5+0x11300], desc[UR28][R44.64], !P6 ;  /* 0x113000002c057fae */ /* 0x000fe2000f1a101c */
[----:B------:R-:W-:Y:S02]  /*b550*/  IMAD R240, R2, 0x23, RZ ;  /* 0x0000002302f07824 */ /* 0x000fe400078e02ff */
[----:B------:R-:W3:Y:S01]  /*b560*/  LDC R9, c[0x0][0x3a0] ;  /* 0x0000e800ff097b82 */ /* 0x000ee20000000800 */
[----:B------:R-:W-:Y:S01]  /*b570*/  LDGSTS.E [R5+0x11380], desc[UR28][R42.64], !P6 ;  /* 0x113800002a057fae */ /* 0x000fe2000f1a101c */
[----:B------:R-:W-:Y:S01]  /*b580*/  ISETP.GE.U32.AND P6, PT, R6, 0x7fffff99, PT ;  /* 0x7fffff990600780c */ /* 0x000fe20003fc6070 */
[----:B------:R-:W-:Y:S01]  /*b590*/  IMAD.MOV.U32 R71, RZ, RZ, R245 ;  /* 0x000000ffff477224 */ /* 0x000fe200078e00f5 */
[----:B-1----:R-:W-:Y:S01]  /*b5a0*/  IADD3 R6, PT, PT, R10, -0x2c, RZ ;  /* 0xffffffd40a067810 */ /* 0x002fe20007ffe0ff */
[----:B------:R-:W-:Y:S01]  /*b5b0*/  LDGSTS.E [R5+0x11700], desc[UR28][R40.64], !P1 ;  /* 0x1170000028057fae */ /* 0x000fe2000c9a101c */
[----:B------:R-:W-:Y:S02]  /*b5c0*/  IMAD.WIDE R244, R240, 0x4, R68 ;  /* 0x00000004f0f47825 */ /* 0x000fe400078e0244 */
[----:B------:R-:W1:Y:S01]  /*b5d0*/  LDC R10, c[0x0][0x3a0] ;  /* 0x0000e800ff0a7b82 */ /* 0x000e620000000800 */
[----:B------:R-:W-:Y:S01]  /*b5e0*/  LDGSTS.E [R5+0x11780], desc[UR28][R38.64], !P1 ;  /* 0x1178000026057fae */ /* 0x000fe2000c9a101c */
[----:B------:R-:W-:Y:S01]  /*b5f0*/  ISETP.GE.U32.AND P1, PT, R6, 0x7fffff95, PT ;  /* 0x7fffff950600780c */ /* 0x000fe20003f26070 */
[----:B--2---:R-:W-:-:S02]  /*b600*/  VIADD R6, R7, 0xffffffd0 ;  /* 0xffffffd007067836 */ /* 0x004fc40000000000 */
[----:B------:R-:W-:Y:S01]  /*b610*/  LDGSTS.E [R5+0x11b00], desc[UR28][R36.64], !P5 ;  /* 0x11b0000024057fae */ /* 0x000fe2000e9a101c */
[----:B------:R-:W-:Y:S02]  /*b620*/  IMAD.WIDE R240, R240, 0x4, R12 ;  /* 0x00000004f0f07825 */ /* 0x000fe400078e020c */
[----:B------:R-:W2:Y:S01]  /*b630*/  LDC R7, c[0x0][0x3a0] ;  /* 0x0000e800ff077b82 */ /* 0x000ea20000000800 */
        /* <DEDUP_REMOVED lines=8> */
[----:B------:R-:W-:Y:S01]  /*b6c0*/  IMAD.MOV.U32 R67, RZ, RZ, R239 ;  /* 0x000000ffff437224 */ /* 0x000fe200078e00ef */
[----:B---3--:R-:W-:Y:S01]  /*b6d0*/  IADD3 R6, PT, PT, R9, -0x38, RZ ;  /* 0xffffffc809067810 */ /* 0x008fe20007ffe0ff */
[----:B------:R-:W-:Y:S01]  /*b6e0*/  LDGSTS.E [R5+0x12300], desc[UR28][R244.64], !P4 ;  /* 0x12300000f4057fae */ /* 0x000fe2000e1a101c */
[----:B------:R-:W-:Y:S01]  /*b6f0*/  IMAD.MOV.U32 R73, RZ, RZ, R237 ;  /* 0x000000ffff497224 */ /* 0x000fe200078e00ed */
[----:B------:R-:W3:Y:S01]  /*b700*/  LDC R9, c[0x0][0x3a0] ;  /* 0x0000e800ff097b82 */ /* 0x000ee20000000800 */
[----:B------:R-:W-:Y:S01]  /*b710*/  IMAD.WIDE R238, R236, 0x4, R68 ;  /* 0x00000004ecee7825 */ /* 0x000fe200078e0244 */
[----:B------:R-:W-:Y:S01]  /*b720*/  LDGSTS.E [R5+0x12380], desc[UR28][R240.64], !P4 ;  /* 0x12380000f0057fae */ /* 0x000fe2000e1a101c */
[----:B------:R-:W-:-:S02]  /*b730*/  ISETP.GE.U32.AND P4, PT, R6, 0x7fffff89, PT ;  /* 0x7fffff890600780c */ /* 0x000fc40003f86070 */
[----:B------:R-:W-:Y:S01]  /*b740*/  IMAD.WIDE R236, R236, 0x4, R12 ;  /* 0x00000004ecec7825 */ /* 0x000fe200078e020c */
[----:B------:R-:W-:Y:S03]  /*b750*/  LDGSTS.E [R5+0x12700], desc[UR28][R238.64], !P6 ;  /* 0x12700000ee057fae */ /* 0x000fe6000f1a101c */
[----:B------:R-:W-:Y:S01]  /*b760*/  IMAD.MOV.U32 R80, RZ, RZ, R246 ;  /* 0x000000ffff507224 */ /* 0x000fe200078e00f6 */
[----:B------:R-:W-:Y:S01]  /*b770*/  LDGSTS.E [R5+0x12780], desc[UR28][R236.64], !P6 ;  /* 0x12780000ec057fae */ /* 0x000fe2000f1a101c */
[----:B-----5:R-:W-:Y:S02]  /*b780*/  VIADD R6, R11, 0xffffffc4 ;  /* 0xffffffc40b067836 */ /* 0x020fe40000000000 */
[----:B------:R-:W-:Y:S01]  /*b790*/  IMAD R246, R2, 0x2b, RZ ;  /* 0x0000002b02f67824 */ /* 0x000fe200078e02ff */
[----:B------:R-:W-:Y:S01]  /*b7a0*/  STL.64 [R1+0x1250], R98 ;  /* 0x0012506201007387 */ /* 0x000fe20000100a00 */
[----:B------:R-:W-:Y:S01]  /*b7b0*/  IMAD.MOV.U32 R81, RZ, RZ, R247 ;  /* 0x000000ffff517224 */ /* 0x000fe200078e00f7 */
[----:B------:R-:W-:Y:S01]  /*b7c0*/  ISETP.GE.U32.AND P6, PT, R6, 0x7fffff85, PT ;  /* 0x7fffff850600780c */ /* 0x000fe20003fc6070 */
[----:B------:R-:W-:Y:S01]  /*b7d0*/  IMAD.WIDE R94, R246, 0x4, R68 ;  /* 0x00000004f65e7825 */ /* 0x000fe200078e0244 */
[----:B------:R-:W4:Y:S03]  /*b7e0*/  LDC R11, c[0x0][0x3a0] ;  /* 0x0000e800ff0b7b82 */ /* 0x000f260000000800 */
[----:B------:R-:W-:Y:S01]  /*b7f0*/  IMAD R6, R2, 0x2f, RZ ;  /* 0x0000002f02067824 */ /* 0x000fe200078e02ff */
[----:B------:R-:W-:Y:S01]  /*b800*/  LDGSTS.E [R5+0x12b00], desc[UR28][R94.64], !P1 ;  /* 0x12b000005e057fae */ /* 0x000fe2000c9a101c */
[----:B------:R-:W-:-:S03]  /*b810*/  IMAD.WIDE R246, R246, 0x4, R12 ;  /* 0x00000004f6f67825 */ /* 0x000fc600078e020c */
[----:B------:R-:W-:Y:S01]  /*b820*/  STL.64 [R1+0x10], R94 ;  /* 0x0000105e01007387 */ /* 0x000fe20000100a00 */
[----:B--2---:R-:W-:Y:S02]  /*b830*/  VIADD R8, R7, 0xffffffc0 ;  /* 0xffffffc007087836 */ /* 0x004fe40000000000 */
[C---:B------:R-:W-:Y:S01]  /*b840*/  IMAD.WIDE R90, R6.reuse, 0x4, R68 ;  /* 0x00000004065a7825 */ /* 0x040fe200078e0244 */
[----:B------:R-:W-:Y:S02]  /*b850*/  LDGSTS.E [R5+0x12b80], desc[UR28][R246.64], !P1 ;  /* 0x12b80000f6057fae */ /* 0x000fe4000c9a101c */
[-C--:B------:R-:W-:Y:S01]  /*b860*/  ISETP.GE.AND P1, PT, R249, R8.reuse, PT ;  /* 0x00000008f900720c */ /* 0x080fe20003f26270 */
[----:B------:R-:W-:Y:S01]  /*b870*/  IMAD.WIDE R86, R6, 0x4, R12 ;  /* 0x0000000406567825 */ /* 0x000fe200078e020c */
[----:B------:R2:W-:Y:S02]  /*b880*/  LDGSTS.E [R5+0x12f00], desc[UR28][R90.64], !P5 ;  /* 0x12f000005a057fae */ /* 0x0005e4000e9a101c */
[----:B------:R-:W-:Y:S01]  /*b890*/  SEL R7, RZ, 0x4, P1 ;  /* 0x00000004ff077807 */ /* 0x000fe20000800000 */
[----:B------:R-:W-:Y:S01]  /*b8a0*/  IMAD.MOV.U32 R117, RZ, RZ, R83 ;  /* 0x000000ffff757224 */ /* 0x000fe200078e0053 */
[----:B------:R5:W-:Y:S01]  /*b8b0*/  LDGSTS.E [R5+0x12f80], desc[UR28][R86.64], !P5 ;  /* 0x12f8000056057fae */ /* 0x000be2000e9a101c */
[----:B------:R-:W-:Y:S01]  /*b8c0*/  ISETP.GE.U32.AND P5, PT, R8, 0x7fffff81, PT ;  /* 0x7fffff810800780c */ /* 0x000fe20003fa6070 */
[----:B------:R-:W-:Y:S01]  /*b8d0*/  IMAD.MOV.U32 R82, RZ, RZ, R88 ;  /* 0x000000ffff527224 */ /* 0x000fe200078e0058 */
[----:B------:R-:W-:Y:S01]  /*b8e0*/  ISETP.GE.AND P1, PT, R248, R8, PT ;  /* 0x00000008f800720c */ /* 0x000fe20003f26270 */
[----:B------:R-:W-:Y:S01]  /*b8f0*/  IMAD R8, R2, 0x33, RZ ;  /* 0x0000003302087824 */ /* 0x000fe200078e02ff */
[----:B------:R2:W-:Y:S01]  /*b900*/  STL.64 [R1+0x40], R90 ;  /* 0x0000405a01007387 */ /* 0x0005e20000100a00 */
[----:B------:R-:W-:Y:S01]  /*b910*/  MOV R83, R89 ;  /* 0x0000005900537202 */ /* 0x000fe20000000f00 */
[----:B------:R-:W-:Y:S01]  /*b920*/  IMAD.MOV.U32 R88, RZ, RZ, R78 ;  /* 0x000000ffff587224 */ /* 0x000fe200078e004e */
[----:B------:R-:W-:Y:S01]  /*b930*/  MOV R78, R108 ;  /* 0x0000006c004e7202 */ /* 0x000fe20000000f00 */
[----:B------:R5:W-:Y:S01]  /*b940*/  STL.64 [R1+0x38], R86 ;  /* 0x0000385601007387 */ /* 0x000be20000100a00 */
[----:B------:R-:W-:Y:S01]  /*b950*/  IMAD.MOV.U32 R89, RZ, RZ, R79 ;  /* 0x000000ffff597224 */ /* 0x000fe200078e004f */
[----:B------:R-:W-:Y:S01]  /*b960*/  SEL R6, RZ, 0x4, P1 ;  /* 0x00000004ff067807 */ /* 0x000fe20000800000 */
[----:B------:R-:W-:Y:S01]  /*b970*/  IMAD.MOV.U32 R79, RZ, RZ, R109 ;  /* 0x000000ffff4f7224 */ /* 0x000fe200078e006d */
[----:B------:R-:W-:Y:S01]  /*b980*/  STL.64 [R1+0x1140], R242 ;  /* 0x001140f201007387 */ /* 0x000fe20000100a00 */
[----:B------:R-:W-:Y:S01]  /*b990*/  IMAD.MOV.U32 R108, RZ, RZ, R74 ;  /* 0x000000ffff6c7224 */ /* 0x000fe200078e004a */
[----:B------:R-:W-:Y:S01]  /*b9a0*/  MOV R109, R75 ;  /* 0x0000004b006d7202 */ /* 0x000fe20000000f00 */
[----:B------:R-:W-:Y:S01]  /*b9b0*/  IMAD.MOV.U32 R74, RZ, RZ, R80 ;  /* 0x000000ffff4a7224 */ /* 0x000fe200078e0050 */
[----:B------:R-:W-:Y:S01]  /*b9c0*/  ISETP.GT.AND P1, PT, R242, 0x7f, PT ;  /* 0x0000007ff200780c */ /* 0x000fe20003f24270 */
[----:B--2---:R-:W-:Y:S01]  /*b9d0*/  IMAD.WIDE R90, R8, 0x4, R68 ;  /* 0x00000004085a7825 */ /* 0x004fe200078e0244 */
[----:B------:R-:W-:-:S02]  /*b9e0*/  MOV R80, R70 ;  /* 0x0000004600507202 */ /* 0x000fc40000000f00 */
[----:B------:R-:W-:Y:S01]  /*b9f0*/  SEL R6, R6, RZ, P1 ;  /* 0x000000ff06067207 */ /* 0x000fe20000800000 */
[----:B-----5:R-:W-:Y:S01]  /*ba00*/  IMAD.WIDE R86, R8, 0x4, R12 ;  /* 0x0000000408567825 */ /* 0x020fe200078e020c */
[----:B------:R2:W-:Y:S01]  /*ba10*/  STL.64 [R1+0x30], R90 ;  /* 0x0000305a01007387 */ /* 0x0005e20000100a00 */
[----:B------:R-:W-:Y:S02]  /*ba20*/  SEL R7, R7, RZ, P1 ;  /* 0x000000ff07077207 */ /* 0x000fe40000800000 */
[----:B------:R-:W-:Y:S01]  /*ba30*/  IMAD R8, R2, 0x37, RZ ;  /* 0x0000003702087824 */ /* 0x000fe200078e02ff */
[----:B------:R2:W-:Y:S01]  /*ba40*/  LDGSTS.E [R5+0x13300], desc[UR28][R90.64], !P0 ;  /* 0x133000005a057fae */ /* 0x0005e2000c1a101c */
[----:B------:R-:W-:Y:S01]  /*ba50*/  IMAD.MOV.U32 R75, RZ, RZ, R81 ;  /* 0x000000ffff4b7224 */ /* 0x000fe200078e0051 */
[----:B------:R-:W-:Y:S01]  /*ba60*/  ISETP.NE.U32.AND P1, PT, R7, RZ, PT ;  /* 0x000000ff0700720c */ /* 0x000fe20003f25070 */
[----:B------:R-:W-:Y:S01]  /*ba70*/  IMAD.MOV.U32 R81, RZ, RZ, R71 ;  /* 0x000000ffff517224 */ /* 0x000fe200078e0047 */
[----:B------:R5:W-:Y:S01]  /*ba80*/  STL.64 [R1+0x28], R86 ;  /* 0x0000285601007387 */ /* 0x000be20000100a00 */
[----:B------:R-:W-:Y:S01]  /*ba90*/  IMAD.MOV.U32 R70, RZ, RZ, R100 ;  /* 0x000000ffff467224 */ /* 0x000fe200078e0064 */
[----:B------:R-:W-:Y:S01]  /*baa0*/  MOV R71, R101 ;  /* 0x0000006500477202 */ /* 0x000fe20000000f00 */
[----:B------:R-:W-:Y:S01]  /*bab0*/  IMAD.MOV.U32 R100, RZ, RZ, R66 ;  /* 0x000000ffff647224 */ /* 0x000fe200078e0042 */
[----:B------:R5:W-:Y:S01]  /*bac0*/  LDGSTS.E [R5+0x13380], desc[UR28][R86.64], !P0 ;  /* 0x1338000056057fae */ /* 0x000be2000c1a101c */
[----:B------:R-:W-:Y:S01]  /*bad0*/  IMAD.MOV.U32 R101, RZ, RZ, R67 ;  /* 0x000000ffff657224 */ /* 0x000fe200078e0043 */
[----:B------:R-:W-:Y:S01]  /*bae0*/  MOV R66, R72 ;  /* 0x0000004800427202 */ /* 0x000fe20000000f00 */
[----:B------:R-:W-:Y:S01]  /*baf0*/  IMAD.MOV.U32 R67, RZ, RZ, R73 ;  /* 0x000000ffff437224 */ /* 0x000fe200078e0049 */
[----:B------:R-:W-:Y:S01]  /*bb00*/  MOV R73, R23 ;  /* 0x0000001700497202 */ /* 0x000fe20000000f00 */
[----:B--2---:R-:W-:Y:S01]  /*bb10*/  IMAD.WIDE R90, R8, 0x4, R68 ;  /* 0x00000004085a7825 */ /* 0x004fe200078e0244 */
[----:B------:R-:W-:Y:S01]  /*bb20*/  ISETP.NE.U32.AND P0, PT, R6, RZ, PT ;  /* 0x000000ff0600720c */ /* 0x000fe20003f05070 */
[----:B------:R-:W2:Y:S02]  /*bb30*/  LDC R23, c[0x0][0x3a0] ;  /* 0x0000e800ff177b82 */ /* 0x000ea40000000800 */
[----:B------:R-:W-:Y:S01]  /*bb40*/  IMAD.MOV.U32 R72, RZ, RZ, R22 ;  /* 0x000000ffff487224 */ /* 0x000fe200078e0016 */
[----:B------:R3:W-:Y:S01]  /*bb50*/  STL.64 [R1+0x20], R90 ;  /* 0x0000205a01007387 */ /* 0x0007e20000100a00 */
[----:B------:R-:W-:-:S02]  /*bb60*/  IMAD R6, R2, 0x3b, RZ ;  /* 0x0000003b02067824 */ /* 0x000fc400078e02ff */
[----:B-----5:R-:W-:Y:S01]  /*bb70*/  IMAD.WIDE R86, R8, 0x4, R12 ;  /* 0x0000000408567825 */ /* 0x020fe200078e020c */
[----:B------:R3:W-:Y:S01]  /*bb80*/  LDGSTS.E [R5+0x13700], desc[UR28][R90.64], !P4 ;  /* 0x137000005a057fae */ /* 0x0007e2000e1a101c */
[----:B------:R-:W5:Y:S02]  /*bb90*/  LDC R8, c[0x0][0x3a0] ;  /* 0x0000e800ff087b82 */ /* 0x000f640000000800 */
[----:B------:R-:W-:Y:S01]  /*bba0*/  IMAD R2, R2, 0x3f, RZ ;  /* 0x0000003f02027824 */ /* 0x000fe200078e02ff */
[----:B------:R4:W-:Y:S01]  /*bbb0*/  STL.64 [R1+0x18], R86 ;  /* 0x0000185601007387 */ /* 0x0009e20000100a00 */
[----:B-1----:R-:W-:Y:S02]  /*bbc0*/  VIADD R7, R10, 0xffffffbf ;  /* 0xffffffbf0a077836 */ /* 0x002fe40000000000 */
[----:B------:R-:W-:Y:S01]  /*bbd0*/  IMAD.WIDE R94, R6, 0x4, R68 ;  /* 0x00000004065e7825 */ /* 0x000fe200078e0244 */
[----:B------:R1:W-:Y:S01]  /*bbe0*/  LDGSTS.E [R5+0x13780], desc[UR28][R86.64], !P4 ;  /* 0x1378000056057fae */ /* 0x0003e2000e1a101c */
[----:B------:R-:W2:Y:S01]  /*bbf0*/  LDC R22, c[0x0][0x3a0] ;  /* 0x0000e800ff167b82 */ /* 0x000ea20000000800 */
[----:B------:R-:W-:Y:S01]  /*bc00*/  ISETP.GE.U32.AND P4, PT, R7, 0x7fffff80, PT ;  /* 0x7fffff800700780c */ /* 0x000fe20003f86070 */
[--C-:B------:R-:W-:Y:S01]  /*bc10*/  IMAD.WIDE R248, R2, 0x4, R12.reuse ;  /* 0x0000000402f87825 */ /* 0x100fe200078e020c */
[----:B------:R2:W-:Y:S03]  /*bc20*/  STL.64 [R1+0x8], R94 ;  /* 0x0000085e01007387 */ /* 0x0005e60000100a00 */
[----:B---3--:R-:W-:Y:S01]  /*bc30*/  IMAD.WIDE R90, R6, 0x4, R12 ;  /* 0x00000004065a7825 */ /* 0x008fe200078e020c */
[----:B------:R2:W-:Y:S01]  /*bc40*/  LDGSTS.E [R5+0x13b00], desc[UR28][R94.64], !P6 ;  /* 0x13b000005e057fae */ /* 0x0005e2000f1a101c */
[----:B----4-:R-:W-:-:S02]  /*bc50*/  IADD3 R6, PT, PT, R11, -0x49, RZ ;  /* 0xffffffb70b067810 */ /* 0x010fc40007ffe0ff */
[----:B------:R-:W-:Y:S01]  /*bc60*/  VIADD R7, R9, 0xffffffbb ;  /* 0xffffffbb09077836 */ /* 0x000fe20000000000 */
[----:B-1----:R-:W-:Y:S01]  /*bc70*/  MOV R87, R117 ;  /* 0x0000007500577202 */ /* 0x002fe20000000f00 */
[----:B------:R-:W-:Y:S01]  /*bc80*/  IMAD.MOV.U32 R86, RZ, RZ, R116 ;  /* 0x000000ffff567224 */ /* 0x000fe200078e0074 */
[----:B------:R1:W-:Y:S01]  /*bc90*/  STL.64 [R1], R90 ;  /* 0x0000005a01007387 */ /* 0x0003e20000100a00 */
[----:B------:R-:W-:Y:S01]  /*bca0*/  IMAD.MOV.U32 R116, RZ, RZ, R82 ;  /* 0x000000ffff747224 */ /* 0x000fe200078e0052 */
[----:B------:R-:W-:Y:S01]  /*bcb0*/  MOV R82, R88 ;  /* 0x0000005800527202 */ /* 0x000fe20000000f00 */
[----:B------:R-:W-:Y:S01]  /*bcc0*/  IMAD.MOV.U32 R117, RZ, RZ, R83 ;  /* 0x000000ffff757224 */ /* 0x000fe200078e0053 */
[----:B------:R1:W-:Y:S01]  /*bcd0*/  LDGSTS.E [R5+0x13b80], desc[UR28][R90.64], !P6 ;  /* 0x13b800005a057fae */ /* 0x0003e2000f1a101c */
[----:B------:R-:W-:Y:S01]  /*bce0*/  IMAD.MOV.U32 R83, RZ, RZ, R89 ;  /* 0x000000ffff537224 */ /* 0x000fe200078e0059 */
[----:B------:R-:W-:Y:S01]  /*bcf0*/  MOV R89, R79 ;  /* 0x0000004f00597202 */ /* 0x000fe20000000f00 */
[----:B------:R-:W-:Y:S01]  /*bd00*/  IMAD.MOV.U32 R88, RZ, RZ, R78 ;  /* 0x000000ffff587224 */ /* 0x000fe200078e004e */
[----:B------:R-:W-:Y:S01]  /*bd10*/  ISETP.GE.U32.AND P6, PT, R7, 0x7fffff7c, PT ;  /* 0x7fffff7c0700780c */ /* 0x000fe20003fc6070 */
[----:B------:R-:W-:Y:S01]  /*bd20*/  IMAD.MOV.U32 R78, RZ, RZ, R108 ;  /* 0x000000ffff4e7224 */ /* 0x000fe200078e006c */
[----:B------:R-:W-:Y:S01]  /*bd30*/  MOV R108, R74 ;  /* 0x0000004a006c7202 */ /* 0x000fe20000000f00 */
[----:B------:R-:W-:Y:S01]  /*bd40*/  IMAD.MOV.U32 R79, RZ, RZ, R109 ;  /* 0x000000ffff4f7224 */ /* 0x000fe200078e006d */
[C---:B------:R-:W-:Y:S01]  /*bd50*/  LOP3.LUT R7, R97.reuse, 0x30, RZ, 0x3c, !PT ;  /* 0x0000003061077812 */ /* 0x040fe200078e3cff */
[----:B------:R-:W-:Y:S01]  /*bd60*/  IMAD.MOV.U32 R109, RZ, RZ, R75 ;  /* 0x000000ffff6d7224 */ /* 0x000fe200078e004b */
[----:B------:R-:W-:Y:S01]  /*bd70*/  MOV R75, R81 ;  /* 0x00000051004b7202 */ /* 0x000fe20000000f00 */
[----:B------:R-:W-:Y:S01]  /*bd80*/  IMAD.MOV.U32 R74, RZ, RZ, R80 ;  /* 0x000000ffff4a7224 */ /* 0x000fe200078e0050 */
[----:B------:R-:W-:Y:S01]  /*bd90*/  LOP3.LUT R9, R97, 0x70, RZ, 0x3c, !PT ;  /* 0x0000007061097812 */ /* 0x000fe200078e3cff */
[----:B------:R-:W-:Y:S01]  /*bda0*/  IMAD.MOV.U32 R80, RZ, RZ, R70 ;  /* 0x000000ffff507224 */ /* 0x000fe200078e0046 */
[----:B------:R-:W-:Y:S01]  /*bdb0*/  MOV R70, R100 ;  /* 0x0000006400467202 */ /* 0x000fe20000000f00 */
[----:B------:R-:W-:Y:S01]  /*bdc0*/  IMAD.MOV.U32 R81, RZ, RZ, R71 ;  /* 0x000000ffff517224 */ /* 0x000fe200078e0047 */
[----:B------:R-:W3:Y:S01]  /*bdd0*/  LDC.64 R10, c[0x0][0x3a8] ;  /* 0x0000ea00ff0a7b82 */ /* 0x000ee20000000a00 */
[----:B------:R-:W-:Y:S01]  /*bde0*/  IMAD.MOV.U32 R71, RZ, RZ, R101 ;  /* 0x000000ffff477224 */ /* 0x000fe200078e0065 */
[----:B------:R-:W-:Y:S01]  /*bdf0*/  MOV R101, R67 ;  /* 0x0000004300657202 */ /* 0x000fe20000000f00 */
[----:B------:R-:W-:-:S02]  /*be00*/  IMAD.MOV.U32 R100, RZ, RZ, R66 ;  /* 0x000000ffff647224 */ /* 0x000fc400078e0042 */
[----:B------:R-:W-:Y:S01]  /*be10*/  IMAD.MOV.U32 R66, RZ, RZ, R72 ;  /* 0x000000ffff427224 */ /* 0x000fe200078e0048 */
[----:B------:R-:W-:Y:S01]  /*be20*/  MOV R72, R62 ;  /* 0x0000003e00487202 */ /* 0x000fe20000000f00 */
[----:B------:R-:W-:Y:S02]  /*be30*/  IMAD.MOV.U32 R67, RZ, RZ, R73 ;  /* 0x000000ffff437224 */ /* 0x000fe400078e0049 */
[----:B------:R-:W-:Y:S01]  /*be40*/  IMAD.MOV.U32 R73, RZ, RZ, R63 ;  /* 0x000000ffff497224 */ /* 0x000fe200078e003f */
[----:B------:R-:W-:Y:S01]  /*be50*/  MOV R63, R93 ;  /* 0x0000005d003f7202 */ /* 0x000fe20000000f00 */
[----:B------:R-:W-:Y:S02]  /*be60*/  IMAD.MOV.U32 R62, RZ, RZ, R92 ;  /* 0x000000ffff3e7224 */ /* 0x000fe400078e005c */
[----:B------:R-:W-:Y:S01]  /*be70*/  IMAD.MOV.U32 R92, RZ, RZ, R60 ;  /* 0x000000ffff5c7224 */ /* 0x000fe200078e003c */
[----:B------:R-:W-:Y:S01]  /*be80*/  MOV R60, R250 ;  /* 0x000000fa003c7202 */ /* 0x000fe20000000f00 */
[----:B------:R-:W-:-:S02]  /*be90*/  IMAD.MOV.U32 R93, RZ, RZ, R61 ;  /* 0x000000ffff5d7224 */ /* 0x000fc400078e003d */
[----:B------:R-:W-:Y:S02]  /*bea0*/  IMAD.MOV.U32 R61, RZ, RZ, R251 ;  /* 0x000000ffff3d7224 */ /* 0x000fe400078e00fb */
[----:B------:R-:W-:Y:S01]  /*beb0*/  IMAD.WIDE R250, R2, 0x4, R68 ;  /* 0x0000000402fa7825 */ /* 0x000fe200078e0244 */
[----:B------:R-:W-:-:S03]  /*bec0*/  MOV R124, R74 ;  /* 0x0000004a007c7202 */ /* 0x000fc60000000f00 */
[----:B--2---:R-:W-:Y:S01]  /*bed0*/  IMAD.MOV.U32 R94, RZ, RZ, R108 ;  /* 0x000000ffff5e7224 */ /* 0x004fe200078e006c */
[----:B------:R-:W-:Y:S01]  /*bee0*/  LDGSTS.E [R5+0x13f00], desc[UR28][R250.64], !P5 ;  /* 0x13f00000fa057fae */ /* 0x000fe2000e9a101c */
[----:B------:R-:W-:Y:S01]  /*bef0*/  IMAD.MOV.U32 R95, RZ, RZ, R109 ;  /* 0x000000ffff5f7224 */ /* 0x000fe200078e006d */
[----:B-1----:R-:W-:Y:S01]  /*bf00*/  MOV R91, R81 ;  /* 0x00000051005b7202 */ /* 0x002fe20000000f00 */
[----:B-----5:R-:W-:Y:S01]  /*bf10*/  VIADD R2, R8, 0xffffffaf ;  /* 0xffffffaf08027836 */ /* 0x020fe20000000000 */
[----:B------:R-:W-:Y:S01]  /*bf20*/  STL.64 [R1+0x1148], R250 ;  /* 0x001148fa01007387 */ /* 0x000fe20000100a00 */
[----:B------:R-:W-:Y:S01]  /*bf30*/  IMAD.MOV.U32 R125, RZ, RZ, R75 ;  /* 0x000000ffff7d7224 */ /* 0x000fe200078e004b */
[----:B------:R-:W-:Y:S01]  /*bf40*/  LOP3.LUT R8, R97, 0x50, RZ, 0x3c, !PT ;  /* 0x0000005061087812 */ /* 0x000fe200078e3cff */
[----:B------:R-:W-:Y:S01]  /*bf50*/  VIADD R23, R23, 0xffffffb3 ;  /* 0xffffffb317177836 */ /* 0x000fe20000000000 */
[----:B------:R-:W-:Y:S01]  /*bf60*/  LDGSTS.E [R5+0x13f80], desc[UR28][R248.64], !P5 ;  /* 0x13f80000f8057fae */ /* 0x000fe2000e9a101c */
[----:B------:R-:W-:-:S03]  /*bf70*/  ISETP.GE.U32.AND P5, PT, R6, 0x7fffff78, PT ;  /* 0x7fffff780600780c */ /* 0x000fc60003fa6070 */
[----:B------:R1:W-:Y:S01]  /*bf80*/  STL.64 [R1+0x1150], R248 ;  /* 0x001150f801007387 */ /* 0x0003e20000100a00 */
[----:B------:R-:W-:Y:S01]  /*bf90*/  IMAD.MOV.U32 R108, RZ, RZ, R60 ;  /* 0x000000ffff6c7224 */ /* 0x000fe200078e003c */
[----:B------:R-:W-:Y:S01]  /*bfa0*/  LOP3.LUT R6, R97, 0x10, RZ, 0x3c, !PT ;  /* 0x0000001061067812 */ /* 0x000fe200078e3cff */
[----:B------:R-:W-:Y:S01]  /*bfb0*/  IMAD.MOV.U32 R109, RZ, RZ, R61 ;  /* 0x000000ffff6d7224 */ /* 0x000fe200078e003d */
[----:B------:R-:W0:Y:S01]  /*bfc0*/  LDGDEPBAR ;  /* 0x00000000000079af */ /* 0x000e220000000000 */
[----:B------:R-:W-:Y:S01]  /*bfd0*/  IMAD.MOV.U32 R90, RZ, RZ, R80 ;  /* 0x000000ffff5a7224 */ /* 0x000fe200078e0050 */
[----:B------:R-:W-:Y:S01]  /*bfe0*/  MOV R74, R64 ;  /* 0x00000040004a7202 */ /* 0x000fe20000000f00 */
[----:B------:R-:W-:Y:S01]  /*bff0*/  IMAD.MOV.U32 R75, RZ, RZ, R65 ;  /* 0x000000ffff4b7224 */ /* 0x000fe200078e0041 */
[----:B------:R2:W-:Y:S04]  /*c000*/  LDGSTS.E [R0], desc[UR28][R86.64], P3 ;  /* 0x0000000056007fae */ /* 0x0005e800099a101c */
[----:B-1----:R-:W4:Y:S01]  /*c010*/  LDL.LU.64 R248, [R1+0x50] ;  /* 0x0000500001f87983 */ /* 0x002f220000300a00 */
[----:B------:R-:W-:-:S03]  /*c020*/  IMAD.MOV.U32 R96, RZ, RZ, R70 ;  /* 0x000000ffff607224 */ /* 0x000fc600078e0046 */
[----:B------:R-:W5:Y:S01]  /*c030*/  LDL.LU.64 R250, [R1+0x48] ;  /* 0x0000480001fa7983 */ /* 0x000f620000300a00 */
[----:B------:R-:W-:Y:S01]  /*c040*/  IMAD.MOV.U32 R97, RZ, RZ, R71 ;  /* 0x000000ffff617224 */ /* 0x000fe200078e0047 */
[----:B------:R-:W-:Y:S02]  /*c050*/  MOV R81, R27 ;  /* 0x0000001b00517202 */ /* 0x000fe40000000f00 */
[----:B------:R-:W3:Y:S01]  /*c060*/  LDL.LU.64 R242, [R1+0x6d8] ;  /* 0x0006d80001f27983 */ /* 0x000ee20000300a00 */
[----:B------:R-:W-:Y:S01]  /*c070*/  IMAD.MOV.U32 R80, RZ, RZ, R26 ;  /* 0x000000ffff507224 */ /* 0x000fe200078e001a */
[----:B--2---:R-:W-:Y:S01]  /*c080*/  MOV R86, R100 ;  /* 0x0000006400567202 */ /* 0x004fe20000000f00 */
[----:B------:R-:W-:Y:S01]  /*c090*/  IMAD.MOV.U32 R87, RZ, RZ, R101 ;  /* 0x000000ffff577224 */ /* 0x000fe200078e0065 */
[----:B------:R-:W2:Y:S01]  /*c0a0*/  LDL.64 R60, [R1+0x110] ;  /* 0x00011000013c7983 */ /* 0x000ea20000100a00 */
[----:B------:R-:W-:Y:S01]  /*c0b0*/  IMAD.MOV.U32 R70, RZ, RZ, R84 ;  /* 0x000000ffff467224 */ /* 0x000fe200078e0054 */
[----:B------:R-:W-:Y:S01]  /*c0c0*/  MOV R100, R24 ;  /* 0x0000001800647202 */ /* 0x000fe20000000f00 */
[----:B------:R-:W-:Y:S01]  /*c0d0*/  IMAD.MOV.U32 R71, RZ, RZ, R85 ;  /* 0x000000ffff477224 */ /* 0x000fe200078e0055 */
[----:B------:R-:W3:Y:S01]  /*c0e0*/  LDL.64 R64, [R1+0x108] ;  /* 0x0001080001407983 */ /* 0x000ee20000100a00 */
[----:B------:R-:W-:Y:S01]  /*c0f0*/  IMAD.MOV.U32 R101, RZ, RZ, R25 ;  /* 0x000000ffff657224 */ /* 0x000fe200078e0019 */
[----:B------:R-:W-:Y:S01]  /*c100*/  IADD3 R6, PT, PT, R6, UR4, RZ ;  /* 0x0000000406067c10 */ /* 0x000fe2000fffe0ff */
[----:B------:R-:W-:Y:S01]  /*c110*/  VIADD R7, R7, UR4 ;  /* 0x0000000407077c36 */ /* 0x000fe20008000000 */
[----:B------:R-:W4:Y:S01]  /*c120*/  LDL.64 R26, [R1+0x68] ;  /* 0x00006800011a7983 */ /* 0x000f220000100a00 */
[----:B------:R-:W-:Y:S01]  /*c130*/  VIADD R8, R8, UR4 ;  /* 0x0000000408087c36 */ /* 0x000fe20008000000 */
[----:B------:R-:W-:-:S02]  /*c140*/  IADD3 R9, PT, PT, R9, UR4, RZ ;  /* 0x0000000409097c10 */ /* 0x000fc4000fffe0ff */
[----:B------:R-:W5:Y:S04]  /*c150*/  LDL.64 R84, [R1+0x60] ;  /* 0x0000600001547983 */ /* 0x000f680000100a00 */
[----:B------:R1:W-:Y:S04]  /*c160*/  LDGSTS.E [R0+0x80], desc[UR28][R116.64], P2 ;  /* 0x0008000074007fae */ /* 0x0003e800091a101c */
[----:B------:R-:W5:Y:S04]  /*c170*/  LDL.64 R24, [R1+0x58] ;  /* 0x0000580001187983 */ /* 0x000f680000100a00 */
[----:B------:R1:W-:Y:S02]  /*c180*/  LDGSTS.E [R0+0x800], desc[UR28][R82.64], P3 ;  /* 0x0080000052007fae */ /* 0x0003e400099a101c */
[----:B-1----:R-:W-:Y:S01]  /*c190*/  IMAD.MOV.U32 R116, RZ, RZ, R66 ;  /* 0x000000ffff747224 */ /* 0x002fe200078e0042 */
[----:B------:R-:W-:Y:S01]  /*c1a0*/  MOV R117, R67 ;  /* 0x0000004300757202 */ /* 0x000fe20000000f00 */
[----:B------:R1:W-:Y:S01]  /*c1b0*/  LDGSTS.E [R0+0x880], desc[UR28][R88.64], P2 ;  /* 0x0088000058007fae */ /* 0x0003e200091a101c */
[----:B------:R-:W-:Y:S01]  /*c1c0*/  IMAD.MOV.U32 R66, RZ, RZ, R28 ;  /* 0x000000ffff427224 */ /* 0x000fe200078e001c */
[----:B------:R-:W-:-:S02]  /*c1d0*/  MOV R67, R29 ;  /* 0x0000001d00437202 */ /* 0x000fc40000000f00 */
[----:B------:R1:W-:Y:S01]  /*c1e0*/  LDGSTS.E [R0+0x1000], desc[UR28][R78.64], P3 ;  /* 0x010000004e007fae */ /* 0x0003e200099a101c */
[----:B------:R-:W-:Y:S02]  /*c1f0*/  IMAD.MOV.U32 R82, RZ, RZ, R72 ;  /* 0x000000ffff527224 */ /* 0x000fe400078e0048 */
[----:B------:R-:W-:Y:S01]  /*c200*/  IMAD.MOV.U32 R83, RZ, RZ, R73 ;  /* 0x000000ffff537224 */ /* 0x000fe200078e0049 */
[----:B------:R-:W5:Y:S01]  /*c210*/  LDL.64 R28, [R1+0x528] ;  /* 0x00052800011c7983 */ /* 0x000f620000100a00 */
[----:B------:R-:W-:Y:S01]  /*c220*/  IMAD.MOV.U32 R72, RZ, RZ, R20 ;  /* 0x000000ffff487224 */ /* 0x000fe200078e0014 */
[----:B-1----:R-:W-:Y:S01]  /*c230*/  MOV R88, R62 ;  /* 0x0000003e00587202 */ /* 0x002fe20000000f00 */
[----:B------:R-:W-:Y:S01]  /*c240*/  IMAD.MOV.U32 R89, RZ, RZ, R63 ;  /* 0x000000ffff597224 */ /* 0x000fe200078e003f */
[----:B------:R-:W-:Y:S01]  /*c250*/  MOV R62, R76 ;  /* 0x0000004c003e7202 */ /* 0x000fe20000000f00 */
[----:B------:R-:W-:Y:S01]  /*c260*/  IMAD.MOV.U32 R73, RZ, RZ, R21 ;  /* 0x000000ffff497224 */ /* 0x000fe200078e0015 */
[----:B------:R-:W-:Y:S01]  /*c270*/  MOV R79, R93 ;  /* 0x0000005d004f7202 */ /* 0x000fe20000000f00 */
[----:B------:R-:W-:Y:S01]  /*c280*/  IMAD.MOV.U32 R78, RZ, RZ, R92 ;  /* 0x000000ffff4e7224 */ /* 0x000fe200078e005c */
[----:B------:R-:W5:Y:S01]  /*c290*/  LDL.64 R20, [R1+0x520] ;  /* 0x0005200001147983 */ /* 0x000f620000100a00 */
[----:B------:R-:W-:Y:S01]  /*c2a0*/  IMAD.MOV.U32 R63, RZ, RZ, R77 ;  /* 0x000000ffff3f7224 */ /* 0x000fe200078e004d */
[----:B------:R-:W-:Y:S01]  /*c2b0*/  MOV R93, R19 ;  /* 0x00000013005d7202 */ /* 0x000fe20000000f00 */
[----:B------:R-:W-:Y:S01]  /*c2c0*/  IMAD.MOV.U32 R92, RZ, RZ, R18 ;  /* 0x000000ffff5c7224 */ /* 0x000fe200078e0012 */
[----:B------:R-:W5:Y:S04]  /*c2d0*/  LDL.64 R76, [R1+0x4f8] ;  /* 0x0004f800014c7983 */ /* 0x000f680000100a00 */
[----:B------:R-:W-:Y:S04]  /*c2e0*/  LDGSTS.E [R0+0x1080], desc[UR28][R16.64], P2 ;  /* 0x0108000010007fae */ /* 0x000fe800091a101c */
        /* <DEDUP_REMOVED lines=39> */
[----:B------:R-:W5:Y:S04]  /*c560*/  LDL.64 R72, [R1+0x360] ;  /* 0x0003600001487983 */ /* 0x000f680000100a00 */
[----:B------:R-:W5:Y:S04]  /*c570*/  LDL.64 R62, [R1+0x280] ;  /* 0x00028000013e7983 */ /* 0x000f680000100a00 */
[----:B------:R-:W5:Y:S04]  /*c580*/  LDL.64 R92, [R1+0x278] ;  /* 0x00027800015c7983 */ /* 0x000f680000100a00 */
[----:B--2---:R-:W-:Y:S04]  /*c590*/  LDGSTS.E [R0+0x6080], desc[UR28][R60.64], P2 ;  /* 0x060800003c007fae */ /* 0x004fe800091a101c */
[----:B---3--:R-:W-:Y:S04]  /*c5a0*/  LDGSTS.E [R0+0x6800], desc[UR28][R64.64], P3 ;  /* 0x0680000040007fae */ /* 0x008fe800099a101c */
[----:B----4-:R-:W-:Y:S04]  /*c5b0*/  LDGSTS.E [R0+0x6880], desc[UR28][R26.64], P2 ;  /* 0x068800001a007fae */ /* 0x010fe800091a101c */
[----:B-----5:R-:W-:Y:S04]  /*c5c0*/  LDGSTS.E [R0+0x7000], desc[UR28][R84.64], P3 ;  /* 0x0700000054007fae */ /* 0x020fe800099a101c */
[----:B------:R-:W2:Y:S04]  /*c5d0*/  LDL.64 R60, [R1+0x260] ;  /* 0x00026000013c7983 */ /* 0x000ea80000100a00 */
[----:B------:R-:W-:Y:S04]  /*c5e0*/  LDGSTS.E [R0+0x7080], desc[UR28][R24.64], P2 ;  /* 0x0708000018007fae */ /* 0x000fe800091a101c */
[----:B------:R-:W3:Y:S04]  /*c5f0*/  LDL.64 R64, [R1+0x258] ;  /* 0x0002580001407983 */ /* 0x000ee80000100a00 */
[----:B------:R-:W-:Y:S04]  /*c600*/  LDGSTS.E [R0+0x7800], desc[UR28][R248.64], P3 ;  /* 0x07800000f8007fae */ /* 0x000fe800099a101c */
[----:B------:R-:W4:Y:S04]  /*c610*/  LDL.64 R26, [R1+0x240] ;  /* 0x00024000011a7983 */ /* 0x000f280000100a00 */
        /* <DEDUP_REMOVED lines=55> */
[----:B--2---:R-:W-:Y:S04]  /*c990*/  LDGSTS.E [R6+0x6900], desc[UR28][R60.64], P3 ;  /* 0x069000003c067fae */ /* 0x004fe800099a101c */
[----:B---3--:R-:W-:Y:S04]  /*c9a0*/  LDGSTS.E [R6+0x6980], desc[UR28][R64.64], P2 ;  /* 0x0698000040067fae */ /* 0x008fe800091a101c */
[----:B------:R-:W2:Y:S04]  /*c9b0*/  LDL.64 R60, [R1+0x268] ;  /* 0x00026800013c7983 */ /* 0x000ea80000100a00 */
[----:B----4-:R-:W-:Y:S04]  /*c9c0*/  LDGSTS.E [R6+0x7100], desc[UR28][R26.64], P3 ;  /* 0x071000001a067fae */ /* 0x010fe800099a101c */
[----:B------:R-:W3:Y:S04]  /*c9d0*/  LDL.64 R64, [R1+0x250] ;  /* 0x0002500001407983 */ /* 0x000ee80000100a00 */
[----:B-----5:R-:W-:Y:S04]  /*c9e0*/  LDGSTS.E [R6+0x7180], desc[UR28][R84.64], P2 ;  /* 0x0718000054067fae */ /* 0x020fe800091a101c */
        /* <DEDUP_REMOVED lines=328> */
[----:B------:R-:W5:Y:S04]  /*de70*/  LDL.LU.64 R98, [R1+0x1250] ;  /* 0x0012500001627983 */ /* 0x000f680000300a00 */
        /* <DEDUP_REMOVED lines=36> */
[----:B------:R-:W5:Y:S04]  /*e0c0*/  LDL.LU.64 R92, [R1+0x11b8] ;  /* 0x0011b800015c7983 */ /* 0x000f680000300a00 */
[----:B--2---:R-:W-:Y:S04]  /*e0d0*/  LDGSTS.E [R9+0x5700], desc[UR28][R60.64], P3 ;  /* 0x057000003c097fae */ /* 0x004fe800099a101c */
[----:B---3--:R-:W-:Y:S04]  /*e0e0*/  LDGSTS.E [R9+0x5780], desc[UR28][R64.64], P2 ;  /* 0x0578000040097fae */ /* 0x008fe800091a101c */
[----:B------:R-:W2:Y:S04]  /*e0f0*/  LDL.LU.64 R60, [R1+0x11b0] ;  /* 0x0011b000013c7983 */ /* 0x000ea80000300a00 */
[----:B----4-:R-:W-:Y:S04]  /*e100*/  LDGSTS.E [R9+0x5f00], desc[UR28][R26.64], P3 ;  /* 0x05f000001a097fae */ /* 0x010fe800099a101c */
[----:B------:R-:W3:Y:S04]  /*e110*/  LDL.LU.64 R64, [R1+0x11a8] ;  /* 0x0011a80001407983 */ /* 0x000ee80000300a00 */
[----:B-----5:R-:W-:Y:S04]  /*e120*/  LDGSTS.E [R9+0x5f80], desc[UR28][R84.64], P2 ;  /* 0x05f8000054097fae */ /* 0x020fe800091a101c */
[----:B------:R-:W4:Y:S04]  /*e130*/  LDL.LU.64 R26, [R1+0x11a0] ;  /* 0x0011a000011a7983 */ /* 0x000f280000300a00 */
[----:B------:R-:W-:Y:S04]  /*e140*/  LDGSTS.E [R9+0x6700], desc[UR28][R24.64], P3 ;  /* 0x0670000018097fae */ /* 0x000fe800099a101c */
[----:B------:R-:W5:Y:S04]  /*e150*/  LDL.LU.64 R84, [R1+0x1198] ;  /* 0x0011980001547983 */ /* 0x000f680000300a00 */
[----:B------:R-:W-:Y:S04]  /*e160*/  LDGSTS.E [R9+0x6780], desc[UR28][R28.64], P2 ;  /* 0x067800001c097fae */ /* 0x000fe800091a101c */
[----:B------:R-:W2:Y:S04]  /*e170*/  LDL.LU.64 R24, [R1+0x1190] ;  /* 0x0011900001187983 */ /* 0x000ea80000300a00 */
        /* <DEDUP_REMOVED lines=8> */
[----:B------:R1:W-:Y:S04]  /*e200*/  LDGSTS.E [R9+0x7f00], desc[UR28][R14.64], P3 ;  /* 0x07f000000e097fae */ /* 0x0003e800099a101c */
[----:B------:R-:W2:Y:S04]  /*e210*/  LDL.LU.64 R16, [R1+0x1168] ;  /* 0x0011680001107983 */ /* 0x000ea80000300a00 */
[----:B------:R-:W-:Y:S04]  /*e220*/  LDGSTS.E [R9+0x7f80], desc[UR28][R242.64], P2 ;  /* 0x07f80000f2097fae */ /* 0x000fe800091a101c */
[----:B------:R-:W1:Y:S04]  /*e230*/  LDL.LU.64 R14, [R1+0x1160] ;  /* 0x00116000010e7983 */ /* 0x000e680000300a00 */
[----:B------:R-:W0:Y:S01]  /*e240*/  LDGDEPBAR ;  /* 0x00000000000079af */ /* 0x000e220000000000 */
[----:B------:R-:W-:Y:S01]  /*e250*/  BAR.SYNC.DEFER_BLOCKING 0x0 ;  /* 0x0000000000007b1d */ /* 0x000fe20000010000 */
[----:B------:R-:W-:Y:S01]  /*e260*/  ISETP.GE.U32.AND P2, PT, R2, 0x7fffff70, PT ;  /* 0x7fffff700200780c */ /* 0x000fe20003f46070 */
[----:B------:R-:W-:Y:S01]  /*e270*/  IMAD.SHL.U32 R2, R10, 0x40, RZ ;  /* 0x000000400a027824 */ /* 0x000fe200078e00ff */
[----:B------:R-:W-:Y:S01]  /*e280*/  ISETP.GE.U32.AND P3, PT, R23, 0x7fffff74, PT ;  /* 0x7fffff741700780c */ /* 0x000fe20003f66070 */
[----:B------:R-:W-:-:S02]  /*e290*/  VIADD R10, R22, 0xffffffa7 ;  /* 0xffffffa7160a7836 */ /* 0x000fc40000000000 */
[C---:B------:R-:W-:Y:S02]  /*e2a0*/  IMAD.WIDE R22, R2.reuse, 0x4, R68 ;  /* 0x0000000402167825 */ /* 0x040fe400078e0244 */
[----:B------:R-:W1:Y:S02]  /*e2b0*/  LDC R69, c[0x0][0x3a0] ;  /* 0x0000e800ff457b82 */ /* 0x000e640000000800 */
[C---:B------:R-:W-:Y:S01]  /*e2c0*/  IMAD.WIDE R12, R2.reuse, 0x4, R12 ;  /* 0x00000004020c7825 */ /* 0x040fe200078e020c */
[----:B------:R-:W-:Y:S04]  /*e2d0*/  STL.64 [R1+0x558], R22 ;  /* 0x0005581601007387 */ /* 0x000fe80000100a00 */
[----:B------:R1:W-:Y:S04]  /*e2e0*/  STL.64 [R1+0x5d0], R12 ;  /* 0x0005d00c01007387 */ /* 0x0003e80000100a00 */
[----:B------:R-:W-:Y:S01]  /*e2f0*/  @!PT LDS RZ, [RZ] ;  /* 0x00000000fffff984 */ /* 0x000fe20000000800 */
[----:B------:R-:W-:Y:S01]  /*e300*/  @!PT LDS RZ, [RZ] ;  /* 0x00000000fffff984 */ /* 0x000fe20000000800 */
[----:B------:R-:W-:Y:S01]  /*e310*/  @!PT LDS RZ, [RZ] ;  /* 0x00000000fffff984 */ /* 0x000fe20000000800 */
[----:B------:R-:W-:Y:S04]  /*e320*/  LDGSTS.E [R0+0x14000], desc[UR28][R22.64], !P4 ;  /* 0x1400000016007fae */ /* 0x000fe8000e1a101c */
[----:B------:R1:W-:Y:S02]  /*e330*/  LDGSTS.E [R0+0x14080], desc[UR28][R12.64], !P4 ;  /* 0x140800000c007fae */ /* 0x0003e4000e1a101c */
[----:B-1----:R-:W-:Y:S01]  /*e340*/  IMAD.WIDE R14, R2, 0x4, R14 ;  /* 0x00000004020e7825 */ /* 0x002fe200078e020e */
[----:B------:R-:W-:Y:S01]  /*e350*/  IADD3 R69, PT, PT, R69, -0x55, RZ ;  /* 0xffffffab45457810 */ /* 0x000fe20007ffe0ff */
[----:B------:R-:W1:Y:S03]  /*e360*/  LDC R13, c[0x0][0x3a0] ;  /* 0x0000e800ff0d7b82 */ /* 0x000e660000000800 */
[----:B------:R3:W-:Y:S04]  /*e370*/  STL.64 [R1+0xb8], R14 ;  /* 0x0000b80e01007387 */ /* 0x0007e80000100a00 */
[----:B------:R-:W4:Y:S01]  /*e380*/  LDL.LU.64 R22, [R1+0x1158] ;  /* 0x0011580001167983 */ /* 0x000f220000300a00 */
[----:B------:R-:W-:-:S02]  /*e390*/  ISETP.GE.U32.AND P4, PT, R69, 0x7fffff6c, PT ;  /* 0x7fffff6c4500780c */ /* 0x000fc40003f86070 */
[----:B------:R-:W1:Y:S01]  /*e3a0*/  LDC R69, c[0x0][0x3a0] ;  /* 0x0000e800ff457b82 */ /* 0x000e620000000800 */
[----:B--2---:R-:W-:Y:S01]  /*e3b0*/  IMAD.WIDE R16, R2, 0x4, R16 ;  /* 0x0000000402107825 */ /* 0x004fe200078e0210 */
[----:B------:R3:W-:Y:S04]  /*e3c0*/  LDGSTS.E [R0+0x14400], desc[UR28][R14.64], !P6 ;  /* 0x144000000e007fae */ /* 0x0007e8000f1a101c */
[----:B------:R2:W-:Y:S04]  /*e3d0*/  STL.64 [R1+0xb0], R16 ;  /* 0x0000b01001007387 */ /* 0x0005e80000100a00 */
[----:B------:R2:W-:Y:S01]  /*e3e0*/  LDGSTS.E [R0+0x14480], desc[UR28][R16.64], !P6 ;  /* 0x1448000010007fae */ /* 0x0005e2000f1a101c */
[----:B---3--:R-:W3:Y:S01]  /*e3f0*/  LDC R15, c[0x0][0x3a0] ;  /* 0x0000e800ff0f7b82 */ /* 0x008ee20000000800 */
[----:B-1----:R-:W-:-:S07]  /*e400*/  VIADD R12, R69, 0xffffffa3 ;  /* 0xffffffa3450c7836 */ /* 0x002fce0000000000 */
[----:B------:R-:W1:Y:S01]  /*e410*/  LDC R14, c[0x0][0x3a0] ;  /* 0x0000e800ff0e7b82 */ /* 0x000e620000000800 */
[----:B------:R-:W-:Y:S01]  /*e420*/  IMAD.WIDE R68, R2, 0x4, R18 ;  /* 0x0000000402447825 */ /* 0x000fe200078e0212 */
[----:B------:R-:W-:-:S03]  /*e430*/  ISETP.GE.U32.AND P6, PT, R10, 0x7fffff68, PT ;  /* 0x7fffff680a00780c */ /* 0x000fc60003fc6070 */
[----:B------:R-:W-:-:S03]  /*e440*/  VIADD R10, R13, 0xffffff9f ;  /* 0xffffff9f0d0a7836 */ /* 0x000fc60000000000 */
[----:B--2---:R-:W2:Y:S01]  /*e450*/  LDC R17, c[0x0][0x3a0] ;  /* 0x0000e800ff117b82 */ /* 0x004ea20000000800 */
[----:B------:R-:W-:-:S07]  /*e460*/  IMAD.WIDE R28, R2, 0x4, R28 ;  /* 0x00000004021c7825 */ /* 0x000fce00078e021c */
[----:B------:R-:W1:Y:S08]  /*e470*/  LDC R13, c[0x0][0x3a0] ;  /* 0x0000e800ff0d7b82 */ /* 0x000e700000000800 */
[----:B------:R-:W1:Y:S01]  /*e480*/  LDC R16, c[0x0][0x3a0] ;  /* 0x0000e800ff107b82 */ /* 0x000e620000000800 */
[----:B------:R-:W-:-:S04]  /*e490*/  IMAD.WIDE R204, R2, 0x4, R204 ;  /* 0x0000000402cc7825 */ /* 0x000fc800078e02cc */
[----:B------:R-:W-:-:S04]  /*e4a0*/  IMAD.WIDE R212, R2, 0x4, R212 ;  /* 0x0000000402d47825 */ /* 0x000fc800078e02d4 */
[----:B------:R-:W-:-:S04]  /*e4b0*/  IMAD.WIDE R190, R2, 0x4, R190 ;  /* 0x0000000402be7825 */ /* 0x000fc800078e02be */
[----:B------:R-:W-:-:S04]  /*e4c0*/  IMAD.WIDE R226, R2, 0x4, R226 ;  /* 0x0000000402e27825 */ /* 0x000fc800078e02e2 */
[----:B----4-:R-:W-:-:S04]  /*e4d0*/  IMAD.WIDE R22, R2, 0x4, R22 ;  /* 0x0000000402167825 */ /* 0x010fc800078e0216 */
[----:B------:R-:W-:Y:S01]  /*e4e0*/  IMAD.MOV.U32 R18, RZ, RZ, R22 ;  /* 0x000000ffff127224 */ /* 0x000fe200078e0016 */
[----:B------:R-:W-:Y:S01]  /*e4f0*/  MOV R19, R23 ;  /* 0x0000001700137202 */ /* 0x000fe20000000f00 */
[----:B------:R4:W-:Y:S04]  /*e500*/  STL.64 [R1+0xc8], R22 ;  /* 0x0000c81601007387 */ /* 0x0009e80000100a00 */
[----:B------:R1:W-:Y:S01]  /*e510*/  STL.64 [R1+0xd8], R68 ;  /* 0x0000d84401007387 */ /* 0x0003e20000100a00 */
[----:B----4-:R-:W-:Y:S01]  /*e520*/  IMAD.WIDE R22, R2, 0x4, R76 ;  /* 0x0000000402167825 */ /* 0x010fe200078e024c */
[----:B------:R-:W-:-:S03]  /*e530*/  MOV R77, R19 ;  /* 0x00000013004d7202 */ /* 0x000fc60000000f00 */
[----:B------:R-:W-:-:S05]  /*e540*/  IMAD.MOV.U32 R76, RZ, RZ, R18 ;  /* 0x000000ffff4c7224 */ /* 0x000fca00078e0012 */
[----:B------:R-:W-:Y:S04]  /*e550*/  LDGSTS.E [R0+0x14800], desc[UR28][R76.64], !P5 ;  /* 0x148000004c007fae */ /* 0x000fe8000e9a101c */
[----:B------:R1:W-:Y:S01]  /*e560*/  LDGSTS.E [R0+0x14880], desc[UR28][R68.64], !P5 ;  /* 0x1488000044007fae */ /* 0x0003e2000e9a101c */
[----:B------:R-:W-:-:S03]  /*e570*/  IMAD.WIDE R18, R2, 0x4, R20 ;  /* 0x0000000402127825 */ /* 0x000fc600078e0214 */
[----:B------:R4:W-:Y:S01]  /*e580*/  STL.64 [R1+0xf0], R22 ;  /* 0x0000f01601007387 */ /* 0x0009e20000100a00 */
[----:B-1----:R-:W1:Y:S03]  /*e590*/  LDC R68, c[0x0][0x3a0] ;  /* 0x0000e800ff447b82 */ /* 0x002e660000000800 */
[----:B------:R4:W-:Y:S05]  /*e5a0*/  LDGSTS.E [R0+0x14c00], desc[UR28][R22.64], !P3 ;  /* 0x14c0000016007fae */ /* 0x0009ea000d9a101c */
[----:B------:R-:W2:Y:S01]  /*e5b0*/  LDC R69, c[0x0][0x3a0] ;  /* 0x0000e800ff457b82 */ /* 0x000ea20000000800 */
[----:B------:R3:W-:Y:S01]  /*e5c0*/  STL.64 [R1+0x100], R18 ;  /* 0x0001001201007387 */ /* 0x0007e20000100a00 */
[----:B-----5:R-:W-:Y:S01]  /*e5d0*/  IMAD.WIDE R20, R2, 0x4, R84 ;  /* 0x0000000402147825 */ /* 0x020fe200078e0254 */
[----:B------:R-:W-:-:S02]  /*e5e0*/  ISETP.GE.U32.AND P5, PT, R12, 0x7fffff64, PT ;  /* 0x7fffff640c00780c */ /* 0x000fc40003fa6070 */
[----:B------:R3:W-:Y:S01]  /*e5f0*/  LDGSTS.E [R0+0x14c80], desc[UR28][R18.64], !P3 ;  /* 0x14c8000012007fae */ /* 0x0007e2000d9a101c */
[----:B----4-:R-:W-:Y:S01]  /*e600*/  IMAD.WIDE R22, R2, 0x4, R24 ;  /* 0x0000000402167825 */ /* 0x010fe200078e0218 */
[----:B------:R-:W-:Y:S02]  /*e610*/  ISETP.GE.U32.AND P3, PT, R10, 0x7fffff60, PT ;  /* 0x7fffff600a00780c */ /* 0x000fe40003f66070 */
[----:B------:R-:W-:Y:S04]  /*e620*/  STL.64 [R1+0x220], R28 ;  /* 0x0002201c01007387 */ /* 0x000fe80000100a00 */
[----:B------:R-:W-:Y:S01]  /*e630*/  LDGSTS.E [R0+0x15000], desc[UR28][R28.64], !P2 ;  /* 0x150000001c007fae */ /* 0x000fe2000d1a101c */
[----:B---3--:R-:W-:-:S03]  /*e640*/  IMAD.WIDE R18, R2, 0x4, R26 ;  /* 0x0000000402127825 */ /* 0x008fc600078e021a */
[----:B------:R3:W-:Y:S01]  /*e650*/  STL.64 [R1+0x298], R22 ;  /* 0x0002981601007387 */ /* 0x0007e20000100a00 */
[----:B-1----:R-:W-:-:S03]  /*e660*/  VIADD R12, R68, 0xffffff9b ;  /* 0xffffff9b440c7836 */ /* 0x002fc60000000000 */
[----:B------:R3:W-:Y:S01]  /*e670*/  LDGSTS.E [R0+0x15080], desc[UR28][R22.64], !P2 ;  /* 0x1508000016007fae */ /* 0x0007e2000d1a101c */
[----:B------:R-:W-:-:S03]  /*e680*/  IMAD.WIDE R26, R2, 0x4, R64 ;  /* 0x00000004021a7825 */ /* 0x000fc600078e0240 */
[----:B------:R1:W-:Y:S01]  /*e690*/  STL.64 [R1+0x2a8], R20 ;  /* 0x0002a81401007387 */ /* 0x0003e20000100a00 */
[----:B--2---:R-:W-:-:S03]  /*e6a0*/  VIADD R10, R69, 0xffffff97 ;  /* 0xffffff97450a7836 */ /* 0x004fc60000000000 */
[----:B------:R1:W-:Y:S01]  /*e6b0*/  LDGSTS.E [R0+0x15400], desc[UR28][R20.64], !P4 ;  /* 0x1540000014007fae */ /* 0x0003e2000e1a101c */
[----:B------:R-:W-:Y:S01]  /*e6c0*/  ISETP.GE.U32.AND P2, PT, R12, 0x7fffff5c, PT ;  /* 0x7fffff5c0c00780c */ /* 0x000fe20003f46070 */
[C---:B------:R-:W-:Y:S02]  /*e6d0*/  IMAD.WIDE R24, R2.reuse, 0x4, R60 ;  /* 0x0000000402187825 */ /* 0x040fe400078e023c */
[----:B------:R2:W-:Y:S01]  /*e6e0*/  STL.64 [R1+0x2c0], R18 ;  /* 0x0002c01201007387 */ /* 0x0005e20000100a00 */
[----:B------:R-:W-:Y:S01]  /*e6f0*/  IADD3 R12, PT, PT, R15, -0x6d, RZ ;  /* 0xffffff930f0c7810 */ /* 0x000fe20007ffe0ff */
[----:B---3--:R-:W-:Y:S01]  /*e700*/  IMAD.WIDE R22, R2, 0x4, R92 ;  /* 0x0000000402167825 */ /* 0x008fe200078e025c */
[----:B------:R-:W3:Y:S01]  /*e710*/  LDC R15, c[0x0][0x3a0] ;  /* 0x0000e800ff0f7b82 */ /* 0x000ee20000000800 */
[----:B------:R2:W-:Y:S01]  /*e720*/  LDGSTS.E [R0+0x15480], desc[UR28][R18.64], !P4 ;  /* 0x1548000012007fae */ /* 0x0005e2000e1a101c */
[----:B------:R-:W-:Y:S01]  /*e730*/  ISETP.GE.U32.AND P4, PT, R10, 0x7fffff58, PT ;  /* 0x7fffff580a00780c */ /* 0x000fe20003f86070 */
[----:B-1----:R-:W-:-:S02]  /*e740*/  IMAD.WIDE R20, R2, 0x4, R62 ;  /* 0x0000000402147825 */ /* 0x002fc400078e023e */
[----:B------:R1:W-:Y:S04]  /*e750*/  STL.64 [R1+0x2d8], R26 ;  /* 0x0002d81a01007387 */ /* 0x0003e80000100a00 */
[----:B------:R1:W-:Y:S01]  /*e760*/  LDGSTS.E [R0+0x15800], desc[UR28][R26.64], !P6 ;  /* 0x158000001a007fae */ /* 0x0003e2000f1a101c */
[----:B--2---:R-:W2:Y:S03]  /*e770*/  LDC R19, c[0x0][0x3a0] ;  /* 0x0000e800ff137b82 */ /* 0x004ea60000000800 */
[----:B------:R4:W-:Y:S04]  /*e780*/  STL.64 [R1+0x2f0], R24 ;  /* 0x0002f01801007387 */ /* 0x0009e80000100a00 */
[----:B------:R4:W-:Y:S01]  /*e790*/  LDGSTS.E [R0+0x15880], desc[UR28][R24.64], !P6 ;  /* 0x1588000018007fae */ /* 0x0009e2000f1a101c */
[----:B------:R-:W-:Y:S01]  /*e7a0*/  ISETP.GE.U32.AND P6, PT, R12, 0x7fffff54, PT ;  /* 0x7fffff540c00780c */ /* 0x000fe20003fc6070 */
[----:B------:R-:W-:Y:S01]  /*e7b0*/  VIADD R12, R14, 0xffffff8b ;  /* 0xffffff8b0e0c7836 */ /* 0x000fe20000000000 */
[----:B------:R-:W5:Y:S01]  /*e7c0*/  LDC R18, c[0x0][0x3a0] ;  /* 0x0000e800ff127b82 */ /* 0x000f620000000800 */
[C---:B-1----:R-:W-:Y:S01]  /*e7d0*/  IMAD.WIDE R26, R2.reuse, 0x4, R72 ;  /* 0x00000004021a7825 */ /* 0x042fe200078e0248 */
[----:B------:R1:W-:Y:S04]  /*e7e0*/  STL.64 [R1+0x308], R22 ;  /* 0x0003081601007387 */ /* 0x0003e80000100a00 */
[----:B------:R1:W-:Y:S02]  /*e7f0*/  LDGSTS.E [R0+0x15c00], desc[UR28][R22.64], !P5 ;  /* 0x15c0000016007fae */ /* 0x0003e4000e9a101c */
[----:B------:R-:W2:Y:S01]  /*e800*/  LDC R14, c[0x0][0x3a0] ;  /* 0x0000e800ff0e7b82 */ /* 0x000ea20000000800 */
[----:B----4-:R-:W-:Y:S01]  /*e810*/  IMAD.WIDE R24, R2, 0x4, R66 ;  /* 0x0000000402187825 */ /* 0x010fe200078e0242 */
[----:B------:R4:W-:Y:S04]  /*e820*/  STL.64 [R1+0x320], R20 ;  /* 0x0003201401007387 */ /* 0x0009e80000100a00 */
[----:B------:R4:W-:Y:S01]  /*e830*/  LDGSTS.E [R0+0x15c80], desc[UR28][R20.64], !P5 ;  /* 0x15c8000014007fae */ /* 0x0009e2000e9a101c */
[----:B------:R-:W-:-:S02]  /*e840*/  VIADD R10, R17, 0xffffff8f ;  /* 0xffffff8f110a7836 */ /* 0x000fc40000000000 */
[----:B------:R-:W2:Y:S01]  /*e850*/  LDC R17, c[0x0][0x3a0] ;  /* 0x0000e800ff117b82 */ /* 0x000ea20000000800 */
[C---:B-1----:R-:W-:Y:S01]  /*e860*/  IMAD.WIDE R22, R2.reuse, 0x4, R100 ;  /* 0x0000000402167825 */ /* 0x042fe200078e0264 */
[----:B------:R1:W-:Y:S04]  /*e870*/  LDGSTS.E [R0+0x16000], desc[UR28][R26.64], !P3 ;  /* 0x160000001a007fae */ /* 0x0003e8000d9a101c */
[----:B------:R1:W-:Y:S01]  /*e880*/  STL.64 [R1+0x338], R26 ;  /* 0x0003381a01007387 */ /* 0x0003e20000100a00 */
[----:B----4-:R-:W-:-:S03]  /*e890*/  IMAD.WIDE R20, R2, 0x4, R70 ;  /* 0x0000000402147825 */ /* 0x010fc600078e0246 */
[----:B------:R4:W-:Y:S01]  /*e8a0*/  LDGSTS.E [R0+0x16080], desc[UR28][R24.64], !P3 ;  /* 0x1608000018007fae */ /* 0x0009e2000d9a101c */
[----:B------:R-:W-:Y:S01]  /*e8b0*/  ISETP.GE.U32.AND P3, PT, R12, 0x7fffff4c, PT ;  /* 0x7fffff4c0c00780c */ /* 0x000fe20003f66070 */
[----:B------:R-:W-:Y:S02]  /*e8c0*/  VIADD R12, R13, 0xffffff83 ;  /* 0xffffff830d0c7836 */ /* 0x000fe40000000000 */
[----:B------:R4:W-:Y:S01]  /*e8d0*/  STL.64 [R1+0x350], R24 ;  /* 0x0003501801007387 */ /* 0x0009e20000100a00 */
[----:B------:R-:W3:Y:S01]  /*e8e0*/  LDC R13, c[0x0][0x3a0] ;  /* 0x0000e800ff0d7b82 */ /* 0x000ee20000000800 */
[----:B-1----:R-:W-:Y:S02]  /*e8f0*/  IMAD.WIDE R26, R2, 0x4, R80 ;  /* 0x00000004021a7825 */ /* 0x002fe400078e0250 */
[----:B------:R1:W-:Y:S01]  /*e900*/  STL.64 [R1+0x3b0], R22 ;  /* 0x0003b01601007387 */ /* 0x0003e20000100a00 */
[----:B------:R-:W-:-:S03]  /*e910*/  ISETP.GE.U32.AND P5, PT, R10, 0x7fffff50, PT ;  /* 0x7fffff500a00780c */ /* 0x000fc60003fa6070 */
[----:B------:R1:W-:Y:S01]  /*e920*/  LDGSTS.E [R0+0x16400], desc[UR28][R22.64], !P2 ;  /* 0x1640000016007fae */ /* 0x0003e2000d1a101c */
[----:B----4-:R-:W-:-:S03]  /*e930*/  IMAD.WIDE R24, R2, 0x4, R74 ;  /* 0x0000000402187825 */ /* 0x010fc600078e024a */
[----:B------:R4:W-:Y:S04]  /*e940*/  STL.64 [R1+0x3c8], R20 ;  /* 0x0003c81401007387 */ /* 0x0009e80000100a00 */
[----:B------:R4:W-:Y:S01]  /*e950*/  LDGSTS.E [R0+0x16480], desc[UR28][R20.64], !P2 ;  /* 0x1648000014007fae */ /* 0x0009e2000d1a101c */
[----:B-1----:R-:W-:-:S03]  /*e960*/  IMAD.WIDE R22, R2, 0x4, R108 ;  /* 0x0000000402167825 */ /* 0x002fc600078e026c */
[----:B------:R1:W-:Y:S01]  /*e970*/  STL.64 [R1+0x430], R26 ;  /* 0x0004301a01007387 */ /* 0x0003e20000100a00 */
[----:B------:R-:W-:Y:S01]  /*e980*/  IADD3 R10, PT, PT, R16, -0x79, RZ ;  /* 0xffffff87100a7810 */ /* 0x000fe20007ffe0ff */
[C---:B------:R-:W-:Y:S02]  /*e990*/  IMAD.WIDE R28, R2.reuse, 0x4, R88 ;  /* 0x00000004021c7825 */ /* 0x040fe400078e0258 */
[----:B------:R1:W-:Y:S01]  /*e9a0*/  LDGSTS.E [R0+0x16800], desc[UR28][R26.64], !P4 ;  /* 0x168000001a007fae */ /* 0x0003e2000e1a101c */
[----:B------:R-:W5:Y:S01]  /*e9b0*/  LDC R16, c[0x0][0x3a0] ;  /* 0x0000e800ff107b82 */ /* 0x000f620000000800 */
[----:B----4-:R-:W-:Y:S02]  /*e9c0*/  IMAD.WIDE R20, R2, 0x4, R78 ;  /* 0x0000000402147825 */ /* 0x010fe400078e024e */
[----:B------:R4:W-:Y:S04]  /*e9d0*/  STL.64 [R1+0x4d8], R24 ;  /* 0x0004d81801007387 */ /* 0x0009e80000100a00 */
[----:B------:R4:W-:Y:S01]  /*e9e0*/  LDGSTS.E [R0+0x16880], desc[UR28][R24.64], !P4 ;  /* 0x1688000018007fae */ /* 0x0009e2000e1a101c */
[----:B------:R-:W-:-:S03]  /*e9f0*/  ISETP.GE.U32.AND P2, PT, R10, 0x7fffff48, PT ;  /* 0x7fffff480a00780c */ /* 0x000fc60003f46070 */
[----:B------:R3:W-:Y:S04]  /*ea00*/  STL.64 [R1+0x510], R22 ;  /* 0x0005101601007387 */ /* 0x0007e80000100a00 */
[----:B------:R4:W-:Y:S01]  /*ea10*/  LDGSTS.E [R0+0x16c00], desc[UR28][R22.64], !P6 ;  /* 0x16c0000016007fae */ /* 0x0009e2000f1a101c */
[----:B--2---:R-:W-:Y:S01]  /*ea20*/  VIADD R10, R19, 0xffffffbe ;  /* 0xffffffbe130a7836 */ /* 0x004fe20000000000 */
[----:B------:R-:W-:Y:S01]  /*ea30*/  ISETP.GE.U32.AND P4, PT, R12, 0x7fffff44, PT ;  /* 0x7fffff440c00780c */ /* 0x000fe20003f86070 */
[C---:B-1----:R-:W-:Y:S01]  /*ea40*/  IMAD.WIDE R26, R2.reuse, 0x4, R82 ;  /* 0x00000004021a7825 */ /* 0x042fe200078e0252 */
[----:B------:R1:W-:Y:S04]  /*ea50*/  STL.64 [R1+0x518], R20 ;  /* 0x0005181401007387 */ /* 0x0003e80000100a00 */
[----:B------:R1:W-:Y:S01]  /*ea60*/  LDGSTS.E [R0+0x16c80], desc[UR28][R20.64], !P6 ;  /* 0x16c8000014007fae */ /* 0x0003e2000f1a101c */
[----:B---3--:R-:W-:Y:S01]  /*ea70*/  IADD3 R12, PT, PT, R15, -0x46, RZ ;  /* 0xffffffba0f0c7810 */ /* 0x008fe20007ffe0ff */
[----:B----4-:R-:W-:Y:S01]  /*ea80*/  IMAD.WIDE R24, R2, 0x4, R116 ;  /* 0x0000000402187825 */ /* 0x010fe200078e0274 */
[----:B------:R-:W2:Y:S01]  /*ea90*/  LDC R19, c[0x0][0x3a0] ;  /* 0x0000e800ff137b82 */ /* 0x000ea20000000800 */
[----:B------:R-:W-:Y:S01]  /*eaa0*/  ISETP.GE.U32.AND P6, PT, R10, 0x7fffff7f, PT ;  /* 0x7fffff7f0a00780c */ /* 0x000fe20003fc6070 */
[----:B------:R3:W-:Y:S01]  /*eab0*/  LDGSTS.E [R0+0x17000], desc[UR28][R28.64], !P5 ;  /* 0x170000001c007fae */ /* 0x0007e2000e9a101c */
[----:B------:R-:W-:-:S03]  /*eac0*/  IMAD.WIDE R22, R2, 0x4, R86 ;  /* 0x0000000402167825 */ /* 0x000fc600078e0256 */
[----:B------:R3:W-:Y:S02]  /*ead0*/  STL.64 [R1+0x560], R28 ;  /* 0x0005601c01007387 */ /* 0x0007e40000100a00 */
[----:B-1----:R-:W1:Y:S02]  /*eae0*/  LDC R20, c[0x0][0x3a0] ;  /* 0x0000e800ff147b82 */ /* 0x002e640000000800 */
[----:B------:R4:W-:Y:S01]  /*eaf0*/  LDGSTS.E [R0+0x17080], desc[UR28][R26.64], !P5 ;  /* 0x170800001a007fae */ /* 0x0009e2000e9a101c */
[----:B-----5:R-:W-:Y:S01]  /*eb00*/  VIADD R10, R18, 0xffffffb6 ;  /* 0xffffffb6120a7836 */ /* 0x020fe20000000000 */
[----:B------:R-:W-:Y:S02]  /*eb10*/  ISETP.GE.U32.AND P5, PT, R12, 0x7fffff7b, PT ;  /* 0x7fffff7b0c00780c */ /* 0x000fe40003fa6070 */
[----:B------:R4:W-:Y:S02]  /*eb20*/  STL.64 [R1+0x570], R26 ;  /* 0x0005701a01007387 */ /* 0x0009e40000100a00 */
[----:B------:R-:W5:Y:S01]  /*eb30*/  LDC R15, c[0x0][0x3a0] ;  /* 0x0000e800ff0f7b82 */ /* 0x000f620000000800 */
[----:B---3--:R-:W-:Y:S01]  /*eb40*/  IMAD.WIDE R28, R2, 0x4, R96 ;  /* 0x00000004021c7825 */ /* 0x008fe200078e0260 */
[----:B------:R3:W-:Y:S03]  /*eb50*/  STL.64 [R1+0x5f8], R24 ;  /* 0x0005f81801007387 */ /* 0x0007e60000100a00 */
[----:B------:R-:W-:Y:S01]  /*eb60*/  VIADD R12, R14, 0xffffffb2 ;  /* 0xffffffb20e0c7836 */ /* 0x000fe20000000000 */
[----:B------:R3:W-:Y:S02]  /*eb70*/  LDGSTS.E [R0+0x17400], desc[UR28][R24.64], !P3 ;  /* 0x1740000018007fae */ /* 0x0007e4000d9a101c */
[----:B------:R-:W1:Y:S01]  /*eb80*/  LDC R18, c[0x0][0x3a0] ;  /* 0x0000e800ff127b82 */ /* 0x000e620000000800 */
[----:B----4-:R-:W-:Y:S01]  /*eb90*/  IMAD.WIDE R26, R2, 0x4, R90 ;  /* 0x00000004021a7825 */ /* 0x010fe200078e025a */
[----:B------:R4:W-:Y:S04]  /*eba0*/  STL.64 [R1+0x600], R22 ;  /* 0x0006001601007387 */ /* 0x0009e80000100a00 */
[----:B------:R4:W-:Y:S01]  /*ebb0*/  LDGSTS.E [R0+0x17480], desc[UR28][R22.64], !P3 ;  /* 0x1748000016007fae */ /* 0x0009e2000d9a101c */
[----:B------:R-:W-:Y:S01]  /*ebc0*/  ISETP.GE.U32.AND P3, PT, R10, 0x7fffff77, PT ;  /* 0x7fffff770a00780c */ /* 0x000fe20003f66070 */
[----:B------:R-:W1:Y:S01]  /*ebd0*/  LDC R14, c[0x0][0x3a0] ;  /* 0x0000e800ff0e7b82 */ /* 0x000e620000000800 */
[----:B---3--:R-:W-:Y:S01]  /*ebe0*/  IMAD.WIDE R24, R2, 0x4, R124 ;  /* 0x0000000402187825 */ /* 0x008fe200078e027c */
[----:B------:R3:W-:Y:S01]  /*ebf0*/  STL.64 [R1+0x670], R28 ;  /* 0x0006701c01007387 */ /* 0x0007e20000100a00 */
[----:B------:R-:W-:-:S03]  /*ec00*/  IADD3 R10, PT, PT, R17, -0x52, RZ ;  /* 0xffffffae110a7810 */ /* 0x000fc60007ffe0ff */
[----:B------:R3:W-:Y:S02]  /*ec10*/  LDGSTS.E [R0+0x17800], desc[UR28][R28.64], !P2 ;  /* 0x178000001c007fae */ /* 0x0007e4000d1a101c */
[----:B------:R-:W2:Y:S01]  /*ec20*/  LDC R17, c[0x0][0x3a0] ;  /* 0x0000e800ff117b82 */ /* 0x000ea20000000800 */
[----:B----4-:R-:W-:Y:S01]  /*ec30*/  IMAD.WIDE R22, R2, 0x4, R94 ;  /* 0x0000000402167825 */ /* 0x010fe200078e025e */
[----:B------:R4:W-:Y:S04]  /*ec40*/  STL.64 [R1+0x678], R26 ;  /* 0x0006781a01007387 */ /* 0x0009e80000100a00 */
[----:B------:R4:W-:Y:S01]  /*ec50*/  LDGSTS.E [R0+0x17880], desc[UR28][R26.64], !P2 ;  /* 0x178800001a007fae */ /* 0x0009e2000d1a101c */
[----:B------:R-:W-:Y:S01]  /*ec60*/  ISETP.GE.U32.AND P2, PT, R12, 0x7fffff73, PT ;  /* 0x7fffff730c00780c */ /* 0x000fe20003f46070 */
[----:B------:R-:W-:-:S02]  /*ec70*/  VIADD R12, R13, 0xffffffaa ;  /* 0xffffffaa0d0c7836 */ /* 0x000fc40000000000 */
[C---:B---3--:R-:W-:Y:S01]  /*ec80*/  IMAD.WIDE R28, R2.reuse, 0x4, R104 ;  /* 0x00000004021c7825 */ /* 0x048fe200078e0268 */
[----:B------:R3:W-:Y:S01]  /*ec90*/  STL.64 [R1+0x688], R24 ;  /* 0x0006881801007387 */ /* 0x0007e20000100a00 */
[----:B------:R-:W2:Y:S03]  /*eca0*/  LDC R13, c[0x0][0x3a0] ;  /* 0x0000e800ff0d7b82 */ /* 0x000ea60000000800 */
[----:B------:R3:W-:Y:S01]  /*ecb0*/  LDGSTS.E [R0+0x17c00], desc[UR28][R24.64], !P4 ;  /* 0x17c0000018007fae */ /* 0x0007e2000e1a101c */
[----:B----4-:R-:W-:-:S03]  /*ecc0*/  IMAD.WIDE R26, R2, 0x4, R98 ;  /* 0x00000004021a7825 */ /* 0x010fc600078e0262 */
[----:B------:R4:W-:Y:S04]  /*ecd0*/  STL.64 [R1+0x690], R22 ;  /* 0x0006901601007387 */ /* 0x0009e80000100a00 */
[----:B------:R4:W-:Y:S01]  /*ece0*/  LDGSTS.E [R0+0x17c80], desc[UR28][R22.64], !P4 ;  /* 0x17c8000016007fae */ /* 0x0009e2000e1a101c */
[----:B------:R-:W-:Y:S01]  /*ecf0*/  ISETP.GE.U32.AND P4, PT, R10, 0x7fffff6f, PT ;  /* 0x7fffff6f0a00780c */ /* 0x000fe20003f86070 */
[C---:B---3--:R-:W-:Y:S02]  /*ed00*/  IMAD.WIDE R24, R2.reuse, 0x4, R132 ;  /* 0x0000000402187825 */ /* 0x048fe400078e0284 */
[----:B------:R-:W-:Y:S04]  /*ed10*/  STL.64 [R1+0xa8], R28 ;  /* 0x0000a81c01007387 */ /* 0x000fe80000100a00 */
[----:B------:R-:W-:Y:S01]  /*ed20*/  LDGSTS.E [R3+0x14100], desc[UR28][R28.64], !P6 ;  /* 0x141000001c037fae */ /* 0x000fe2000f1a101c */
[----:B----4-:R-:W-:-:S03]  /*ed30*/  IMAD.WIDE R22, R2, 0x4, R102 ;  /* 0x0000000402167825 */ /* 0x010fc600078e0266 */
[----:B------:R3:W-:Y:S04]  /*ed40*/  STL.64 [R1+0xa0], R26 ;  /* 0x0000a01a01007387 */ /* 0x0007e80000100a00 */
[----:B------:R3:W-:Y:S01]  /*ed50*/  LDGSTS.E [R3+0x14180], desc[UR28][R26.64], !P6 ;  /* 0x141800001a037fae */ /* 0x0007e2000f1a101c */
[----:B------:R-:W-:Y:S01]  /*ed60*/  ISETP.GE.U32.AND P6, PT, R12, 0x7fffff6b, PT ;  /* 0x7fffff6b0c00780c */ /* 0x000fe20003fc6070 */
[----:B-1----:R-:W-:Y:S02]  /*ed70*/  VIADD R10, R20, 0xffffffa6 ;  /* 0xffffffa6140a7836 */ /* 0x002fe40000000000 */
[----:B------:R1:W-:Y:S01]  /*ed80*/  STL.64 [R1+0x98], R24 ;  /* 0x0000981801007387 */ /* 0x0003e20000100a00 */
[----:B------:R-:W-:-:S03]  /*ed90*/  IMAD.WIDE R20, R2, 0x4, R110 ;  /* 0x0000000402147825 */ /* 0x000fc600078e026e */
[----:B------:R1:W-:Y:S01]  /*eda0*/  LDGSTS.E [R3+0x14500], desc[UR28][R24.64], !P5 ;  /* 0x1450000018037fae */ /* 0x0003e2000e9a101c */
[----:B---3--:R-:W-:-:S03]  /*edb0*/  IMAD.WIDE R26, R2, 0x4, R112 ;  /* 0x00000004021a7825 */ /* 0x008fc600078e0270 */
[----:B------:R3:W-:Y:S04]  /*edc0*/  STL.64 [R1+0x90], R22 ;  /* 0x0000901601007387 */ /* 0x0007e80000100a00 */
[----:B------:R3:W-:Y:S01]  /*edd0*/  LDGSTS.E [R3+0x14580], desc[UR28][R22.64], !P5 ;  /* 0x1458000016037fae */ /* 0x0007e2000e9a101c */
[----:B-1----:R-:W-:Y:S01]  /*ede0*/  IMAD.WIDE R24, R2, 0x4, R106 ;  /* 0x0000000402187825 */ /* 0x002fe200078e026a */
[----:B------:R-:W-:Y:S02]  /*edf0*/  IADD3 R12, PT, PT, R16, -0x5e, RZ ;  /* 0xffffffa2100c7810 */ /* 0x000fe40007ffe0ff */
[----:B------:R1:W-:Y:S01]  /*ee00*/  STL.64 [R1+0x88], R26 ;  /* 0x0000881a01007387 */ /* 0x0003e20000100a00 */
[----:B------:R-:W-:-:S03]  /*ee10*/  ISETP.GE.U32.AND P5, PT, R10, 0x7fffff67, PT ;  /* 0x7fffff670a00780c */ /* 0x000fc60003fa6070 */
[----:B------:R1:W-:Y:S01]  /*ee20*/  LDGSTS.E [R3+0x14900], desc[UR28][R26.64], !P3 ;  /* 0x149000001a037fae */ /* 0x0003e2000d9a101c */
[----:B---3--:R-:W-:-:S03]  /*ee30*/  IMAD.WIDE R22, R2, 0x4, R140 ;  /* 0x0000000402167825 */ /* 0x008fc600078e028c */
[----:B------:R3:W-:Y:S01]  /*ee40*/  STL.64 [R1+0x80], R24 ;  /* 0x0000801801007387 */ /* 0x0007e20000100a00 */
[----:B------:R-:W4:Y:S03]  /*ee50*/  LDC R16, c[0x0][0x3a0] ;  /* 0x0000e800ff107b82 */ /* 0x000f260000000800 */
[----:B------:R3:W-:Y:S01]  /*ee60*/  LDGSTS.E [R3+0x14980], desc[UR28][R24.64], !P3 ;  /* 0x1498000018037fae */ /* 0x0007e2000d9a101c */
[----:B--2---:R-:W-:Y:S02]  /*ee70*/  VIADD R10, R19, 0xffffff9e ;  /* 0xffffff9e130a7836 */ /* 0x004fe40000000000 */
[----:B-1----:R-:W-:Y:S01]  /*ee80*/  IMAD.WIDE R26, R2, 0x4, R120 ;  /* 0x00000004021a7825 */ /* 0x002fe200078e0278 */
[----:B------:R1:W-:Y:S01]  /*ee90*/  STL.64 [R1+0x78], R22 ;  /* 0x0000781601007387 */ /* 0x0003e20000100a00 */
[----:B------:R-:W-:Y:S01]  /*eea0*/  ISETP.GE.U32.AND P3, PT, R12, 0x7fffff63, PT ;  /* 0x7fffff630c00780c */ /* 0x000fe20003f66070 */
[----:B------:R-:W2:Y:S02]  /*eeb0*/  LDC R19, c[0x0][0x3a0] ;  /* 0x0000e800ff137b82 */ /* 0x000ea40000000800 */
[----:B------:R1:W-:Y:S01]  /*eec0*/  LDGSTS.E [R3+0x14d00], desc[UR28][R22.64], !P2 ;  /* 0x14d0000016037fae */ /* 0x0003e2000d1a101c */
[----:B---3--:R-:W-:-:S03]  /*eed0*/  IMAD.WIDE R24, R2, 0x4, R114 ;  /* 0x0000000402187825 */ /* 0x008fc600078e0272 */
[----:B------:R3:W-:Y:S04]  /*eee0*/  STL.64 [R1+0x70], R20 ;  /* 0x0000701401007387 */ /* 0x0007e80000100a00 */
[----:B------:R3:W-:Y:S01]  /*eef0*/  LDGSTS.E [R3+0x14d80], desc[UR28][R20.64], !P2 ;  /* 0x14d8000014037fae */ /* 0x0007e2000d1a101c */
[----:B-----5:R-:W-:Y:S02]  /*ef00*/  VIADD R12, R15, 0xffffff9a ;  /* 0xffffff9a0f0c7836 */ /* 0x020fe40000000000 */
[----:B------:R-:W5:Y:S01]  /*ef10*/  LDC R15, c[0x0][0x3a0] ;  /* 0x0000e800ff0f7b82 */ /* 0x000f620000000800 */
[C---:B-1----:R-:W-:Y:S01]  /*ef20*/  IMAD.WIDE R22, R2.reuse, 0x4, R148 ;  /* 0x0000000402167825 */ /* 0x042fe200078e0294 */
[----:B------:R-:W-:Y:S04]  /*ef30*/  STL.64 [R1+0xc0], R26 ;  /* 0x0000c01a01007387 */ /* 0x000fe80000100a00 */
[----:B------:R-:W-:Y:S01]  /*ef40*/  LDGSTS.E [R3+0x15100], desc[UR28][R26.64], !P4 ;  /* 0x151000001a037fae */ /* 0x000fe2000e1a101c */
[----:B---3--:R-:W-:-:S03]  /*ef50*/  IMAD.WIDE R20, R2, 0x4, R118 ;  /* 0x0000000402147825 */ /* 0x008fc600078e0276 */
[----:B------:R-:W-:Y:S04]  /*ef60*/  STL.64 [R1+0xd0], R24 ;  /* 0x0000d01801007387 */ /* 0x000fe80000100a00 */
[----:B------:R-:W-:Y:S04]  /*ef70*/  LDGSTS.E [R3+0x15180], desc[UR28][R24.64], !P4 ;  /* 0x1518000018037fae */ /* 0x000fe8000e1a101c */
[----:B------:R-:W-:Y:S04]  /*ef80*/  STL.64 [R1+0xe8], R22 ;  /* 0x0000e81601007387 */ /* 0x000fe80000100a00 */
[----:B------:R-:W-:Y:S04]  /*ef90*/  LDGSTS.E [R3+0x15500], desc[UR28][R22.64], !P6 ;  /* 0x1550000016037fae */ /* 0x000fe8000f1a101c */
[----:B------:R1:W-:Y:S04]  /*efa0*/  STL.64 [R1+0xf8], R20 ;  /* 0x0000f81401007387 */ /* 0x0003e80000100a00 */
[----:B------:R1:W-:Y:S01]  /*efb0*/  LDGSTS.E [R3+0x15580], desc[UR28][R20.64], !P6 ;  /* 0x1558000014037fae */ /* 0x0003e2000f1a101c */
[----:B------:R-:W-:Y:S01]  /*efc0*/  ISETP.GE.U32.AND P2, PT, R10, 0x7fffff5f, PT ;  /* 0x7fffff5f0a00780c */ /* 0x000fe20003f46070 */
[----:B------:R-:W-:Y:S01]  /*efd0*/  IMAD.WIDE R28, R2, 0x4, R128 ;  /* 0x00000004021c7825 */ /* 0x000fe200078e0280 */
[----:B------:R-:W-:-:S02]  /*efe0*/  IADD3 R10, PT, PT, R18, -0x6a, RZ ;  /* 0xffffff96120a7810 */ /* 0x000fc40007ffe0ff */
[----:B------:R-:W-:Y:S01]  /*eff0*/  ISETP.GE.U32.AND P4, PT, R12, 0x7fffff5b, PT ;  /* 0x7fffff5b0c00780c */ /* 0x000fe20003f86070 */
[----:B-1----:R-:W1:Y:S01]  /*f000*/  LDC R20, c[0x0][0x3a0] ;  /* 0x0000e800ff147b82 */ /* 0x002e620000000800 */
[----:B------:R-:W-:Y:S01]  /*f010*/  IMAD.WIDE R26, R2, 0x4, R122 ;  /* 0x00000004021a7825 */ /* 0x000fe200078e027a */
[----:B------:R-:W-:Y:S01]  /*f020*/  ISETP.GE.U32.AND P6, PT, R10, 0x7fffff57, PT ;  /* 0x7fffff570a00780c */ /* 0x000fe20003fc6070 */
[----:B------:R3:W-:Y:S02]  /*f030*/  STL.64 [R1+0x218], R28 ;  /* 0x0002181c01007387 */ /* 0x0007e40000100a00 */
[----:B------:R-:W-:Y:S02]  /*f040*/  VIADD R12, R14, 0xffffff92 ;  /* 0xffffff920e0c7836 */ /* 0x000fe40000000000 */
[C---:B------:R-:W-:Y:S01]  /*f050*/  IMAD.WIDE R24, R2.reuse, 0x4, R156 ;  /* 0x0000000402187825 */ /* 0x040fe200078e029c */
[----:B------:R3:W-:Y:S01]  /*f060*/  LDGSTS.E [R3+0x15900], desc[UR28][R28.64], !P5 ;  /* 0x159000001c037fae */ /* 0x0007e2000e9a101c */
[----:B------:R-:W1:Y:S02]  /*f070*/  LDC R18, c[0x0][0x3a0] ;  /* 0x0000e800ff127b82 */ /* 0x000e640000000800 */
[----:B------:R-:W-:Y:S01]  /*f080*/  IMAD.WIDE R22, R2, 0x4, R126 ;  /* 0x0000000402167825 */ /* 0x000fe200078e027e */
[----:B------:R2:W-:Y:S03]  /*f090*/  STL.64 [R1+0x290], R26 ;  /* 0x0002901a01007387 */ /* 0x0005e60000100a00 */
[----:B------:R-:W-:Y:S01]  /*f0a0*/  VIADD R10, R17, 0xffffff8e ;  /* 0xffffff8e110a7836 */ /* 0x000fe20000000000 */
[----:B------:R2:W-:Y:S01]  /*f0b0*/  LDGSTS.E [R3+0x15980], desc[UR28][R26.64], !P5 ;  /* 0x159800001a037fae */ /* 0x0005e2000e9a101c */
[----:B------:R-:W-:Y:S01]  /*f0c0*/  ISETP.GE.U32.AND P5, PT, R12, 0x7fffff53, PT ;  /* 0x7fffff530c00780c */ /* 0x000fe20003fa6070 */
[----:B------:R-:W1:Y:S01]  /*f0d0*/  LDC R14, c[0x0][0x3a0] ;  /* 0x0000e800ff0e7b82 */ /* 0x000e620000000800 */
[----:B---3--:R-:W-:Y:S01]  /*f0e0*/  IMAD.WIDE R28, R2, 0x4, R136 ;  /* 0x00000004021c7825 */ /* 0x008fe200078e0288 */
[----:B------:R3:W-:Y:S01]  /*f0f0*/  STL.64 [R1+0x2a0], R24 ;  /* 0x0002a01801007387 */ /* 0x0007e20000100a00 */
[----:B------:R-:W-:-:S03]  /*f100*/  IADD3 R12, PT, PT, R13, -0x76, RZ ;  /* 0xffffff8a0d0c7810 */ /* 0x000fc60007ffe0ff */
[----:B------:R3:W-:Y:S02]  /*f110*/  LDGSTS.E [R3+0x15d00], desc[UR28][R24.64], !P3 ;  /* 0x15d0000018037fae */ /* 0x0007e4000d9a101c */
[----:B------:R-:W4:Y:S01]  /*f120*/  LDC R17, c[0x0][0x3a0] ;  /* 0x0000e800ff117b82 */ /* 0x000f220000000800 */
[----:B--2---:R-:W-:Y:S01]  /*f130*/  IMAD.WIDE R26, R2, 0x4, R130 ;  /* 0x00000004021a7825 */ /* 0x004fe200078e0282 */
[----:B------:R2:W-:Y:S04]  /*f140*/  STL.64 [R1+0x2b8], R22 ;  /* 0x0002b81601007387 */ /* 0x0005e80000100a00 */
[----:B------:R2:W-:Y:S01]  /*f150*/  LDGSTS.E [R3+0x15d80], desc[UR28][R22.64], !P3 ;  /* 0x15d8000016037fae */ /* 0x0005e2000d9a101c */
[----:B------:R-:W-:Y:S01]  /*f160*/  ISETP.GE.U32.AND P3, PT, R10, 0x7fffff4f, PT ;  /* 0x7fffff4f0a00780c */ /* 0x000fe20003f66070 */
[----:B------:R-:W-:Y:S01]  /*f170*/  VIADD R10, R19, 0xffffff86 ;  /* 0xffffff86130a7836 */ /* 0x000fe20000000000 */
[----:B------:R-:W4:Y:S01]  /*f180*/  LDC R13, c[0x0][0x3a0] ;  /* 0x0000e800ff0d7b82 */ /* 0x000f220000000800 */
[C---:B---3--:R-:W-:Y:S01]  /*f190*/  IMAD.WIDE R24, R2.reuse, 0x4, R164 ;  /* 0x0000000402187825 */ /* 0x048fe200078e02a4 */
[----:B------:R3:W-:Y:S04]  /*f1a0*/  STL.64 [R1+0x2d0], R28 ;  /* 0x0002d01c01007387 */ /* 0x0007e80000100a00 */
[----:B------:R3:W-:Y:S02]  /*f1b0*/  LDGSTS.E [R3+0x16100], desc[UR28][R28.64], !P2 ;  /* 0x161000001c037fae */ /* 0x0007e4000d1a101c */
[----:B------:R-:W4:Y:S01]  /*f1c0*/  LDC R19, c[0x0][0x3a0] ;  /* 0x0000e800ff137b82 */ /* 0x000f220000000800 */
[----:B--2---:R-:W-:Y:S01]  /*f1d0*/  IMAD.WIDE R22, R2, 0x4, R134 ;  /* 0x0000000402167825 */ /* 0x004fe200078e0286 */
[----:B------:R2:W-:Y:S04]  /*f1e0*/  STL.64 [R1+0x2e8], R26 ;  /* 0x0002e81a01007387 */ /* 0x0005e80000100a00 */
[----:B------:R2:W-:Y:S01]  /*f1f0*/  LDGSTS.E [R3+0x16180], desc[UR28][R26.64], !P2 ;  /* 0x161800001a037fae */ /* 0x0005e2000d1a101c */
[----:B------:R-:W-:Y:S01]  /*f200*/  ISETP.GE.U32.AND P2, PT, R12, 0x7fffff4b, PT ;  /* 0x7fffff4b0c00780c */ /* 0x000fe20003f46070 */
[----:B-----5:R-:W-:-:S02]  /*f210*/  VIADD R12, R15, 0xffffff82 ;  /* 0xffffff820f0c7836 */ /* 0x020fc40000000000 */
[C---:B---3--:R-:W-:Y:S01]  /*f220*/  IMAD.WIDE R28, R2.reuse, 0x4, R144 ;  /* 0x00000004021c7825 */ /* 0x048fe200078e0290 */
[----:B------:R3:W-:Y:S01]  /*f230*/  LDGSTS.E [R3+0x16500], desc[UR28][R24.64], !P4 ;  /* 0x1650000018037fae */ /* 0x0007e2000e1a101c */
[----:B------:R-:W5:Y:S03]  /*f240*/  LDC R15, c[0x0][0x3a0] ;  /* 0x0000e800ff0f7b82 */ /* 0x000f660000000800 */
[----:B------:R3:W-:Y:S01]  /*f250*/  LDGSTS.E [R3+0x16580], desc[UR28][R22.64], !P4 ;  /* 0x1658000016037fae */ /* 0x0007e2000e1a101c */
[----:B--2---:R-:W-:Y:S01]  /*f260*/  IMAD.WIDE R26, R2, 0x4, R138 ;  /* 0x00000004021a7825 */ /* 0x004fe200078e028a */
[----:B------:R-:W-:Y:S02]  /*f270*/  ISETP.GE.U32.AND P4, PT, R10, 0x7fffff47, PT ;  /* 0x7fffff470a00780c */ /* 0x000fe40003f86070 */
[----:B------:R2:W-:Y:S01]  /*f280*/  LDGSTS.E [R3+0x16900], desc[UR28][R28.64], !P6 ;  /* 0x169000001c037fae */ /* 0x0005e2000f1a101c */
[----:B-1----:R-:W-:-:S02]  /*f290*/  IADD3 R10, PT, PT, R20, -0x43, RZ ;  /* 0xffffffbd140a7810 */ /* 0x002fc40007ffe0ff */
[----:B------:R-:W1:Y:S01]  /*f2a0*/  LDC R20, c[0x0][0x3a0] ;  /* 0x0000e800ff147b82 */ /* 0x000e620000000800 */
[----:B------:R2:W-:Y:S01]  /*f2b0*/  LDGSTS.E [R3+0x16980], desc[UR28][R26.64], !P6 ;  /* 0x169800001a037fae */ /* 0x0005e2000f1a101c */
[----:B------:R-:W-:Y:S01]  /*f2c0*/  ISETP.GE.U32.AND P6, PT, R12, 0x7fffff43, PT ;  /* 0x7fffff430c00780c */ /* 0x000fe20003fc6070 */
[----:B----4-:R-:W-:Y:S02]  /*f2d0*/  VIADD R12, R16, 0xffffffb9 ;  /* 0xffffffb9100c7836 */ /* 0x010fe40000000000 */
[----:B------:R3:W-:Y:S03]  /*f2e0*/  STL.64 [R1+0x300], R24 ;  /* 0x0003001801007387 */ /* 0x0007e60000100a00 */
[----:B------:R-:W4:Y:S01]  /*f2f0*/  LDC R16, c[0x0][0x3a0] ;  /* 0x0000e800ff107b82 */ /* 0x000f220000000800 */
[----:B------:R2:W-:Y:S04]  /*f300*/  STL.64 [R1+0x318], R22 ;  /* 0x0003181601007387 */ /* 0x0005e80000100a00 */
[----:B------:R2:W-:Y:S01]  /*f310*/  STL.64 [R1+0x330], R28 ;  /* 0x0003301c01007387 */ /* 0x0005e20000100a00 */
[----:B---3--:R-:W-:-:S03]  /*f320*/  IMAD.WIDE R24, R2, 0x4, R172 ;  /* 0x0000000402187825 */ /* 0x008fc600078e02ac */
[----:B------:R3:W-:Y:S01]  /*f330*/  STL.64 [R1+0x348], R26 ;  /* 0x0003481a01007387 */ /* 0x0007e20000100a00 */
[----:B--2---:R-:W-:-:S03]  /*f340*/  IMAD.WIDE R22, R2, 0x4, R142 ;  /* 0x0000000402167825 */ /* 0x004fc600078e028e */
[----:B------:R2:W-:Y:S01]  /*f350*/  STL.64 [R1+0x3a8], R24 ;  /* 0x0003a81801007387 */ /* 0x0005e20000100a00 */
[----:B------:R-:W-:-:S03]  /*f360*/  IMAD.WIDE R28, R2, 0x4, R152 ;  /* 0x00000004021c7825 */ /* 0x000fc600078e0298 */
[----:B------:R2:W-:Y:S01]  /*f370*/  LDGSTS.E [R3+0x16d00], desc[UR28][R24.64], !P5 ;  /* 0x16d0000018037fae */ /* 0x0005e2000e9a101c */
[----:B---3--:R-:W-:-:S03]  /*f380*/  IMAD.WIDE R26, R2, 0x4, R146 ;  /* 0x00000004021a7825 */ /* 0x008fc600078e0292 */
[----:B------:R3:W-:Y:S04]  /*f390*/  STL.64 [R1+0x3c0], R22 ;  /* 0x0003c01601007387 */ /* 0x0007e80000100a00 */
[----:B------:R3:W-:Y:S01]  /*f3a0*/  LDGSTS.E [R3+0x16d80], desc[UR28][R22.64], !P5 ;  /* 0x16d8000016037fae */ /* 0x0007e2000e9a101c */
[----:B------:R-:W-:Y:S01]  /*f3b0*/  ISETP.GE.U32.AND P5, PT, R10, 0x7fffff7e, PT ;  /* 0x7fffff7e0a00780c */ /* 0x000fe20003fa6070 */
[----:B--2---:R-:W-:Y:S02]  /*f3c0*/  IMAD.WIDE R24, R2, 0x4, R180 ;  /* 0x0000000402187825 */ /* 0x004fe400078e02b4 */
[----:B------:R2:W-:Y:S02]  /*f3d0*/  STL.64 [R1+0x428], R28 ;  /* 0x0004281c01007387 */ /* 0x0005e40000100a00 */
[----:B------:R-:W-:-:S02]  /*f3e0*/  VIADD R10, R18, 0xffffffb5 ;  /* 0xffffffb5120a7836 */ /* 0x000fc40000000000 */
[----:B------:R2:W-:Y:S01]  /*f3f0*/  LDGSTS.E [R3+0x17100], desc[UR28][R28.64], !P3 ;  /* 0x171000001c037fae */ /* 0x0005e2000d9a101c */
[----:B------:R-:W1:Y:S01]  /*f400*/  LDC R18, c[0x0][0x3a0] ;  /* 0x0000e800ff127b82 */ /* 0x000e620000000800 */
[----:B---3--:R-:W-:Y:S02]  /*f410*/  IMAD.WIDE R22, R2, 0x4, R150 ;  /* 0x0000000402167825 */ /* 0x008fe400078e0296 */
[----:B------:R3:W-:Y:S04]  /*f420*/  STL.64 [R1+0x568], R26 ;  /* 0x0005681a01007387 */ /* 0x0007e80000100a00 */
[----:B------:R3:W-:Y:S01]  /*f430*/  LDGSTS.E [R3+0x17180], desc[UR28][R26.64], !P3 ;  /* 0x171800001a037fae */ /* 0x0007e2000d9a101c */
[----:B------:R-:W-:Y:S01]  /*f440*/  ISETP.GE.U32.AND P3, PT, R12, 0x7fffff7a, PT ;  /* 0x7fffff7a0c00780c */ /* 0x000fe20003f66070 */
[----:B--2---:R-:W-:-:S02]  /*f450*/  IMAD.WIDE R28, R2, 0x4, R160 ;  /* 0x00000004021c7825 */ /* 0x004fc400078e02a0 */
[----:B------:R2:W-:Y:S01]  /*f460*/  LDGSTS.E [R3+0x17500], desc[UR28][R24.64], !P2 ;  /* 0x1750000018037fae */ /* 0x0005e2000d1a101c */
[----:B------:R-:W-:Y:S01]  /*f470*/  IADD3 R12, PT, PT, R14, -0x4f, RZ ;  /* 0xffffffb10e0c7810 */ /* 0x000fe20007ffe0ff */
[C---:B------:R-:W-:Y:S02]  /*f480*/  IMAD.WIDE R124, R2.reuse, 0x4, R168 ;  /* 0x00000004027c7825 */ /* 0x040fe400078e02a8 */
[----:B------:R2:W-:Y:S01]  /*f490*/  STL.64 [R1+0x5a0], R24 ;  /* 0x0005a01801007387 */ /* 0x0005e20000100a00 */
[----:B------:R-:W5:Y:S01]  /*f4a0*/  LDC R14, c[0x0][0x3a0] ;  /* 0x0000e800ff0e7b82 */ /* 0x000f620000000800 */
[----:B---3--:R-:W-:Y:S02]  /*f4b0*/  IMAD.WIDE R26, R2, 0x4, R154 ;  /* 0x00000004021a7825 */ /* 0x008fe400078e029a */
[----:B------:R3:W-:Y:S01]  /*f4c0*/  LDGSTS.E [R3+0x17580], desc[UR28][R22.64], !P2 ;  /* 0x1758000016037fae */ /* 0x0007e2000d1a101c */
[----:B------:R-:W-:-:S03]  /*f4d0*/  ISETP.GE.U32.AND P2, PT, R10, 0x7fffff76, PT ;  /* 0x7fffff760a00780c */ /* 0x000fc60003f46070 */
[----:B------:R3:W-:Y:S01]  /*f4e0*/  STL.64 [R1+0x5a8], R22 ;  /* 0x0005a81601007387 */ /* 0x0007e20000100a00 */
[----:B------:R-:W-:Y:S02]  /*f4f0*/  VIADD R10, R17, 0xffffffad ;  /* 0xffffffad110a7836 */ /* 0x000fe40000000000 */
[C---:B--2---:R-:W-:Y:S01]  /*f500*/  IMAD.WIDE R24, R2.reuse, 0x4, R188 ;  /* 0x0000000402187825 */ /* 0x044fe200078e02bc */
[----:B------:R2:W-:Y:S01]  /*f510*/  LDGSTS.E [R3+0x17900], desc[UR28][R28.64], !P4 ;  /* 0x179000001c037fae */ /* 0x0005e2000e1a101c */
[----:B------:R-:W2:Y:S02]  /*f520*/  LDC R17, c[0x0][0x3a0] ;  /* 0x0000e800ff117b82 */ /* 0x000ea40000000800 */
[----:B------:R-:W-:Y:S01]  /*f530*/  IMAD.WIDE R122, R2, 0x4, R162 ;  /* 0x00000004027a7825 */ /* 0x000fe200078e02a2 */
[----:B------:R1:W-:Y:S01]  /*f540*/  LDGSTS.E [R3+0x17980], desc[UR28][R26.64], !P4 ;  /* 0x179800001a037fae */ /* 0x0003e2000e1a101c */
[----:B------:R-:W-:Y:S02]  /*f550*/  ISETP.GE.U32.AND P4, PT, R12, 0x7fffff72, PT ;  /* 0x7fffff720c00780c */ /* 0x000fe40003f86070 */
[C---:B---3--:R-:W-:Y:S01]  /*f560*/  IMAD.WIDE R22, R2.reuse, 0x4, R158 ;  /* 0x0000000402167825 */ /* 0x048fe200078e029e */
[----:B------:R3:W-:Y:S03]  /*f570*/  LDGSTS.E [R3+0x17d00], desc[UR28][R24.64], !P6 ;  /* 0x17d0000018037fae */ /* 0x0007e6000f1a101c */
[----:B------:R-:W-:Y:S01]  /*f580*/  VIADD R12, R13, 0xffffffa9 ;  /* 0xffffffa90d0c7836 */ /* 0x000fe20000000000 */
[----:B------:R2:W-:Y:S01]  /*f590*/  LDGSTS.E [R3+0x17d80], desc[UR28][R22.64], !P6 ;  /* 0x17d8000016037fae */ /* 0x0005e2000f1a101c */
[----:B------:R-:W-:Y:S01]  /*f5a0*/  IMAD.WIDE R120, R2, 0x4, R196 ;  /* 0x0000000402787825 */ /* 0x000fe200078e02c4 */
[----:B------:R-:W-:Y:S01]  /*f5b0*/  ISETP.GE.U32.AND P6, PT, R10, 0x7fffff6e, PT ;  /* 0x7fffff6e0a00780c */ /* 0x000fe20003fc6070 */
[----:B------:R-:W2:Y:S01]  /*f5c0*/  LDC R13, c[0x0][0x3a0] ;  /* 0x0000e800ff0d7b82 */ /* 0x000ea20000000800 */
[----:B------:R-:W-:Y:S01]  /*f5d0*/  LDGSTS.E [R4+0x14200], desc[UR28][R124.64], !P5 ;  /* 0x142000007c047fae */ /* 0x000fe2000e9a101c */
[----:B------:R-:W-:Y:S01]  /*f5e0*/  IMAD.WIDE R74, R2, 0x4, R166 ;  /* 0x00000004024a7825 */ /* 0x000fe200078e02a6 */
[----:B-1----:R-:W-:-:S02]  /*f5f0*/  IADD3 R10, PT, PT, R20, -0x5b, RZ ;  /* 0xffffffa5140a7810 */ /* 0x002fc40007ffe0ff */
[----:B------:R-:W-:Y:S01]  /*f600*/  LDGSTS.E [R4+0x14280], desc[UR28][R122.64], !P5 ;  /* 0x142800007a047fae */ /* 0x000fe2000e9a101c */
[----:B------:R-:W-:Y:S01]  /*f610*/  IMAD.WIDE R72, R2, 0x4, R176 ;  /* 0x0000000402487825 */ /* 0x000fe200078e02b0 */
[----:B------:R-:W-:Y:S01]  /*f620*/  ISETP.GE.U32.AND P5, PT, R12, 0x7fffff6a, PT ;  /* 0x7fffff6a0c00780c */ /* 0x000fe20003fa6070 */
[----:B------:R-:W1:Y:S01]  /*f630*/  LDC R20, c[0x0][0x3a0] ;  /* 0x0000e800ff147b82 */ /* 0x000e620000000800 */
[----:B------:R-:W-:Y:S01]  /*f640*/  LDGSTS.E [R4+0x14600], desc[UR28][R120.64], !P3 ;  /* 0x1460000078047fae */ /* 0x000fe2000d9a101c */
[----:B------:R-:W-:-:S03]  /*f650*/  IMAD.WIDE R70, R2, 0x4, R170 ;  /* 0x0000000402467825 */ /* 0x000fc600078e02aa */
[----:B------:R-:W-:Y:S01]  /*f660*/  LDGSTS.E [R4+0x14680], desc[UR28][R74.64], !P3 ;  /* 0x146800004a047fae */ /* 0x000fe2000d9a101c */
[----:B----4-:R-:W-:Y:S01]  /*f670*/  VIADD R12, R16, 0xffffffa1 ;  /* 0xffffffa1100c7836 */ /* 0x010fe20000000000 */
[----:B------:R-:W-:Y:S01]  /*f680*/  ISETP.GE.U32.AND P3, PT, R10, 0x7fffff66, PT ;  /* 0x7fffff660a00780c */ /* 0x000fe20003f66070 */
[----:B------:R-:W-:Y:S01]  /*f690*/  VIADD R10, R19, 0xffffff9d ;  /* 0xffffff9d130a7836 */ /* 0x000fe20000000000 */
[----:B------:R-:W-:Y:S01]  /*f6a0*/  LDGSTS.E [R4+0x14a00], desc[UR28][R72.64], !P2 ;  /* 0x14a0000048047fae */ /* 0x000fe2000d1a101c */
[----:B------:R-:W4:Y:S03]  /*f6b0*/  LDC R19, c[0x0][0x3a0] ;  /* 0x0000e800ff137b82 */ /* 0x000f260000000800 */
[----:B------:R-:W-:Y:S01]  /*f6c0*/  LDGSTS.E [R4+0x14a80], desc[UR28][R70.64], !P2 ;  /* 0x14a8000046047fae */ /* 0x000fe2000d1a101c */
[----:B------:R-:W-:Y:S02]  /*f6d0*/  ISETP.GE.U32.AND P2, PT, R12, 0x7fffff62, PT ;  /* 0x7fffff620c00780c */ /* 0x000fe40003f46070 */
[----:B-----5:R-:W-:Y:S01]  /*f6e0*/  IADD3 R12, PT, PT, R15, -0x67, RZ ;  /* 0xffffff990f0c7810 */ /* 0x020fe20007ffe0ff */
[C---:B------:R-:W-:Y:S01]  /*f6f0*/  IMAD.WIDE R68, R2.reuse, 0x4, R174 ;  /* 0x0000000402447825 */ /* 0x040fe200078e02ae */
[----:B------:R-:W5:Y:S01]  /*f700*/  LDC R15, c[0x0][0x3a0] ;  /* 0x0000e800ff0f7b82 */ /* 0x000f620000000800 */
[----:B------:R-:W-:Y:S02]  /*f710*/  LDGSTS.E [R4+0x14e00], desc[UR28][R204.64], !P4 ;  /* 0x14e00000cc047fae */ /* 0x000fe4000e1a101c */
[----:B------:R-:W-:-:S02]  /*f720*/  IMAD.WIDE R66, R2, 0x4, R184 ;  /* 0x0000000402427825 */ /* 0x000fc400078e02b8 */
[----:B------:R-:W-:Y:S02]  /*f730*/  LDGSTS.E [R4+0x14e80], desc[UR28][R68.64], !P4 ;  /* 0x14e8000044047fae */ /* 0x000fe4000e1a101c */
[----:B------:R-:W-:Y:S01]  /*f740*/  IMAD.WIDE R64, R2, 0x4, R178 ;  /* 0x0000000402407825 */ /* 0x000fe200078e02b2 */
[----:B------:R-:W-:Y:S01]  /*f750*/  ISETP.GE.U32.AND P4, PT, R10, 0x7fffff5e, PT ;  /* 0x7fffff5e0a00780c */ /* 0x000fe20003f86070 */
[----:B------:R-:W-:Y:S01]  /*f760*/  LDGSTS.E [R4+0x15200], desc[UR28][R66.64], !P6 ;  /* 0x1520000042047fae */ /* 0x000fe2000f1a101c */
[----:B------:R-:W1:Y:S01]  /*f770*/  LDC R16, c[0x0][0x3a0] ;  /* 0x0000e800ff107b82 */ /* 0x000e620000000800 */
[----:B------:R-:W-:Y:S02]  /*f780*/  IMAD.WIDE R62, R2, 0x4, R182 ;  /* 0x00000004023e7825 */ /* 0x000fe400078e02b6 */
[----:B------:R2:W-:Y:S02]  /*f790*/  STL.64 [R1+0x5e0], R28 ;  /* 0x0005e01c01007387 */ /* 0x0005e40000100a00 */
[----:B------:R-:W-:-:S02]  /*f7a0*/  VIADD R10, R18, 0xffffff95 ;  /* 0xffffff95120a7836 */ /* 0x000fc40000000000 */
[----:B------:R-:W-:Y:S01]  /*f7b0*/  LDGSTS.E [R4+0x15280], desc[UR28][R64.64], !P6 ;  /* 0x1528000040047fae */ /* 0x000fe2000f1a101c */
[----:B------:R-:W-:Y:S01]  /*f7c0*/  IMAD.WIDE R126, R2, 0x4, R192 ;  /* 0x00000004027e7825 */ /* 0x000fe200078e02c0 */
[----:B------:R-:W-:Y:S01]  /*f7d0*/  ISETP.GE.U32.AND P6, PT, R12, 0x7fffff5a, PT ;  /* 0x7fffff5a0c00780c */ /* 0x000fe20003fc6070 */
[----:B------:R-:W1:Y:S01]  /*f7e0*/  LDC R18, c[0x0][0x3a0] ;  /* 0x0000e800ff127b82 */ /* 0x000e620000000800 */
[----:B------:R3:W-:Y:S01]  /*f7f0*/  STL.64 [R1+0x5e8], R26 ;  /* 0x0005e81a01007387 */ /* 0x0007e20000100a00 */
[----:B------:R-:W-:-:S03]  /*f800*/  IMAD.WIDE R188, R2, 0x4, R186 ;  /* 0x0000000402bc7825 */ /* 0x000fc600078e02ba */
[----:B------:R4:W-:Y:S01]  /*f810*/  STL.64 [R1+0x620], R24 ;  /* 0x0006201801007387 */ /* 0x0009e20000100a00 */
[----:B------:R-:W-:Y:S02]  /*f820*/  VIADD R12, R14, 0xffffff91 ;  /* 0xffffff910e0c7836 */ /* 0x000fe40000000000 */
[C---:B--2---:R-:W-:Y:S01]  /*f830*/  IMAD.WIDE R28, R2.reuse, 0x4, R208 ;  /* 0x00000004021c7825 */ /* 0x044fe200078e02d0 */
[----:B------:R-:W-:Y:S01]  /*f840*/  LDGSTS.E [R4+0x15600], desc[UR28][R212.64], !P5 ;  /* 0x15600000d4047fae */ /* 0x000fe2000e9a101c */
[----:B------:R-:W2:Y:S03]  /*f850*/  LDC R14, c[0x0][0x3a0] ;  /* 0x0000e800ff0e7b82 */ /* 0x000ea60000000800 */
[----:B------:R5:W-:Y:S01]  /*f860*/  STL.64 [R1+0x628], R22 ;  /* 0x0006281601007387 */ /* 0x000be20000100a00 */
[----:B---3--:R-:W-:-:S03]  /*f870*/  IMAD.WIDE R26, R2, 0x4, R200 ;  /* 0x00000004021a7825 */ /* 0x008fc600078e02c8 */
[----:B------:R-:W-:Y:S01]  /*f880*/  LDGSTS.E [R4+0x15680], desc[UR28][R62.64], !P5 ;  /* 0x156800003e047fae */ /* 0x000fe2000e9a101c */
[----:B------:R-:W-:Y:S01]  /*f890*/  ISETP.GE.U32.AND P5, PT, R10, 0x7fffff56, PT ;  /* 0x7fffff560a00780c */ /* 0x000fe20003fa6070 */
[C---:B----4-:R-:W-:Y:S02]  /*f8a0*/  IMAD.WIDE R24, R2.reuse, 0x4, R194 ;  /* 0x0000000402187825 */ /* 0x050fe400078e02c2 */
[----:B------:R-:W-:Y:S01]  /*f8b0*/  LDGSTS.E [R4+0x15a00], desc[UR28][R126.64], !P3 ;  /* 0x15a000007e047fae */ /* 0x000fe2000d9a101c */
[----:B------:R-:W-:Y:S02]  /*f8c0*/  IADD3 R10, PT, PT, R17, -0x73, RZ ;  /* 0xffffff8d110a7810 */ /* 0x000fe40007ffe0ff */
[----:B------:R-:W3:Y:S01]  /*f8d0*/  LDC R17, c[0x0][0x3a0] ;  /* 0x0000e800ff117b82 */ /* 0x000ee20000000800 */
[----:B-----5:R-:W-:Y:S01]  /*f8e0*/  IMAD.WIDE R22, R2, 0x4, R220 ;  /* 0x0000000402167825 */ /* 0x020fe200078e02dc */
[----:B------:R-:W-:Y:S01]  /*f8f0*/  LDGSTS.E [R4+0x15a80], desc[UR28][R188.64], !P3 ;  /* 0x15a80000bc047fae */ /* 0x000fe2000d9a101c */
[----:B------:R-:W-:-:S02]  /*f900*/  ISETP.GE.U32.AND P3, PT, R12, 0x7fffff52, PT ;  /* 0x7fffff520c00780c */ /* 0x000fc40003f66070 */
[----:B------:R-:W-:Y:S01]  /*f910*/  VIADD R12, R13, 0xffffff89 ;  /* 0xffffff890d0c7836 */ /* 0x000fe20000000000 */
[----:B------:R4:W-:Y:S02]  /*f920*/  STL.64 [R1+0xe0], R22 ;  /* 0x0000e01601007387 */ /* 0x0009e40000100a00 */
[----:B------:R-:W5:Y:S02]  /*f930*/  LDC R13, c[0x0][0x3a0] ;  /* 0x0000e800ff0d7b82 */ /* 0x000f640000000800 */
[----:B------:R4:W-:Y:S04]  /*f940*/  LDGSTS.E [R4+0x15e00], desc[UR28][R22.64], !P2 ;  /* 0x15e0000016047fae */ /* 0x0009e8000d1a101c */
[----:B------:R-:W-:Y:S01]  /*f950*/  LDGSTS.E [R4+0x15e80], desc[UR28][R190.64], !P2 ;  /* 0x15e80000be047fae */ /* 0x000fe2000d1a101c */
[----:B------:R-:W-:Y:S01]  /*f960*/  ISETP.GE.U32.AND P2, PT, R10, 0x7fffff4e, PT ;  /* 0x7fffff4e0a00780c */ /* 0x000fe20003f46070 */
[----:B------:R-:W-:-:S02]  /*f970*/  VIADD R10, R19, 0xffffff85 ;  /* 0xffffff85130a7836 */ /* 0x000fc40000000000 */
[----:B------:R1:W-:Y:S01]  /*f980*/  LDGSTS.E [R4+0x16200], desc[UR28][R26.64], !P4 ;  /* 0x162000001a047fae */ /* 0x0003e2000e1a101c */
[----:B------:R-:W2:Y:S01]  /*f990*/  LDC R19, c[0x0][0x3a0] ;  /* 0x0000e800ff137b82 */ /* 0x000ea20000000800 */
[----:B----4-:R-:W-:Y:S02]  /*f9a0*/  IMAD.WIDE R22, R2, 0x4, R198 ;  /* 0x0000000402167825 */ /* 0x010fe400078e02c6 */
[----:B------:R1:W-:Y:S04]  /*f9b0*/  STL.64 [R1+0x210], R26 ;  /* 0x0002101a01007387 */ /* 0x0003e80000100a00 */
[----:B------:R4:W-:Y:S01]  /*f9c0*/  LDGSTS.E [R4+0x16280], desc[UR28][R24.64], !P4 ;  /* 0x1628000018047fae */ /* 0x0009e2000e1a101c */
[----:B------:R-:W-:Y:S02]  /*f9d0*/  ISETP.GE.U32.AND P4, PT, R12, 0x7fffff4a, PT ;  /* 0x7fffff4a0c00780c */ /* 0x000fe40003f86070 */
[----:B------:R-:W-:Y:S01]  /*f9e0*/  IADD3 R12, PT, PT, R15, -0x7f, RZ ;  /* 0xffffff810f0c7810 */ /* 0x000fe20007ffe0ff */
[----:B------:R4:W-:Y:S01]  /*f9f0*/  STL.64 [R1+0x228], R24 ;  /* 0x0002281801007387 */ /* 0x0009e20000100a00 */
[----:B------:R-:W2:Y:S01]  /*fa00*/  LDC R15, c[0x0][0x3a0] ;  /* 0x0000e800ff0f7b82 */ /* 0x000ea20000000800 */
[----:B-1----:R-:W-:-:S02]  /*fa10*/  IMAD.WIDE R26, R2, 0x4, R202 ;  /* 0x00000004021a7825 */ /* 0x002fc400078e02ca */
[----:B------:R-:W-:Y:S04]  /*fa20*/  LDGSTS.E [R4+0x16600], desc[UR28][R226.64], !P6 ;  /* 0x16600000e2047fae */ /* 0x000fe8000f1a101c */
[----:B------:R1:W-:Y:S01]  /*fa30*/  STL.64 [R1+0x2b0], R22 ;  /* 0x0002b01601007387 */ /* 0x0003e20000100a00 */
[----:B----4-:R-:W-:-:S03]  /*fa40*/  IMAD.WIDE R24, R2, 0x4, R230 ;  /* 0x0000000402187825 */ /* 0x010fc600078e02e6 */
[----:B------:R1:W-:Y:S01]  /*fa50*/  LDGSTS.E [R4+0x16680], desc[UR28][R22.64], !P6 ;  /* 0x1668000016047fae */ /* 0x0003e2000f1a101c */
[----:B------:R-:W-:-:S03]  /*fa60*/  ISETP.GE.U32.AND P6, PT, R10, 0x7fffff46, PT ;  /* 0x7fffff460a00780c */ /* 0x000fc60003fc6070 */
[----:B------:R4:W-:Y:S04]  /*fa70*/  LDGSTS.E [R4+0x16a00], desc[UR28][R28.64], !P5 ;  /* 0x16a000001c047fae */ /* 0x0009e8000e9a101c */
[----:B------:R4:W-:Y:S01]  /*fa80*/  STL.64 [R1+0x2c8], R28 ;  /* 0x0002c81c01007387 */ /* 0x0009e20000100a00 */
[----:B-1----:R-:W-:-:S03]  /*fa90*/  IMAD.WIDE R22, R2, 0x4, R206 ;  /* 0x0000000402167825 */ /* 0x002fc600078e02ce */
[----:B------:R1:W-:Y:S01]  /*faa0*/  LDGSTS.E [R4+0x16a80], desc[UR28][R26.64], !P5 ;  /* 0x16a800001a047fae */ /* 0x0003e2000e9a101c */
[----:B------:R-:W-:-:S03]  /*fab0*/  ISETP.GE.U32.AND P5, PT, R12, 0x7fffff42, PT ;  /* 0x7fffff420c00780c */ /* 0x000fc60003fa6070 */
[----:B------:R1:W-:Y:S01]  /*fac0*/  STL.64 [R1+0x2e0], R26 ;  /* 0x0002e01a01007387 */ /* 0x0003e20000100a00 */
[----:B----4-:R-:W-:-:S03]  /*fad0*/  IMAD.WIDE R28, R2, 0x4, R216 ;  /* 0x00000004021c7825 */ /* 0x010fc600078e02d8 */
[----:B------:R4:W-:Y:S04]  /*fae0*/  STL.64 [R1+0x2f8], R24 ;  /* 0x0002f81801007387 */ /* 0x0009e80000100a00 */
[----:B------:R4:W-:Y:S01]  /*faf0*/  LDGSTS.E [R4+0x16e00], desc[UR28][R24.64], !P3 ;  /* 0x16e0000018047fae */ /* 0x0009e2000d9a101c */
[----:B-1----:R-:W-:-:S03]  /*fb00*/  IMAD.WIDE R26, R2, 0x4, R210 ;  /* 0x00000004021a7825 */ /* 0x002fc600078e02d2 */
[----:B------:R1:W-:Y:S04]  /*fb10*/  STL.64 [R1+0x310], R22 ;  /* 0x0003101601007387 */ /* 0x0003e80000100a00 */
[----:B------:R1:W-:Y:S01]  /*fb20*/  LDGSTS.E [R4+0x16e80], desc[UR28][R22.64], !P3 ;  /* 0x16e8000016047fae */ /* 0x0003e2000d9a101c */
        /* <DEDUP_REMOVED lines=13> */
[----:B------:R-:W-:Y:S04]  /*fc00*/  STL.64 [R1+0x420], R28 ;  /* 0x0004201c01007387 */ /* 0x000fe80000100a00 */
[----:B------:R4:W-:Y:S01]  /*fc10*/  LDGSTS.E [R4+0x17a00], desc[UR28][R28.64], !P6 ;  /* 0x17a000001c047fae */ /* 0x0009e2000f1a101c */
[----:B-1----:R-:W-:-:S03]  /*fc20*/  IMAD.WIDE R22, R2, 0x4, R222 ;  /* 0x0000000402167825 */ /* 0x002fc600078e02de */
[----:B------:R-:W-:Y:S04]  /*fc30*/  STL.64 [R1+0x438], R26 ;  /* 0x0004381a01007387 */ /* 0x000fe80000100a00 */
[----:B------:R-:W-:Y:S04]  /*fc40*/  LDGSTS.E [R4+0x17a80], desc[UR28][R26.64], !P6 ;  /* 0x17a800001a047fae */ /* 0x000fe8000f1a101c */
[----:B------:R-:W-:Y:S04]  /*fc50*/  STL.64 [R1+0x630], R24 ;  /* 0x0006301801007387 */ /* 0x000fe80000100a00 */
[----:B------:R-:W-:Y:S04]  /*fc60*/  LDGSTS.E [R4+0x17e00], desc[UR28][R24.64], !P5 ;  /* 0x17e0000018047fae */ /* 0x000fe8000e9a101c */
[----:B------:R1:W-:Y:S04]  /*fc70*/  STL.64 [R1+0x638], R22 ;  /* 0x0006381601007387 */ /* 0x0003e80000100a00 */
[----:B------:R1:W-:Y:S04]  /*fc80*/  LDGSTS.E [R4+0x17e80], desc[UR28][R22.64], !P5 ;  /* 0x17e8000016047fae */ /* 0x0003e8000e9a101c */
[----:B-1----:R-:W2:Y:S04]  /*fc90*/  LDL.LU.64 R22, [R1+0x10] ;  /* 0x0000100001167983 */ /* 0x002ea80000300a00 */
[----:B------:R-:W3:Y:S04]  /*fca0*/  LDL.LU.64 R84, [R1+0x1e0] ;  /* 0x0001e00001547983 */ /* 0x000ee80000300a00 */
[----:B------:R-:W5:Y:S04]  /*fcb0*/  LDL.LU.64 R24, [R1+0x1d8] ;  /* 0x0001d80001187983 */ /* 0x000f680000300a00 */
[----:B------:R-:W5:Y:S04]  /*fcc0*/  LDL.LU.64 R116, [R1+0x1d0] ;  /* 0x0001d00001747983 */ /* 0x000f680000300a00 */
[----:B------:R-:W5:Y:S04]  /*fcd0*/  LDL.LU.64 R76, [R1+0x1c8] ;  /* 0x0001c800014c7983 */ /* 0x000f680000300a00 */
[----:B------:R-:W5:Y:S04]  /*fce0*/  LDL.LU.64 R82, [R1+0x1c0] ;  /* 0x0001c00001527983 */ /* 0x000f680000300a00 */
[----:B------:R-:W5:Y:S04]  /*fcf0*/  LDL.LU.64 R88, [R1+0x1b8] ;  /* 0x0001b80001587983 */ /* 0x000f680000300a00 */
[----:B------:R-:W5:Y:S04]  /*fd00*/  LDL.LU.64 R108, [R1+0x1b0] ;  /* 0x0001b000016c7983 */ /* 0x000f680000300a00 */
[----:B------:R-:W5:Y:S04]  /*fd10*/  LDL.LU.64 R80, [R1+0x1a8] ;  /* 0x0001a80001507983 */ /* 0x000f680000300a00 */
[----:B------:R-:W5:Y:S04]  /*fd20*/  LDL.LU.64 R92, [R1+0x198] ;  /* 0x00019800015c7983 */ /* 0x000f680000300a00 */
[----:B------:R-:W5:Y:S01]  /*fd30*/  LDL.LU.64 R78, [R1+0x190] ;  /* 0x00019000014e7983 */ /* 0x000f620000300a00 */
[----:B----4-:R-:W-:-:S03]  /*fd40*/  IMAD.SHL.U32 R28, R11, 0x40, RZ ;  /* 0x000000400b1c7824 */ /* 0x010fc600078e00ff */
[----:B------:R-:W-:Y:S04]  /*fd50*/  STL [R1+0x1a0], RZ ;  /* 0x0001a0ff01007387 */ /* 0x000fe80000100800 */
[----:B------:R-:W-:Y:S04]  /*fd60*/  STL [R1+0x1a4], RZ ;  /* 0x0001a4ff01007387 */ /* 0x000fe80000100800 */
[----:B------:R-:W4:Y:S04]  /*fd70*/  LDL.LU.64 R26, [R1+0x188] ;  /* 0x00018800011a7983 */ /* 0x000f280000300a00 */
[----:B------:R-:W4:Y:S01]  /*fd80*/  LDL.LU.64 R100, [R1+0x180] ;  /* 0x0001800001647983 */ /* 0x000f220000300a00 */
[----:B--2---:R-:W-:-:S03]  /*fd90*/  IMAD.WIDE R210, R2, 0x4, R22 ;  /* 0x0000000402d27825 */ /* 0x004fc600078e0216 */
[----:B------:R-:W2:Y:S01]  /*fda0*/  LDL.LU.64 R22, [R1+0x178] ;  /* 0x0001780001167983 */ /* 0x000ea20000300a00 */
[----:B---3--:R-:W-:-:S03]  /*fdb0*/  IMAD.WIDE R128, R28, 0x4, R84 ;  /* 0x000000041c807825 */ /* 0x008fc600078e0254 */
[----:B------:R-:W3:Y:S01]  /*fdc0*/  LDL.LU.64 R84, [R1+0x170] ;  /* 0x0001700001547983 */ /* 0x000ee20000300a00 */
[----:B-----5:R-:W-:-:S03]  /*fdd0*/  IMAD.WIDE R118, R28, 0x4, R24 ;  /* 0x000000041c767825 */ /* 0x020fc600078e0218 */
[----:B------:R-:W5:Y:S01]  /*fde0*/  LDL.LU.64 R24, [R1+0x168] ;  /* 0x0001680001187983 */ /* 0x000f620000300a00 */
[----:B------:R-:W-:-:S03]  /*fdf0*/  IMAD.WIDE R114, R28, 0x4, R76 ;  /* 0x000000041c727825 */ /* 0x000fc600078e024c */
[----:B------:R-:W5:Y:S01]  /*fe00*/  LDL.LU.64 R76, [R1+0x160] ;  /* 0x00016000014c7983 */ /* 0x000f620000300a00 */
[----:B------:R-:W-:-:S03]  /*fe10*/  IMAD.WIDE R116, R28, 0x4, R116 ;  /* 0x000000041c747825 */ /* 0x000fc600078e0274 */
[----:B------:R-:W-:Y:S01]  /*fe20*/  STL.64 [R1+0x708], R128 ;  /* 0x0007088001007387 */ /* 0x000fe20000100a00 */
[----:B------:R-:W-:-:S03]  /*fe30*/  IMAD.WIDE R112, R28, 0x4, R82 ;  /* 0x000000041c707825 */ /* 0x000fc600078e0252 */
[----:B------:R-:W-:Y:S01]  /*fe40*/  STL.64 [R1+0x718], R118 ;  /* 0x0007187601007387 */ /* 0x000fe20000100a00 */
[----:B------:R-:W-:-:S03]  /*fe50*/  IMAD.WIDE R110, R28, 0x4, R88 ;  /* 0x000000041c6e7825 */ /* 0x000fc600078e0258 */
[----:B------:R-:W5:Y:S04]  /*fe60*/  LDL.LU.64 R96, [R1+0x158] ;  /* 0x0001580001607983 */ /* 0x000f680000300a00 */
[----:B------:R-:W-:Y:S01]  /*fe70*/  STL.64 [R1+0x750], R116 ;  /* 0x0007507401007387 */ /* 0x000fe20000100a00 */
        /* <DEDUP_REMOVED lines=8> */
[----:B------:R-:W5:Y:S01]  /*ff00*/  LDL.LU.64 R92, [R1+0x140] ;  /* 0x00014000015c7983 */ /* 0x000f620000300a00 */
[----:B----4-:R-:W-:-:S03]  /*ff10*/  IMAD.WIDE R88, R28, 0x4, R26 ;  /* 0x000000041c587825 */ /* 0x010fc600078e021a */
[----:B------:R-:W-:Y:S04]  /*ff20*/  STL.64 [R1+0x850], R110 ;  /* 0x0008506e01007387 */ /* 0x000fe80000100a00 */
[----:B------:R-:W4:Y:S01]  /*ff30*/  LDL.LU.64 R90, [R1+0x138] ;  /* 0x00013800015a7983 */ /* 0x000f220000300a00 */
[----:B------:R-:W-:-:S03]  /*ff40*/  IMAD.WIDE R82, R28, 0x4, R100 ;  /* 0x000000041c527825 */ /* 0x000fc600078e0264 */
[----:B------:R-:W-:Y:S04]  /*ff50*/  STL.64 [R1+0x8d0], R108 ;  /* 0x0008d06c01007387 */ /* 0x000fe80000100a00 */
[----:B------:R-:W4:Y:S04]  /*ff60*/  LDL.LU.64 R26, [R1+0x130] ;  /* 0x00013000011a7983 */ /* 0x000f280000300a00 */
[----:B------:R-:W-:Y:S04]  /*ff70*/  STL.64 [R1+0x8d8], R106 ;  /* 0x0008d86a01007387 */ /* 0x000fe80000100a00 */
[----:B------:R-:W-:Y:S04]  /*ff80*/  STL.64 [R1+0x958], R104 ;  /* 0x0009586801007387 */ /* 0x000fe80000100a00 */
[----:B------:R-:W-:Y:S04]  /*ff90*/  STL.64 [R1+0x968], R102 ;  /* 0x0009686601007387 */ /* 0x000fe80000100a00 */
[----:B------:R-:W-:Y:S04]  /*ffa0*/  STL.64 [R1+0x9e8], R88 ;  /* 0x0009e85801007387 */ /* 0x000fe80000100a00 */
[----:B------:R-:W4:Y:S01]  /*ffb0*/  LDL.LU.64 R86, [R1+0x128] ;  /* 0x0001280001567983 */ /* 0x000f220000300a00 */
[----:B--2---:R-:W-:-:S04]  /*ffc0*/  IMAD.WIDE R22, R28, 0x4, R22 ;  /* 0x000000041c167825 */ /* 0x004fc800078e0216 */
[C---:B---3--:R-:W-:Y:S02]  /*ffd0*/  IMAD.WIDE R78, R28.reuse, 0x4, R84 ;  /* 0x000000041c4e7825 */ /* 0x048fe400078e0254 */
[----:B------:R-:W2:Y:S02]  /*ffe0*/  LDL.LU.64 R84, [R1+0x120] ;  /* 0x0001200001547983 */ /* 0x000ea40000300a00 */
[C---:B-----5:R-:W-:Y:S02]  /*fff0*/  IMAD.WIDE R100, R28.reuse, 0x4, R24 ;  /* 0x000000041c647825 */ /* 0x060fe400078e0218 */
[----:B------:R1:W-:Y:S02]  /*10000*/  STL.64 [R1+0xa50], R82 ;  /* 0x000a505201007387 */ /* 0x0003e40000100a00 */
[----:B------:R-:W-:Y:S02]  /*10010*/  IMAD.WIDE R98, R28, 0x4, R76 ;  /* 0x000000041c627825 */ /* 0x000fe400078e024c */
[----:B------:R-:W3:Y:S04]  /*10020*/  LDL.LU.64 R76, [R1+0x118] ;  /* 0x00011800014c7983 */ /* 0x000ee80000300a00 */
[----:B------:R-:W5:Y:S04]  /*10030*/  LDL.LU.64 R24, [R1+0x110] ;  /* 0x0001100001187983 */ /* 0x000f680000300a00 */
[----:B------:R1:W-:Y:S04]  /*10040*/  STL.64 [R1+0xaf0], R22 ;  /* 0x000af01601007387 */ /* 0x0003e80000100a00 */
[----:B------:R-:W5:Y:S04]  /*10050*/  LDL.LU.64 R142, [R1+0x108] ;  /* 0x00010800018e7983 */ /* 0x000f680000300a00 */
[----:B------:R-:W5:Y:S01]  /*10060*/  LDL.LU.64 R172, [R1+0x68] ;  /* 0x0000680001ac7983 */ /* 0x000f620000300a00 */
[----:B------:R-:W-:-:S02]  /*10070*/  VIADD R12, R16, 0xffffffb8 ;  /* 0xffffffb8100c7836 */ /* 0x000fc40000000000 */
[----:B------:R-:W1:Y:S01]  /*10080*/  LDC R16, c[0x0][0x3a0] ;  /* 0x0000e800ff107b82 */ /* 0x000e620000000800 */
[----:B------:R-:W-:-:S07]  /*10090*/  VIADD R10, R20, 0xffffffbc ;  /* 0xffffffbc140a7836 */ /* 0x000fce0000000000 */
[----:B------:R-:W4:Y:S01]  /*100a0*/  LDC R20, c[0x0][0x3a0] ;  /* 0x0000e800ff147b82 */ /* 0x000f220000000800 */
[----:B------:R-:W-:Y:S02]  /*100b0*/  ISETP.GE.U32.AND P3, PT, R10, 0x7fffff7d, PT ;  /* 0x7fffff7d0a00780c */ /* 0x000fe40003f66070 */
[----:B------:R-:W-:Y:S02]  /*100c0*/  IADD3 R10, PT, PT, R18, -0x4c, RZ ;  /* 0xffffffb4120a7810 */ /* 0x000fe40007ffe0ff */
[----:B------:R-:W-:Y:S01]  /*100d0*/  ISETP.GE.U32.AND P2, PT, R12, 0x7fffff79, PT ;  /* 0x7fffff790c00780c */ /* 0x000fe20003f46070 */
[----:B------:R-:W-:Y:S01]  /*100e0*/  VIADD R12, R14, 0xffffffb0 ;  /* 0xffffffb00e0c7836 */ /* 0x000fe20000000000 */
[----:B------:R-:W-:Y:S01]  /*100f0*/  ISETP.GE.U32.AND P4, PT, R10, 0x7fffff75, PT ;  /* 0x7fffff750a00780c */ /* 0x000fe20003f86070 */
[----:B------:R-:W4:Y:S01]  /*10100*/  LDC R18, c[0x0][0x3a0] ;  /* 0x0000e800ff127b82 */ /* 0x000f220000000800 */
[----:B------:R-:W-:Y:S02]  /*10110*/  IMAD.WIDE R60, R2, 0x4, R228 ;  /* 0x00000004023c7825 */ /* 0x000fe400078e02e4 */
[----:B------:R-:W-:-:S02]  /*10120*/  ISETP.GE.U32.AND P6, PT, R12, 0x7fffff71, PT ;  /* 0x7fffff710c00780c */ /* 0x000fc40003fc6070 */
[C---:B------:R-:W-:Y:S01]  /*10130*/  IMAD.WIDE R58, R2.reuse, 0x4, R58 ;  /* 0x00000004023a7825 */ /* 0x040fe200078e023a */
[----:B------:R-:W-:Y:S01]  /*10140*/  IADD3 R12, PT, PT, R13, -0x58, RZ ;  /* 0xffffffa80d0c7810 */ /* 0x000fe20007ffe0ff */
[----:B------:R-:W-:Y:S01]  /*10150*/  LDGSTS.E [R5+0x14300], desc[UR28][R60.64], !P3 ;  /* 0x143000003c057fae */ /* 0x000fe2000d9a101c */
[----:B------:R-:W4:Y:S01]  /*10160*/  LDC R14, c[0x0][0x3a0] ;  /* 0x0000e800ff0e7b82 */ /* 0x000f220000000800 */
[----:B------:R-:W-:Y:S02]  /*10170*/  VIADD R10, R17, 0xffffffac ;  /* 0xffffffac110a7836 */ /* 0x000fe40000000000 */
[----:B------:R-:W-:Y:S01]  /*10180*/  IMAD.WIDE R56, R2, 0x4, R56 ;  /* 0x0000000402387825 */ /* 0x000fe200078e0238 */
[----:B------:R-:W-:Y:S01]  /*10190*/  LDGSTS.E [R5+0x14380], desc[UR28][R58.64], !P3 ;  /* 0x143800003a057fae */ /* 0x000fe2000d9a101c */
[----:B------:R-:W-:Y:S02]  /*101a0*/  ISETP.GE.U32.AND P3, PT, R12, 0x7fffff69, PT ;  /* 0x7fffff690c00780c */ /* 0x000fe40003f66070 */
[----:B------:R-:W-:Y:S01]  /*101b0*/  IMAD.WIDE R54, R2, 0x4, R54 ;  /* 0x0000000402367825 */ /* 0x000fe200078e0236 */
[----:B------:R-:W4:Y:S01]  /*101c0*/  LDC R17, c[0x0][0x3a0] ;  /* 0x0000e800ff117b82 */ /* 0x000f220000000800 */
[----:B------:R-:W-:Y:S01]  /*101d0*/  ISETP.GE.U32.AND P5, PT, R10, 0x7fffff6d, PT ;  /* 0x7fffff6d0a00780c */ /* 0x000fe20003fa6070 */
[----:B------:R-:W-:Y:S01]  /*101e0*/  LDGSTS.E [R5+0x14700], desc[UR28][R56.64], !P2 ;  /* 0x1470000038057fae */ /* 0x000fe2000d1a101c */
[----:B------:R-:W-:-:S03]  /*101f0*/  IMAD.WIDE R52, R2, 0x4, R52 ;  /* 0x0000000402347825 */ /* 0x000fc600078e0234 */
[----:B------:R-:W-:Y:S01]  /*10200*/  LDGSTS.E [R5+0x14780], desc[UR28][R54.64], !P2 ;  /* 0x1478000036057fae */ /* 0x000fe2000d1a101c */
[----:B------:R-:W-:Y:S01]  /*10210*/  IMAD.WIDE R50, R2, 0x4, R50 ;  /* 0x0000000402327825 */ /* 0x000fe200078e0232 */
[----:B------:R-:W4:Y:S02]  /*10220*/  LDC R13, c[0x0][0x3a0] ;  /* 0x0000e800ff0d7b82 */ /* 0x000f240000000800 */
[----:B------:R-:W-:Y:S01]  /*10230*/  LDGSTS.E [R5+0x14b00], desc[UR28][R52.64], !P4 ;  /* 0x14b0000034057fae */ /* 0x000fe2000e1a101c */
[----:B-1----:R-:W-:Y:S02]  /*10240*/  VIADD R12, R16, 0xffffffa0 ;  /* 0xffffffa0100c7836 */ /* 0x002fe40000000000 */
[----:B----4-:R-:W-:Y:S01]  /*10250*/  VIADD R10, R20, 0xffffffa4 ;  /* 0xffffffa4140a7836 */ /* 0x010fe20000000000 */
[----:B------:R-:W-:Y:S02]  /*10260*/  LDGSTS.E [R5+0x14b80], desc[UR28][R50.64], !P4 ;  /* 0x14b8000032057fae */ /* 0x000fe4000e1a101c */
[----:B------:R-:W1:Y:S01]  /*10270*/  LDC R16, c[0x0][0x3a0] ;  /* 0x0000e800ff107b82 */ /* 0x000e620000000800 */
[----:B------:R-:W-:Y:S01]  /*10280*/  ISETP.GE.U32.AND P4, PT, R12, 0x7fffff61, PT ;  /* 0x7fffff610c00780c */ /* 0x000fe20003f86070 */
[----:B------:R-:W-:Y:S01]  /*10290*/  IMAD.WIDE R48, R2, 0x4, R48 ;  /* 0x0000000402307825 */ /* 0x000fe200078e0230 */
[----:B------:R-:W-:-:S03]  /*102a0*/  ISETP.GE.U32.AND P2, PT, R10, 0x7fffff65, PT ;  /* 0x7fffff650a00780c */ /* 0x000fc60003f46070 */
[----:B------:R-:W-:Y:S01]  /*102b0*/  VIADD R12, R15, 0xffffff98 ;  /* 0xffffff980f0c7836 */ /* 0x000fe20000000000 */
[----:B------:R-:W-:Y:S01]  /*102c0*/  LDGSTS.E [R5+0x14f00], desc[UR28][R48.64], !P6 ;  /* 0x14f0000030057fae */ /* 0x000fe2000f1a101c */
[C---:B------:R-:W-:Y:S01]  /*102d0*/  IMAD.WIDE R46, R2.reuse, 0x4, R46 ;  /* 0x00000004022e7825 */ /* 0x040fe200078e022e */
[----:B------:R-:W4:Y:S01]  /*102e0*/  LDC R15, c[0x0][0x3a0] ;  /* 0x0000e800ff0f7b82 */ /* 0x000f220000000800 */
[----:B------:R-:W-:Y:S02]  /*102f0*/  IADD3 R10, PT, PT, R19, -0x64, RZ ;  /* 0xffffff9c130a7810 */ /* 0x000fe40007ffe0ff */
[C---:B------:R-:W-:Y:S01]  /*10300*/  IMAD.WIDE R44, R2.reuse, 0x4, R44 ;  /* 0x00000004022c7825 */ /* 0x040fe200078e022c */
[----:B------:R-:W-:Y:S03]  /*10310*/  LDGSTS.E [R5+0x14f80], desc[UR28][R46.64], !P6 ;  /* 0x14f800002e057fae */ /* 0x000fe6000f1a101c */
[----:B------:R-:W-:Y:S01]  /*10320*/  IMAD.WIDE R42, R2, 0x4, R42 ;  /* 0x00000004022a7825 */ /* 0x000fe200078e022a */
[----:B------:R1:W-:Y:S01]  /*10330*/  STL.64 [R1+0xaf8], R78 ;  /* 0x000af84e01007387 */ /* 0x0003e20000100a00 */
[----:B------:R-:W-:-:S02]  /*10340*/  ISETP.GE.U32.AND P6, PT, R10, 0x7fffff5d, PT ;  /* 0x7fffff5d0a00780c */ /* 0x000fc40003fc6070 */
[----:B------:R-:W-:Y:S01]  /*10350*/  IMAD.WIDE R40, R2, 0x4, R40 ;  /* 0x0000000402287825 */ /* 0x000fe200078e0228 */
[----:B------:R-:W-:Y:S03]  /*10360*/  LDGSTS.E [R5+0x15300], desc[UR28][R44.64], !P5 ;  /* 0x153000002c057fae */ /* 0x000fe6000e9a101c */
[----:B------:R-:W-:Y:S01]  /*10370*/  IMAD.WIDE R96, R28, 0x4, R96 ;  /* 0x000000041c607825 */ /* 0x000fe200078e0260 */
[----:B------:R-:W5:Y:S03]  /*10380*/  LDL.LU.64 R138, [R1+0x60] ;  /* 0x00006000018a7983 */ /* 0x000f660000300a00 */
[----:B------:R-:W-:Y:S01]  /*10390*/  IMAD.WIDE R38, R2, 0x4, R38 ;  /* 0x0000000402267825 */ /* 0x000fe200078e0226 */
[----:B------:R-:W-:Y:S01]  /*103a0*/  LDGSTS.E [R5+0x15380], desc[UR28][R42.64], !P5 ;  /* 0x153800002a057fae */ /* 0x000fe2000e9a101c */
[----:B------:R-:W-:-:S02]  /*103b0*/  ISETP.GE.U32.AND P5, PT, R12, 0x7fffff59, PT ;  /* 0x7fffff590c00780c */ /* 0x000fc40003fa6070 */
[----:B------:R-:W-:Y:S01]  /*103c0*/  VIADD R10, R18, 0xffffff94 ;  /* 0xffffff94120a7836 */ /* 0x000fe20000000000 */
[----:B------:R-:W5:Y:S01]  /*103d0*/  LDL.LU.64 R144, [R1+0x58] ;  /* 0x0000580001907983 */ /* 0x000f620000300a00 */
[----:B------:R-:W-:-:S03]  /*103e0*/  IMAD.WIDE R94, R28, 0x4, R94 ;  /* 0x000000041c5e7825 */ /* 0x000fc600078e025e */
[----:B------:R1:W-:Y:S01]  /*103f0*/  STL.64 [R1+0xbd8], R100 ;  /* 0x000bd86401007387 */ /* 0x0003e20000100a00 */
[----:B------:R-:W-:-:S03]  /*10400*/  IMAD.WIDE R36, R2, 0x4, R36 ;  /* 0x0000000402247825 */ /* 0x000fc600078e0224 */
[----:B------:R-:W-:Y:S01]  /*10410*/  STL.64 [R1+0xbe0], R98 ;  /* 0x000be06201007387 */ /* 0x000fe20000100a00 */
[----:B------:R-:W-:-:S03]  /*10420*/  IMAD.WIDE R34, R2, 0x4, R34 ;  /* 0x0000000402227825 */ /* 0x000fc600078e0222 */
[----:B------:R-:W-:Y:S01]  /*10430*/  LDGSTS.E [R5+0x15700], desc[UR28][R40.64], !P3 ;  /* 0x1570000028057fae */ /* 0x000fe2000d9a101c */
[----:B------:R-:W-:-:S03]  /*10440*/  IMAD.WIDE R32, R2, 0x4, R32 ;  /* 0x0000000402207825 */ /* 0x000fc600078e0220 */
[----:B------:R-:W-:Y:S01]  /*10450*/  STL.64 [R1+0xc80], R96 ;  /* 0x000c806001007387 */ /* 0x000fe20000100a00 */
[----:B------:R-:W-:-:S03]  /*10460*/  IMAD.WIDE R30, R2, 0x4, R30 ;  /* 0x00000004021e7825 */ /* 0x000fc600078e021e */
[----:B------:R-:W-:Y:S01]  /*10470*/  LDGSTS.E [R5+0x15780], desc[UR28][R38.64], !P3 ;  /* 0x1578000026057fae */ /* 0x000fe2000d9a101c */
[----:B------:R-:W-:Y:S01]  /*10480*/  ISETP.GE.U32.AND P3, PT, R10, 0x7fffff55, PT ;  /* 0x7fffff550a00780c */ /* 0x000fe20003f66070 */
[----:B------:R-:W-:Y:S02]  /*10490*/  VIADD R10, R17, 0xffffff8c ;  /* 0xffffff8c110a7836 */ /* 0x000fe40000000000 */
[----:B------:R-:W5:Y:S01]  /*104a0*/  LDL.LU.64 R134, [R1+0x40] ;  /* 0x0000400001867983 */ /* 0x000f620000300a00 */
[----:B------:R-:W-:-:S03]  /*104b0*/  IMAD.WIDE R244, R2, 0x4, R244 ;  /* 0x0000000402f47825 */ /* 0x000fc600078e02f4 */
[----:B------:R-:W5:Y:S01]  /*104c0*/  LDL.LU.64 R164, [R1+0x38] ;  /* 0x0000380001a47983 */ /* 0x000f620000300a00 */
[----:B------:R-:W-:-:S03]  /*104d0*/  IMAD.WIDE R240, R2, 0x4, R240 ;  /* 0x0000000402f07825 */ /* 0x000fc600078e02f0 */
[----:B------:R-:W-:Y:S01]  /*104e0*/  STL.64 [R1+0xc88], R94 ;  /* 0x000c885e01007387 */ /* 0x000fe20000100a00 */
[----:B------:R-:W-:-:S03]  /*104f0*/  IMAD.WIDE R80, R28, 0x4, R80 ;  /* 0x000000041c507825 */ /* 0x000fc600078e0250 */
[----:B------:R-:W-:Y:S01]  /*10500*/  LDGSTS.E [R5+0x15b00], desc[UR28][R36.64], !P2 ;  /* 0x15b0000024057fae */ /* 0x000fe2000d1a101c */
[----:B------:R-:W-:-:S03]  /*10510*/  IMAD.WIDE R238, R2, 0x4, R238 ;  /* 0x0000000402ee7825 */ /* 0x000fc600078e02ee */
[----:B------:R-:W5:Y:S01]  /*10520*/  LDL.LU.64 R130, [R1+0x30] ;  /* 0x0000300001827983 */ /* 0x000f620000300a00 */
[----:B------:R-:W-:Y:S01]  /*10530*/  IMAD.WIDE R92, R28, 0x4, R92 ;  /* 0x000000041c5c7825 */ /* 0x000fe200078e025c */
[----:B------:R-:W-:Y:S02]  /*10540*/  IADD3 R12, PT, PT, R14, -0x70, RZ ;  /* 0xffffff900e0c7810 */ /* 0x000fe40007ffe0ff */
[----:B------:R-:W-:Y:S01]  /*10550*/  LDGSTS.E [R5+0x15b80], desc[UR28][R34.64], !P2 ;  /* 0x15b8000022057fae */ /* 0x000fe2000d1a101c */
[----:B------:R-:W-:-:S03]  /*10560*/  IMAD.WIDE R236, R2, 0x4, R236 ;  /* 0x0000000402ec7825 */ /* 0x000fc600078e02ec */
[----:B------:R-:W5:Y:S01]  /*10570*/  LDL.LU.64 R136, [R1+0x28] ;  /* 0x0000280001887983 */ /* 0x000f620000300a00 */
[----:B------:R-:W-:-:S03]  /*10580*/  IMAD.WIDE R90, R28, 0x4, R90 ;  /* 0x000000041c5a7825 */ /* 0x000fc600078e025a */
[----:B------:R-:W-:Y:S01]  /*10590*/  LDGSTS.E [R5+0x15f00], desc[UR28][R32.64], !P4 ;  /* 0x15f0000020057fae */ /* 0x000fe2000e1a101c */
[----:B------:R-:W-:-:S03]  /*105a0*/  IMAD.WIDE R26, R28, 0x4, R26 ;  /* 0x000000041c1a7825 */ /* 0x000fc600078e021a */
[----:B------:R-:W5:Y:S01]  /*105b0*/  LDL.LU.64 R156, [R1+0x20] ;  /* 0x00002000019c7983 */ /* 0x000f620000300a00 */
[----:B------:R-:W-:-:S03]  /*105c0*/  IMAD.WIDE R86, R28, 0x4, R86 ;  /* 0x000000041c567825 */ /* 0x000fc600078e0256 */
[----:B------:R-:W-:Y:S01]  /*105d0*/  LDGSTS.E [R5+0x15f80], desc[UR28][R30.64], !P4 ;  /* 0x15f800001e057fae */ /* 0x000fe2000e1a101c */
[----:B------:R-:W-:-:S03]  /*105e0*/  ISETP.GE.U32.AND P4, PT, R10, 0x7fffff4d, PT ;  /* 0x7fffff4d0a00780c */ /* 0x000fc60003f86070 */
[----:B------:R-:W5:Y:S01]  /*105f0*/  LDL.LU.64 R148, [R1+0x18] ;  /* 0x0000180001947983 */ /* 0x000f620000300a00 */
[----:B-1----:R-:W-:-:S03]  /*10600*/  IADD3 R10, PT, PT, R16, -0x7c, RZ ;  /* 0xffffff84100a7810 */ /* 0x002fc60007ffe0ff */
[----:B------:R-:W5:Y:S01]  /*10610*/  LDL.LU.64 R140, [R1+0x8] ;  /* 0x00000800018c7983 */ /* 0x000f620000300a00 */
[----:B------:R-:W-:-:S03]  /*10620*/  ISETP.GE.U32.AND P2, PT, R12, 0x7fffff51, PT ;  /* 0x7fffff510c00780c */ /* 0x000fc60003f46070 */
[----:B------:R-:W-:Y:S01]  /*10630*/  LDGSTS.E [R5+0x16300], desc[UR28][R244.64], !P6 ;  /* 0x16300000f4057fae */ /* 0x000fe2000f1a101c */
[----:B------:R-:W-:-:S03]  /*10640*/  VIADD R12, R13, 0xffffff88 ;  /* 0xffffff880d0c7836 */ /* 0x000fc60000000000 */
[----:B------:R-:W5:Y:S01]  /*10650*/  LDL.LU.64 R132, [R1] ;  /* 0x0000000001847983 */ /* 0x000f620000300a00 */
[----:B------:R-:W-:-:S03]  /*10660*/  IMAD.WIDE R246, R2, 0x4, R246 ;  /* 0x0000000402f67825 */ /* 0x000fc600078e02f6 */
[----:B------:R-:W-:Y:S04]  /*10670*/  LDGSTS.E [R5+0x16380], desc[UR28][R240.64], !P6 ;  /* 0x16380000f0057fae */ /* 0x000fe8000f1a101c */
[----:B------:R1:W-:Y:S04]  /*10680*/  STL.64 [R1+0xd08], R80 ;  /* 0x000d085001007387 */ /* 0x0003e80000100a00 */
[----:B------:R-:W-:Y:S04]  /*10690*/  LDGSTS.E [R5+0x16700], desc[UR28][R238.64], !P5 ;  /* 0x16700000ee057fae */ /* 0x000fe8000e9a101c */
[----:B------:R1:W-:Y:S04]  /*106a0*/  STL.64 [R1+0xd50], R92 ;  /* 0x000d505c01007387 */ /* 0x0003e80000100a00 */
[----:B------:R-:W-:Y:S01]  /*106b0*/  LDGSTS.E [R5+0x16780], desc[UR28][R236.64], !P5 ;  /* 0x16780000ec057fae */ /* 0x000fe2000e9a101c */
[----:B------:R-:W-:Y:S01]  /*106c0*/  ISETP.GE.U32.AND P5, PT, R10, 0x7fffff45, PT ;  /* 0x7fffff450a00780c */ /* 0x000fe20003fa6070 */
[----:B----4-:R-:W-:-:S02]  /*106d0*/  VIADD R10, R15, 0xffffff80 ;  /* 0xffffff800f0a7836 */ /* 0x010fc40000000000 */
[----:B------:R-:W-:Y:S04]  /*106e0*/  STL.64 [R1+0xdd0], R90 ;  /* 0x000dd05a01007387 */ /* 0x000fe80000100a00 */
[----:B------:R4:W-:Y:S01]  /*106f0*/  STL.64 [R1+0xdd8], R26 ;  /* 0x000dd81a01007387 */ /* 0x0009e20000100a00 */
[----:B------:R-:W-:-:S03]  /*10700*/  ISETP.GE.U32.AND P6, PT, R12, 0x7fffff49, PT ;  /* 0x7fffff490c00780c */ /* 0x000fc60003fc6070 */
[----:B------:R-:W-:Y:S01]  /*10710*/  STL.64 [R1+0x1080], R86 ;  /* 0x0010805601007387 */ /* 0x000fe20000100a00 */
[----:B------:R-:W-:-:S03]  /*10720*/  IMAD.WIDE R12, R28, 0x4, R248 ;  /* 0x000000041c0c7825 */ /* 0x000fc600078e02f8 */
[----:B------:R-:W-:Y:S04]  /*10730*/  LDGSTS.E [R5+0x16b00], desc[UR28][R210.64], !P3 ;  /* 0x16b00000d2057fae */ /* 0x000fe8000d9a101c */
[----:B------:R-:W-:Y:S01]  /*10740*/  LDGSTS.E [R5+0x16b80], desc[UR28][R246.64], !P3 ;  /* 0x16b80000f6057fae */ /* 0x000fe2000d9a101c */
[----:B------:R-:W-:Y:S01]  /*10750*/  ISETP.GE.U32.AND P3, PT, R10, 0x7fffff41, PT ;  /* 0x7fffff410a00780c */ /* 0x000fe20003f66070 */
[----:B------:R-:W-:-:S04]  /*10760*/  IMAD.WIDE R10, R28, 0x4, R250 ;  /* 0x000000041c0a7825 */ /* 0x000fc800078e02fa */
[----:B--2---:R-:W-:-:S05]  /*10770*/  IMAD.WIDE R84, R28, 0x4, R84 ;  /* 0x000000041c547825 */ /* 0x004fca00078e0254 */
[----:B------:R2:W-:Y:S01]  /*10780*/  STL.64 [R1+0x1088], R84 ;  /* 0x0010885401007387 */ /* 0x0005e20000100a00 */
[----:B---3--:R-:W-:-:S04]  /*10790*/  IMAD.WIDE R76, R28, 0x4, R76 ;  /* 0x000000041c4c7825 */ /* 0x008fc800078e024c */
[C---:B-----5:R-:W-:Y:S01]  /*107a0*/  IMAD.WIDE R24, R28.reuse, 0x4, R24 ;  /* 0x000000041c187825 */ /* 0x060fe200078e0218 */
[----:B------:R-:W-:Y:S03]  /*107b0*/  STL.64 [R1+0x10c0], R76 ;  /* 0x0010c04c01007387 */ /* 0x000fe60000100a00 */
[C---:B------:R-:W-:Y:S01]  /*107c0*/  IMAD.WIDE R20, R28.reuse, 0x4, R142 ;  /* 0x000000041c147825 */ /* 0x040fe200078e028e */
[----:B------:R3:W-:Y:S03]  /*107d0*/  STL.64 [R1+0x10c8], R24 ;  /* 0x0010c81801007387 */ /* 0x0007e60000100a00 */
[C---:B------:R-:W-:Y:S01]  /*107e0*/  IMAD.WIDE R18, R28.reuse, 0x4, R172 ;  /* 0x000000041c127825 */ /* 0x040fe200078e02ac */
[----:B------:R-:W-:Y:S04]  /*107f0*/  STL.64 [R1+0x10f0], R20 ;  /* 0x0010f01401007387 */ /* 0x000fe80000100a00 */
[----:B------:R-:W5:Y:S04]  /*10800*/  LDL.LU.64 R248, [R1+0x1150] ;  /* 0x0011500001f87983 */ /* 0x000f680000300a00 */
[----:B------:R-:W-:Y:S04]  /*10810*/  STL.64 [R1+0x10f8], R18 ;  /* 0x0010f81201007387 */ /* 0x000fe80000100a00 */
[----:B------:R-:W2:Y:S01]  /*10820*/  LDL.LU.64 R250, [R1+0x1148] ;  /* 0x0011480001fa7983 */ /* 0x000ea20000300a00 */
[----:B------:R-:W-:-:S04]  /*10830*/  IMAD.WIDE R16, R28, 0x4, R138 ;  /* 0x000000041c107825 */ /* 0x000fc800078e028a */
[----:B------:R-:W-:Y:S01]  /*10840*/  IMAD.WIDE R14, R28, 0x4, R144 ;  /* 0x000000041c0e7825 */ /* 0x000fe200078e0290 */
[----:B------:R-:W-:Y:S03]  /*10850*/  STL.64 [R1+0x1110], R16 ;  /* 0x0011101001007387 */ /* 0x000fe60000100a00 */
[----:B------:R-:W-:-:S04]  /*10860*/  IMAD.WIDE R206, R2, 0x4, R134 ;  /* 0x0000000402ce7825 */ /* 0x000fc800078e0286 */
[C---:B------:R-:W-:Y:S01]  /*10870*/  IMAD.WIDE R208, R2.reuse, 0x4, R164 ;  /* 0x0000000402d07825 */ /* 0x040fe200078e02a4 */
[----:B------:R-:W-:Y:S04]  /*10880*/  LDGSTS.E [R5+0x16f00], desc[UR28][R206.64], !P2 ;  /* 0x16f00000ce057fae */ /* 0x000fe8000d1a101c */
[----:B------:R-:W-:Y:S01]  /*10890*/  LDGSTS.E [R5+0x16f80], desc[UR28][R208.64], !P2 ;  /* 0x16f80000d0057fae */ /* 0x000fe2000d1a101c */
[----:B------:R-:W-:-:S05]  /*108a0*/  IMAD.WIDE R214, R2, 0x4, R130 ;  /* 0x0000000402d67825 */ /* 0x000fca00078e0282 */
[----:B------:R-:W-:Y:S01]  /*108b0*/  LDGSTS.E [R5+0x17300], desc[UR28][R214.64], !P4 ;  /* 0x17300000d6057fae */ /* 0x000fe2000e1a101c */
[----:B------:R-:W-:-:S05]  /*108c0*/  IMAD.WIDE R216, R2, 0x4, R136 ;  /* 0x0000000402d87825 */ /* 0x000fca00078e0288 */
[----:B------:R-:W-:Y:S01]  /*108d0*/  LDGSTS.E [R5+0x17380], desc[UR28][R216.64], !P4 ;  /* 0x17380000d8057fae */ /* 0x000fe2000e1a101c */
[----:B------:R-:W-:-:S05]  /*108e0*/  IMAD.WIDE R218, R2, 0x4, R156 ;  /* 0x0000000402da7825 */ /* 0x000fca00078e029c */
[----:B------:R-:W-:Y:S01]  /*108f0*/  LDGSTS.E [R5+0x17700], desc[UR28][R218.64], !P6 ;  /* 0x17700000da057fae */ /* 0x000fe2000f1a101c */
[----:B------:R-:W-:-:S04]  /*10900*/  IMAD.WIDE R224, R2, 0x4, R148 ;  /* 0x0000000402e07825 */ /* 0x000fc800078e0294 */
[C---:B------:R-:W-:Y:S01]  /*10910*/  IMAD.WIDE R228, R2.reuse, 0x4, R140 ;  /* 0x0000000402e47825 */ /* 0x040fe200078e028c */
[----:B------:R-:W-:Y:S04]  /*10920*/  LDGSTS.E [R5+0x17780], desc[UR28][R224.64], !P6 ;  /* 0x17780000e0057fae */ /* 0x000fe8000f1a101c */
[----:B------:R-:W-:Y:S01]  /*10930*/  LDGSTS.E [R5+0x17b00], desc[UR28][R228.64], !P5 ;  /* 0x17b00000e4057fae */ /* 0x000fe2000e9a101c */
[----:B------:R-:W-:-:S05]  /*10940*/  IMAD.WIDE R230, R2, 0x4, R132 ;  /* 0x0000000402e67825 */ /* 0x000fca00078e0284 */
[----:B------:R-:W-:Y:S04]  /*10950*/  LDGSTS.E [R5+0x17b80], desc[UR28][R230.64], !P5 ;  /* 0x17b80000e6057fae */ /* 0x000fe8000e9a101c */
[----:B------:R-:W-:Y:S04]  /*10960*/  STL.64 [R1+0x1118], R14 ;  /* 0x0011180e01007387 */ /* 0x000fe80000100a00 */
[----:B------:R-:W-:Y:S04]  /*10970*/  STL.64 [R1+0x1120], R12 ;  /* 0x0011200c01007387 */ /* 0x000fe80000100a00 */
[----:B------:R-:W-:Y:S01]  /*10980*/  STL.64 [R1+0x1128], R10 ;  /* 0x0011280a01007387 */ /* 0x000fe20000100a00 */
[----:B-----5:R-:W-:-:S04]  /*10990*/  IMAD.WIDE R130, R2, 0x4, R248 ;  /* 0x0000000402827825 */ /* 0x020fc800078e02f8 */
[----:B--2---:R-:W-:-:S05]  /*109a0*/  IMAD.WIDE R132, R2, 0x4, R250 ;  /* 0x0000000402847825 */ /* 0x004fca00078e02fa */
[----:B------:R-:W-:Y:S04]  /*109b0*/  LDGSTS.E [R5+0x17f00], desc[UR28][R132.64], !P3 ;  /* 0x17f0000084057fae */ /* 0x000fe8000d9a101c */
[----:B------:R-:W-:Y:S04]  /*109c0*/  LDGSTS.E [R5+0x17f80], desc[UR28][R130.64], !P3 ;  /* 0x17f8000082057fae */ /* 0x000fe8000d9a101c */
[----:B------:R-:W0:Y:S04]  /*109d0*/  LDGDEPBAR ;  /* 0x00000000000079af */ /* 0x000e280000000000 */
[----:B------:R2:W-:Y:S04]  /*109e0*/  LDGSTS.E [R0+0x8000], desc[UR28][R128.64], P1 ;  /* 0x0800000080007fae */ /* 0x0005e800089a101c */
        /* <DEDUP_REMOVED lines=9> */
[----:B------:R-:W-:Y:S04]  /*10a80*/  STL.64 [R1+0x108], R132 ;  /* 0x0001088401007387 */ /* 0x000fe80000100a00 */
[----:B------:R1:W-:Y:S04]  /*10a90*/  LDGSTS.E [R0+0xa800], desc[UR28][R88.64], P1 ;  /* 0x0a80000058007fae */ /* 0x0003e800089a101c */
[----:B------:R1:W-:Y:S04]  /*10aa0*/  STL.64 [R1+0x110], R130 ;  /* 0x0001108201007387 */ /* 0x0003e80000100a00 */
[----:B------:R1:W-:Y:S04]  /*10ab0*/  LDGSTS.E [R0+0xa880], desc[UR28][R82.64], P0 ;  /* 0x0a88000052007fae */ /* 0x0003e800081a101c */
[----:B------:R1:W-:Y:S04]  /*10ac0*/  LDGSTS.E [R0+0xb000], desc[UR28][R22.64], P1 ;  /* 0x0b00000016007fae */ /* 0x0003e800089a101c */
[----:B------:R1:W-:Y:S04]  /*10ad0*/  LDGSTS.E [R0+0xb080], desc[UR28][R78.64], P0 ;  /* 0x0b0800004e007fae */ /* 0x0003e800081a101c */
[----:B------:R-:W2:Y:S04]  /*10ae0*/  LDL.LU.64 R82, [R1+0x528] ;  /* 0x0005280001527983 */ /* 0x000ea80000300a00 */
[----:B------:R-:W5:Y:S04]  /*10af0*/  LDL.LU.64 R22, [R1+0x520] ;  /* 0x0005200001167983 */ /* 0x000f680000300a00 */
[----:B------:R-:W5:Y:S04]  /*10b00*/  LDL.LU.64 R88, [R1+0x4f8] ;  /* 0x0004f80001587983 */ /* 0x000f680000300a00 */
[----:B------:R-:W5:Y:S04]  /*10b10*/  LDL.LU.64 R78, [R1+0x4f0] ;  /* 0x0004f000014e7983 */ /* 0x000f680000300a00 */
[----:B------:R1:W-:Y:S04]  /*10b20*/  LDGSTS.E [R0+0xb800], desc[UR28][R100.64], P1 ;  /* 0x0b80000064007fae */ /* 0x0003e800089a101c */
[----:B------:R-:W5:Y:S04]  /*10b30*/  LDL.LU.64 R108, [R1+0x4d0] ;  /* 0x0004d000016c7983 */ /* 0x000f680000300a00 */
[----:B------:R1:W-:Y:S04]  /*10b40*/  LDGSTS.E [R0+0xb880], desc[UR28][R98.64], P0 ;  /* 0x0b88000062007fae */ /* 0x0003e800081a101c */
[----:B------:R-:W5:Y:S04]  /*10b50*/  LDL.LU.64 R100, [R1+0x4c8] ;  /* 0x0004c80001647983 */ /* 0x000f680000300a00 */
[----:B------:R1:W-:Y:S04]  /*10b60*/  LDGSTS.E [R0+0xc000], desc[UR28][R96.64], P1 ;  /* 0x0c00000060007fae */ /* 0x0003e800089a101c */
[----:B------:R1:W-:Y:S04]  /*10b70*/  LDGSTS.E [R0+0xc080], desc[UR28][R94.64], P0 ;  /* 0x0c0800005e007fae */ /* 0x0003e800081a101c */
[----:B------:R1:W-:Y:S04]  /*10b80*/  LDGSTS.E [R0+0xc800], desc[UR28][R80.64], P1 ;  /* 0x0c80000050007fae */ /* 0x0003e800089a101c */
[----:B------:R2:W-:Y:S04]  /*10b90*/  LDGSTS.E [R0+0xc880], desc[UR28][R92.64], P0 ;  /* 0x0c8800005c007fae */ /* 0x0005e800081a101c */
[----:B------:R2:W-:Y:S04]  /*10ba0*/  LDGSTS.E [R0+0xd000], desc[UR28][R90.64], P1 ;  /* 0x0d0000005a007fae */ /* 0x0005e800089a101c */
[----:B-1----:R-:W5:Y:S04]  /*10bb0*/  LDL.LU.64 R80, [R1+0x4b0] ;  /* 0x0004b00001507983 */ /* 0x002f680000300a00 */
[----:B------:R-:W5:Y:S04]  /*10bc0*/  LDL.LU.64 R92, [R1+0x4a8] ;  /* 0x0004a800015c7983 */ /* 0x000f680000300a00 */
[----:B------:R1:W-:Y:S04]  /*10bd0*/  LDGSTS.E [R0+0xd080], desc[UR28][R26.64], P0 ;  /* 0x0d0800001a007fae */ /* 0x0003e800081a101c */
[----:B------:R1:W-:Y:S04]  /*10be0*/  LDGSTS.E [R0+0xd800], desc[UR28][R86.64], P1 ;  /* 0x0d80000056007fae */ /* 0x0003e800089a101c */
[----:B------:R1:W-:Y:S04]  /*10bf0*/  LDGSTS.E [R0+0xd880], desc[UR28][R84.64], P0 ;  /* 0x0d88000054007fae */ /* 0x0003e800081a101c */
[----:B----4-:R-:W4:Y:S04]  /*10c00*/  LDL.LU.64 R26, [R1+0x490] ;  /* 0x00049000011a7983 */ /* 0x010f280000300a00 */
[----:B------:R1:W-:Y:S04]  /*10c10*/  LDGSTS.E [R0+0xe000], desc[UR28][R76.64], P1 ;  /* 0x0e0000004c007fae */ /* 0x0003e800089a101c */
[----:B------:R-:W4:Y:S04]  /*10c20*/  LDL.LU.64 R84, [R1+0x488] ;  /* 0x0004880001547983 */ /* 0x000f280000300a00 */
[----:B------:R1:W-:Y:S04]  /*10c30*/  LDGSTS.E [R0+0xe080], desc[UR28][R24.64], P0 ;  /* 0x0e08000018007fae */ /* 0x0003e800081a101c */
[----:B------:R1:W-:Y:S04]  /*10c40*/  LDGSTS.E [R0+0xe800], desc[UR28][R20.64], P1 ;  /* 0x0e80000014007fae */ /* 0x0003e800089a101c */
[----:B------:R1:W-:Y:S04]  /*10c50*/  LDGSTS.E [R0+0xe880], desc[UR28][R18.64], P0 ;  /* 0x0e88000012007fae */ /* 0x0003e800081a101c */
[----:B---3--:R-:W3:Y:S04]  /*10c60*/  LDL.LU.64 R24, [R1+0x470] ;  /* 0x0004700001187983 */ /* 0x008ee80000300a00 */
[----:B------:R-:W3:Y:S04]  /*10c70*/  LDL.LU.64 R76, [R1+0x468] ;  /* 0x00046800014c7983 */ /* 0x000ee80000300a00 */
[----:B------:R1:W-:Y:S04]  /*10c80*/  LDGSTS.E [R0+0xf000], desc[UR28][R16.64], P1 ;  /* 0x0f00000010007fae */ /* 0x0003e800089a101c */
[----:B------:R1:W-:Y:S04]  /*10c90*/  LDGSTS.E [R0+0xf080], desc[UR28][R14.64], P0 ;  /* 0x0f0800000e007fae */ /* 0x0003e800081a101c */
[----:B------:R1:W-:Y:S04]  /*10ca0*/  LDGSTS.E [R0+0xf800], desc[UR28][R12.64], P1 ;  /* 0x0f8000000c007fae */ /* 0x0003e800089a101c */
[----:B------:R1:W-:Y:S01]  /*10cb0*/  LDGSTS.E [R0+0xf880], desc[UR28][R10.64], P0 ;  /* 0x0f8800000a007fae */ /* 0x0003e200081a101c */
[----:B--2---:R-:W-:-:S04]  /*10cc0*/  IMAD.WIDE R128, R28, 0x4, R82 ;  /* 0x000000041c807825 */ /* 0x004fc800078e0252 */
[C---:B-----5:R-:W-:Y:S01]  /*10cd0*/  IMAD.WIDE R118, R28.reuse, 0x4, R22 ;  /* 0x000000041c767825 */ /* 0x060fe200078e0216 */
[----:B------:R2:W-:Y:S03]  /*10ce0*/  LDGSTS.E [R6+0x8100], desc[UR28][R128.64], P1 ;  /* 0x0810000080067fae */ /* 0x0005e600089a101c */
[C---:B------:R-:W-:Y:S01]  /*10cf0*/  IMAD.WIDE R116, R28.reuse, 0x4, R88 ;  /* 0x000000041c747825 */ /* 0x040fe200078e0258 */
[----:B------:R-:W5:Y:S03]  /*10d00*/  LDL.LU.64 R22, [R1+0x450] ;  /* 0x0004500001167983 */ /* 0x000f660000300a00 */
[C---:B------:R-:W-:Y:S01]  /*10d10*/  IMAD.WIDE R114, R28.reuse, 0x4, R78 ;  /* 0x000000041c727825 */ /* 0x040fe200078e024e */
[----:B------:R1:W-:Y:S04]  /*10d20*/  LDGSTS.E [R6+0x8180], desc[UR28][R118.64], P0 ;  /* 0x0818000076067fae */ /* 0x0003e800081a101c */
[----:B------:R-:W2:Y:S01]  /*10d30*/  LDL.LU.64 R78, [R1+0x448] ;  /* 0x00044800014e7983 */ /* 0x000ea20000300a00 */
[----:B------:R-:W-:-:S03]  /*10d40*/  IMAD.WIDE R112, R28, 0x4, R108 ;  /* 0x000000041c707825 */ /* 0x000fc600078e026c */
[----:B------:R-:W-:Y:S04]  /*10d50*/  STL.64 [R1+0x698], R128 ;  /* 0x0006988001007387 */ /* 0x000fe80000100a00 */
[----:B------:R-:W-:Y:S01]  /*10d60*/  STL.64 [R1+0x6a0], R118 ;  /* 0x0006a07601007387 */ /* 0x000fe20000100a00 */
[----:B------:R-:W-:-:S03]  /*10d70*/  IMAD.WIDE R110, R28, 0x4, R100 ;  /* 0x000000041c6e7825 */ /* 0x000fc600078e0264 */
[----:B------:R1:W-:Y:S04]  /*10d80*/  LDGSTS.E [R6+0x8900], desc[UR28][R116.64], P1 ;  /* 0x0890000074067fae */ /* 0x0003e800089a101c */
[----:B------:R-:W2:Y:S04]  /*10d90*/  LDL.LU.64 R100, [R1+0x410] ;  /* 0x0004100001647983 */ /* 0x000ea80000300a00 */
[----:B------:R-:W-:Y:S04]  /*10da0*/  STL.64 [R1+0x6e0], R116 ;  /* 0x0006e07401007387 */ /* 0x000fe80000100a00 */
[----:B------:R-:W2:Y:S04]  /*10db0*/  LDL.LU.64 R98, [R1+0x408] ;  /* 0x0004080001627983 */ /* 0x000ea80000300a00 */
[----:B------:R-:W-:Y:S04]  /*10dc0*/  STL.64 [R1+0x6e8], R114 ;  /* 0x0006e87201007387 */ /* 0x000fe80000100a00 */
[----:B------:R-:W-:Y:S01]  /*10dd0*/  STL.64 [R1+0x760], R112 ;  /* 0x0007607001007387 */ /* 0x000fe20000100a00 */
[----:B------:R-:W-:-:S03]  /*10de0*/  IMAD.WIDE R108, R28, 0x4, R80 ;  /* 0x000000041c6c7825 */ /* 0x000fc600078e0250 */
[----:B------:R-:W2:Y:S04]  /*10df0*/  LDL.LU.64 R96, [R1+0x3f8] ;  /* 0x0003f80001607983 */ /* 0x000ea80000300a00 */
[----:B------:R-:W2:Y:S01]  /*10e00*/  LDL.LU.64 R94, [R1+0x3f0] ;  /* 0x0003f000015e7983 */ /* 0x000ea20000300a00 */
[----:B------:R-:W-:-:S03]  /*10e10*/  IMAD.WIDE R106, R28, 0x4, R92 ;  /* 0x000000041c6a7825 */ /* 0x000fc600078e025c */
[----:B------:R-:W-:Y:S04]  /*10e20*/  STL.64 [R1+0x768], R110 ;  /* 0x0007686e01007387 */ /* 0x000fe80000100a00 */
[----:B------:R-:W2:Y:S04]  /*10e30*/  LDL.LU.64 R80, [R1+0x3d8] ;  /* 0x0003d80001507983 */ /* 0x000ea80000300a00 */
[----:B------:R-:W2:Y:S01]  /*10e40*/  LDL.LU.64 R92, [R1+0x3d0] ;  /* 0x0003d000015c7983 */ /* 0x000ea20000300a00 */
[----:B----4-:R-:W-:-:S03]  /*10e50*/  IMAD.WIDE R104, R28, 0x4, R26 ;  /* 0x000000041c687825 */ /* 0x010fc600078e021a */
[----:B------:R-:W-:Y:S04]  /*10e60*/  STL.64 [R1+0x7e0], R108 ;  /* 0x0007e06c01007387 */ /* 0x000fe80000100a00 */
[----:B------:R-:W4:Y:S04]  /*10e70*/  LDL.LU.64 R90, [R1+0x388] ;  /* 0x00038800015a7983 */ /* 0x000f280000300a00 */
[----:B------:R-:W1:Y:S01]  /*10e80*/  LDL.LU.64 R26, [R1+0x380] ;  /* 0x00038000011a7983 */ /* 0x000e620000300a00 */
[----:B------:R-:W-:-:S03]  /*10e90*/  IMAD.WIDE R102, R28, 0x4, R84 ;  /* 0x000000041c667825 */ /* 0x000fc600078e0254 */
[----:B------:R-:W-:Y:S04]  /*10ea0*/  STL.64 [R1+0x7e8], R106 ;  /* 0x0007e86a01007387 */ /* 0x000fe80000100a00 */
[----:B------:R-:W4:Y:S04]  /*10eb0*/  LDL.LU.64 R86, [R1+0x368] ;  /* 0x0003680001567983 */ /* 0x000f280000300a00 */
[----:B------:R-:W4:Y:S01]  /*10ec0*/  LDL.LU.64 R84, [R1+0x360] ;  /* 0x0003600001547983 */ /* 0x000f220000300a00 */
[----:B---3--:R-:W-:-:S03]  /*10ed0*/  IMAD.WIDE R88, R28, 0x4, R24 ;  /* 0x000000041c587825 */ /* 0x008fc600078e0218 */
[----:B------:R-:W-:Y:S01]  /*10ee0*/  STL.64 [R1+0x860], R104 ;  /* 0x0008606801007387 */ /* 0x000fe20000100a00 */
[----:B------:R-:W-:-:S03]  /*10ef0*/  IMAD.WIDE R82, R28, 0x4, R76 ;  /* 0x000000041c527825 */ /* 0x000fc600078e024c */
[----:B------:R3:W-:Y:S04]  /*10f00*/  LDGSTS.E [R6+0x8980], desc[UR28][R114.64], P0 ;  /* 0x0898000072067fae */ /* 0x0007e800081a101c */
[----:B------:R-:W3:Y:S04]  /*10f10*/  LDL.LU.64 R76, [R1+0x280] ;  /* 0x00028000014c7983 */ /* 0x000ee80000300a00 */
[----:B------:R-:W3:Y:S04]  /*10f20*/  LDL.LU.64 R24, [R1+0x278] ;  /* 0x0002780001187983 */ /* 0x000ee80000300a00 */
[----:B------:R-:W-:Y:S04]  /*10f30*/  STL.64 [R1+0x868], R102 ;  /* 0x0008686601007387 */ /* 0x000fe80000100a00 */
[----:B------:R-:W3:Y:S04]  /*10f40*/  LDL.LU.64 R130, [R1+0x260] ;  /* 0x0002600001827983 */ /* 0x000ee80000300a00 */
[----:B------:R-:W3:Y:S04]  /*10f50*/  LDL.LU.64 R136, [R1+0x258] ;  /* 0x0002580001887983 */ /* 0x000ee80000300a00 */
[----:B------:R-:W-:Y:S04]  /*10f60*/  STL.64 [R1+0x8e8], R88 ;  /* 0x0008e85801007387 */ /* 0x000fe80000100a00 */
[----:B------:R-:W3:Y:S04]  /*10f70*/  LDL.LU.64 R156, [R1+0x240] ;  /* 0x00024000019c7983 */ /* 0x000ee80000300a00 */
[----:B------:R-:W3:Y:S04]  /*10f80*/  LDL.LU.64 R148, [R1+0x238] ;  /* 0x0002380001947983 */ /* 0x000ee80000300a00 */
[----:B------:R1:W-:Y:S04]  /*10f90*/  STL.64 [R1+0x950], R82 ;  /* 0x0009505201007387 */ /* 0x0003e80000100a00 */
[----:B------:R-:W3:Y:S04]  /*10fa0*/  LDL.LU.64 R140, [R1+0x200] ;  /* 0x00020000018c7983 */ /* 0x000ee80000300a00 */
[----:B------:R-:W3:Y:S04]  /*10fb0*/  LDL.LU.64 R132, [R1+0x1f8] ;  /* 0x0001f80001847983 */ /* 0x000ee80000300a00 */
[----:B------:R1:W-:Y:S04]  /*10fc0*/  LDGSTS.E [R6+0x9100], desc[UR28][R112.64], P1 ;  /* 0x0910000070067fae */ /* 0x0003e800089a101c */
[----:B------:R1:W-:Y:S04]  /*10fd0*/  LDGSTS.E [R6+0x9180], desc[UR28][R110.64], P0 ;  /* 0x091800006e067fae */ /* 0x0003e800081a101c */
[----:B------:R1:W-:Y:S04]  /*10fe0*/  LDGSTS.E [R6+0x9900], desc[UR28][R108.64], P1 ;  /* 0x099000006c067fae */ /* 0x0003e800089a101c */
[----:B------:R1:W-:Y:S04]  /*10ff0*/  LDGSTS.E [R6+0x9980], desc[UR28][R106.64], P0 ;  /* 0x099800006a067fae */ /* 0x0003e800081a101c */
[----:B------:R1:W-:Y:S04]  /*11000*/  LDGSTS.E [R6+0xa100], desc[UR28][R104.64], P1 ;  /* 0x0a10000068067fae */ /* 0x0003e800089a101c */
[----:B------:R1:W-:Y:S04]  /*11010*/  LDGSTS.E [R6+0xa180], desc[UR28][R102.64], P0 ;  /* 0x0a18000066067fae */ /* 0x0003e800081a101c */
[----:B------:R1:W-:Y:S04]  /*11020*/  LDGSTS.E [R6+0xa900], desc[UR28][R88.64], P1 ;  /* 0x0a90000058067fae */ /* 0x0003e800089a101c */
[----:B------:R1:W-:Y:S01]  /*11030*/  LDGSTS.E [R6+0xa980], desc[UR28][R82.64], P0 ;  /* 0x0a98000052067fae */ /* 0x0003e200081a101c */
[----:B-----5:R-:W-:-:S04]  /*11040*/  IMAD.WIDE R22, R28, 0x4, R22 ;  /* 0x000000041c167825 */ /* 0x020fc800078e0216 */
[C---:B--2---:R-:W-:Y:S01]  /*11050*/  IMAD.WIDE R78, R28.reuse, 0x4, R78 ;  /* 0x000000041c4e7825 */ /* 0x044fe200078e024e */
[----:B------:R2:W-:Y:S04]  /*11060*/  STL.64 [R1+0x9d8], R22 ;  /* 0x0009d81601007387 */ /* 0x0005e80000100a00 */
[----:B------:R5:W-:Y:S04]  /*11070*/  STL.64 [R1+0x9e0], R78 ;  /* 0x0009e04e01007387 */ /* 0x000be80000100a00 */
[----:B------:R1:W-:Y:S04]  /*11080*/  LDGSTS.E [R6+0xb100], desc[UR28][R22.64], P1 ;  /* 0x0b10000016067fae */ /* 0x0003e800089a101c */
[----:B------:R1:W-:Y:S01]  /*11090*/  LDGSTS.E [R6+0xb180], desc[UR28][R78.64], P0 ;  /* 0x0b1800004e067fae */ /* 0x0003e200081a101c */
[----:B------:R-:W-:-:S04]  /*110a0*/  IMAD.WIDE R100, R28, 0x4, R100 ;  /* 0x000000041c647825 */ /* 0x000fc800078e0264 */
[C---:B------:R-:W-:Y:S01]  /*110b0*/  IMAD.WIDE R98, R28.reuse, 0x4, R98 ;  /* 0x000000041c627825 */ /* 0x040fe200078e0262 */
[----:B------:R1:W-:Y:S04]  /*110c0*/  STL.64 [R1+0xa68], R100 ;  /* 0x000a686401007387 */ /* 0x0003e80000100a00 */
[----:B------:R-:W-:Y:S04]  /*110d0*/  STL.64 [R1+0xa78], R98 ;  /* 0x000a786201007387 */ /* 0x000fe80000100a00 */
[----:B------:R1:W-:Y:S01]  /*110e0*/  LDGSTS.E [R6+0xb900], desc[UR28][R100.64], P1 ;  /* 0x0b90000064067fae */ /* 0x0003e200089a101c */
[----:B------:R-:W-:-:S03]  /*110f0*/  IMAD.WIDE R96, R28, 0x4, R96 ;  /* 0x000000041c607825 */ /* 0x000fc600078e0260 */
[----:B------:R1:W-:Y:S01]  /*11100*/  LDGSTS.E [R6+0xb980], desc[UR28][R98.64], P0 ;  /* 0x0b98000062067fae */ /* 0x0003e200081a101c */
[----:B------:R-:W-:-:S03]  /*11110*/  IMAD.WIDE R94, R28, 0x4, R94 ;  /* 0x000000041c5e7825 */ /* 0x000fc600078e025e */
[----:B------:R-:W-:Y:S01]  /*11120*/  STL.64 [R1+0xb68], R96 ;  /* 0x000b686001007387 */ /* 0x000fe20000100a00 */
[----:B------:R-:W-:-:S03]  /*11130*/  IMAD.WIDE R80, R28, 0x4, R80 ;  /* 0x000000041c507825 */ /* 0x000fc600078e0250 */
[----:B------:R-:W-:Y:S01]  /*11140*/  STL.64 [R1+0xb78], R94 ;  /* 0x000b785e01007387 */ /* 0x000fe20000100a00 */
[----:B------:R-:W-:-:S03]  /*11150*/  IMAD.WIDE R92, R28, 0x4, R92 ;  /* 0x000000041c5c7825 */ /* 0x000fc600078e025c */
[----:B------:R2:W-:Y:S01]  /*11160*/  STL.64 [R1+0xc50], R80 ;  /* 0x000c505001007387 */ /* 0x0005e20000100a00 */
[----:B----4-:R-:W-:-:S03]  /*11170*/  IMAD.WIDE R90, R28, 0x4, R90 ;  /* 0x000000041c5a7825 */ /* 0x010fc600078e025a */
[----:B------:R4:W-:Y:S01]  /*11180*/  STL.64 [R1+0xc60], R92 ;  /* 0x000c605c01007387 */ /* 0x0009e20000100a00 */
[----:B-1----:R-:W-:-:S03]  /*11190*/  IMAD.WIDE R26, R28, 0x4, R26 ;  /* 0x000000041c1a7825 */ /* 0x002fc600078e021a */
[----:B------:R-:W-:Y:S01]  /*111a0*/  STL.64 [R1+0xcd0], R90 ;  /* 0x000cd05a01007387 */ /* 0x000fe20000100a00 */
[----:B------:R-:W-:-:S03]  /*111b0*/  IMAD.WIDE R86, R28, 0x4, R86 ;  /* 0x000000041c567825 */ /* 0x000fc600078e0256 */
[----:B------:R1:W-:Y:S01]  /*111c0*/  STL.64 [R1+0xce0], R26 ;  /* 0x000ce01a01007387 */ /* 0x0003e20000100a00 */
[----:B------:R-:W-:-:S03]  /*111d0*/  IMAD.WIDE R84, R28, 0x4, R84 ;  /* 0x000000041c547825 */ /* 0x000fc600078e0254 */
[----:B------:R-:W-:Y:S04]  /*111e0*/  STL.64 [R1+0xd60], R86 ;  /* 0x000d605601007387 */ /* 0x000fe80000100a00 */
[----:B------:R1:W-:Y:S04]  /*111f0*/  STL.64 [R1+0xd70], R84 ;  /* 0x000d705401007387 */ /* 0x0003e80000100a00 */
[----:B------:R1:W-:Y:S01]  /*11200*/  LDGSTS.E [R6+0xc100], desc[UR28][R96.64], P1 ;  /* 0x0c10000060067fae */ /* 0x0003e200089a101c */
[----:B---3--:R-:W-:-:S03]  /*11210*/  IMAD.WIDE R76, R28, 0x4, R76 ;  /* 0x000000041c4c7825 */ /* 0x008fc600078e024c */
[----:B------:R3:W-:Y:S01]  /*11220*/  LDGSTS.E [R6+0xc180], desc[UR28][R94.64], P0 ;  /* 0x0c1800005e067fae */ /* 0x0007e200081a101c */
[----:B------:R-:W-:-:S03]  /*11230*/  IMAD.WIDE R24, R28, 0x4, R24 ;  /* 0x000000041c187825 */ /* 0x000fc600078e0218 */
[----:B------:R-:W-:Y:S01]  /*11240*/  STL.64 [R1+0xdf8], R76 ;  /* 0x000df84c01007387 */ /* 0x000fe20000100a00 */
[----:B------:R-:W-:-:S03]  /*11250*/  IMAD.WIDE R20, R28, 0x4, R130 ;  /* 0x000000041c147825 */ /* 0x000fc600078e0282 */
[----:B------:R1:W-:Y:S01]  /*11260*/  STL.64 [R1+0xe08], R24 ;  /* 0x000e081801007387 */ /* 0x0003e20000100a00 */
        /* <DEDUP_REMOVED lines=9> */
[----:B------:R1:W-:Y:S04]  /*11300*/  STL.64 [R1+0x1100], R12 ;  /* 0x0011000c01007387 */ /* 0x0003e80000100a00 */
[----:B------:R1:W-:Y:S04]  /*11310*/  STL.64 [R1+0x1108], R10 ;  /* 0x0011080a01007387 */ /* 0x0003e80000100a00 */
[----:B------:R-:W3:Y:S04]  /*11320*/  LDL.LU.64 R82, [R1+0x508] ;  /* 0x0005080001527983 */ /* 0x000ee80000300a00 */
[----:B--2---:R-:W2:Y:S04]  /*11330*/  LDL.LU.64 R22, [R1+0x500] ;  /* 0x0005000001167983 */ /* 0x004ea80000300a00 */
[----:B------:R-:W2:Y:S04]  /*11340*/  LDL.LU.64 R88, [R1+0x4e8] ;  /* 0x0004e80001587983 */ /* 0x000ea80000300a00 */
[----:B-----5:R-:W5:Y:S04]  /*11350*/  LDL.LU.64 R78, [R1+0x4e0] ;  /* 0x0004e000014e7983 */ /* 0x020f680000300a00 */
[----:B------:R-:W5:Y:S04]  /*11360*/  LDL.LU.64 R108, [R1+0x4c0] ;  /* 0x0004c000016c7983 */ /* 0x000f680000300a00 */
[----:B------:R-:W5:Y:S04]  /*11370*/  LDL.LU.64 R100, [R1+0x4b8] ;  /* 0x0004b80001647983 */ /* 0x000f680000300a00 */
[----:B------:R1:W-:Y:S04]  /*11380*/  LDGSTS.E [R6+0xc900], desc[UR28][R80.64], P1 ;  /* 0x0c90000050067fae */ /* 0x0003e800089a101c */
[----:B------:R1:W-:Y:S04]  /*11390*/  LDGSTS.E [R6+0xc980], desc[UR28][R92.64], P0 ;  /* 0x0c9800005c067fae */ /* 0x0003e800081a101c */
[----:B------:R1:W-:Y:S04]  /*113a0*/  LDGSTS.E [R6+0xd100], desc[UR28][R90.64], P1 ;  /* 0x0d1000005a067fae */ /* 0x0003e800089a101c */
[----:B------:R-:W5:Y:S04]  /*113b0*/  LDL.LU.64 R80, [R1+0x4a0] ;  /* 0x0004a00001507983 */ /* 0x000f680000300a00 */
[----:B----4-:R-:W4:Y:S04]  /*113c0*/  LDL.LU.64 R92, [R1+0x498] ;  /* 0x00049800015c7983 */ /* 0x010f280000300a00 */
[----:B------:R1:W-:Y:S04]  /*113d0*/  LDGSTS.E [R6+0xd180], desc[UR28][R26.64], P0 ;  /* 0x0d1800001a067fae */ /* 0x0003e800081a101c */
[----:B------:R2:W-:Y:S04]  /*113e0*/  LDGSTS.E [R6+0xd900], desc[UR28][R86.64], P1 ;  /* 0x0d90000056067fae */ /* 0x0005e800089a101c */
[----:B------:R2:W-:Y:S04]  /*113f0*/  LDGSTS.E [R6+0xd980], desc[UR28][R84.64], P0 ;  /* 0x0d98000054067fae */ /* 0x0005e800081a101c */
[----:B-1----:R-:W4:Y:S04]  /*11400*/  LDL.LU.64 R26, [R1+0x480] ;  /* 0x00048000011a7983 */ /* 0x002f280000300a00 */
[----:B------:R1:W-:Y:S04]  /*11410*/  LDGSTS.E [R6+0xe100], desc[UR28][R76.64], P1 ;  /* 0x0e1000004c067fae */ /* 0x0003e800089a101c */
[----:B------:R-:W4:Y:S04]  /*11420*/  LDL.LU.64 R84, [R1+0x478] ;  /* 0x0004780001547983 */ /* 0x000f280000300a00 */
[----:B------:R1:W-:Y:S04]  /*11430*/  LDGSTS.E [R6+0xe180], desc[UR28][R24.64], P0 ;  /* 0x0e18000018067fae */ /* 0x0003e800081a101c */
[----:B------:R1:W-:Y:S04]  /*11440*/  LDGSTS.E [R6+0xe900], desc[UR28][R20.64], P1 ;  /* 0x0e90000014067fae */ /* 0x0003e800089a101c */
[----:B------:R1:W-:Y:S04]  /*11450*/  LDGSTS.E [R6+0xe980], desc[UR28][R18.64], P0 ;  /* 0x0e98000012067fae */ /* 0x0003e800081a101c */
[----:B------:R-:W4:Y:S04]  /*11460*/  LDL.LU.64 R24, [R1+0x460] ;  /* 0x0004600001187983 */ /* 0x000f280000300a00 */
[----:B------:R-:W4:Y:S04]  /*11470*/  LDL.LU.64 R76, [R1+0x458] ;  /* 0x00045800014c7983 */ /* 0x000f280000300a00 */
[----:B------:R1:W-:Y:S04]  /*11480*/  LDGSTS.E [R6+0xf100], desc[UR28][R16.64], P1 ;  /* 0x0f10000010067fae */ /* 0x0003e800089a101c */
[----:B------:R1:W-:Y:S04]  /*11490*/  LDGSTS.E [R6+0xf180], desc[UR28][R14.64], P0 ;  /* 0x0f1800000e067fae */ /* 0x0003e800081a101c */
[----:B------:R1:W-:Y:S04]  /*114a0*/  LDGSTS.E [R6+0xf900], desc[UR28][R12.64], P1 ;  /* 0x0f9000000c067fae */ /* 0x0003e800089a101c */
[----:B------:R1:W-:Y:S01]  /*114b0*/  LDGSTS.E [R6+0xf980], desc[UR28][R10.64], P0 ;  /* 0x0f9800000a067fae */ /* 0x0003e200081a101c */
[----:B---3--:R-:W-:-:S04]  /*114c0*/  IMAD.WIDE R128, R28, 0x4, R82 ;  /* 0x000000041c807825 */ /* 0x008fc800078e0252 */
[C---:B--2---:R-:W-:Y:S01]  /*114d0*/  IMAD.WIDE R118, R28.reuse, 0x4, R22 ;  /* 0x000000041c767825 */ /* 0x044fe200078e0216 */
[----:B------:R2:W-:Y:S03]  /*114e0*/  LDGSTS.E [R3+0x8200], desc[UR28][R128.64], P1 ;  /* 0x0820000080037fae */ /* 0x0005e600089a101c */
[C---:B------:R-:W-:Y:S01]  /*114f0*/  IMAD.WIDE R116, R28.reuse, 0x4, R88 ;  /* 0x000000041c747825 */ /* 0x040fe200078e0258 */
[----:B------:R-:W3:Y:S03]  /*11500*/  LDL.LU.64 R22, [R1+0x788] ;  /* 0x0007880001167983 */ /* 0x000ee60000300a00 */
[C---:B-----5:R-:W-:Y:S01]  /*11510*/  IMAD.WIDE R114, R28.reuse, 0x4, R78 ;  /* 0x000000041c727825 */ /* 0x060fe200078e024e */
[----:B------:R5:W-:Y:S04]  /*11520*/  LDGSTS.E [R3+0x8280], desc[UR28][R118.64], P0 ;  /* 0x0828000076037fae */ /* 0x000be800081a101c */
[----:B------:R-:W2:Y:S01]  /*11530*/  LDL.LU.64 R78, [R1+0x418] ;  /* 0x00041800014e7983 */ /* 0x000ea20000300a00 */
[----:B------:R-:W-:-:S03]  /*11540*/  IMAD.WIDE R112, R28, 0x4, R108 ;  /* 0x000000041c707825 */ /* 0x000fc600078e026c */
[----:B------:R-:W-:Y:S01]  /*11550*/  STL.64 [R1+0x380], R128 ;  /* 0x0003808001007387 */ /* 0x000fe20000100a00 */
[----:B------:R-:W-:-:S03]  /*11560*/  IMAD.WIDE R110, R28, 0x4, R100 ;  /* 0x000000041c6e7825 */ /* 0x000fc600078e0264 */
[----:B------:R-:W-:Y:S04]  /*11570*/  STL.64 [R1+0x3f0], R118 ;  /* 0x0003f07601007387 */ /* 0x000fe80000100a00 */
[----:B------:R-:W5:Y:S04]  /*11580*/  LDL.LU.64 R100, [R1+0x780] ;  /* 0x0007800001647983 */ /* 0x000f680000300a00 */
[----:B------:R-:W-:Y:S04]  /*11590*/  STL.64 [R1+0x6f0], R116 ;  /* 0x0006f07401007387 */ /* 0x000fe80000100a00 */
[----:B------:R-:W5:Y:S01]  /*115a0*/  LDL.LU.64 R98, [R1+0x400] ;  /* 0x0004000001627983 */ /* 0x000f620000300a00 */
[----:B------:R-:W-:-:S03]  /*115b0*/  IMAD.WIDE R108, R28, 0x4, R80 ;  /* 0x000000041c6c7825 */ /* 0x000fc600078e0250 */
[----:B------:R-:W-:Y:S04]  /*115c0*/  STL.64 [R1+0x6f8], R114 ;  /* 0x0006f87201007387 */ /* 0x000fe80000100a00 */
[----:B------:R-:W-:Y:S01]  /*115d0*/  STL.64 [R1+0x770], R112 ;  /* 0x0007707001007387 */ /* 0x000fe20000100a00 */
[----:B----4-:R-:W-:-:S03]  /*115e0*/  IMAD.WIDE R106, R28, 0x4, R92 ;  /* 0x000000041c6a7825 */ /* 0x010fc600078e025c */
[----:B------:R-:W4:Y:S04]  /*115f0*/  LDL.LU.64 R96, [R1+0x3e8] ;  /* 0x0003e80001607983 */ /* 0x000f280000300a00 */
[----:B------:R-:W4:Y:S04]  /*11600*/  LDL.LU.64 R94, [R1+0x3e0] ;  /* 0x0003e000015e7983 */ /* 0x000f280000300a00 */
[----:B------:R-:W-:Y:S01]  /*11610*/  STL.64 [R1+0x778], R110 ;  /* 0x0007786e01007387 */ /* 0x000fe20000100a00 */
[----:B------:R-:W-:-:S03]  /*11620*/  IMAD.WIDE R104, R28, 0x4, R26 ;  /* 0x000000041c687825 */ /* 0x000fc600078e021a */
        /* <DEDUP_REMOVED lines=8> */
[----:B------:R-:W4:Y:S01]  /*116b0*/  LDL.LU.64 R86, [R1+0x358] ;  /* 0x0003580001567983 */ /* 0x000f220000300a00 */
[----:B------:R-:W-:-:S03]  /*116c0*/  IMAD.WIDE R82, R28, 0x4, R76 ;  /* 0x000000041c527825 */ /* 0x000fc600078e024c */
[----:B------:R-:W4:Y:S04]  /*116d0*/  LDL.LU.64 R84, [R1+0x288] ;  /* 0x0002880001547983 */ /* 0x000f280000300a00 */
[----:B------:R-:W-:Y:S04]  /*116e0*/  STL.64 [R1+0x870], R104 ;  /* 0x0008706801007387 */ /* 0x000fe80000100a00 */
[----:B------:R-:W1:Y:S04]  /*116f0*/  LDL.LU.64 R76, [R1+0x270] ;  /* 0x00027000014c7983 */ /* 0x000e680000300a00 */
[----:B------:R-:W4:Y:S04]  /*11700*/  LDL.LU.64 R24, [R1+0x268] ;  /* 0x0002680001187983 */ /* 0x000f280000300a00 */
[----:B------:R-:W-:Y:S04]  /*11710*/  STL.64 [R1+0x878], R102 ;  /* 0x0008786601007387 */ /* 0x000fe80000100a00 */
[----:B------:R-:W4:Y:S04]  /*11720*/  LDL.LU.64 R130, [R1+0x250] ;  /* 0x0002500001827983 */ /* 0x000f280000300a00 */
[----:B------:R-:W4:Y:S04]  /*11730*/  LDL.LU.64 R136, [R1+0x248] ;  /* 0x0002480001887983 */ /* 0x000f280000300a00 */
[----:B------:R-:W-:Y:S04]  /*11740*/  STL.64 [R1+0x8f0], R88 ;  /* 0x0008f05801007387 */ /* 0x000fe80000100a00 */
[----:B------:R-:W4:Y:S04]  /*11750*/  LDL.LU.64 R156, [R1+0x230] ;  /* 0x00023000019c7983 */ /* 0x000f280000300a00 */
[----:B------:R-:W4:Y:S04]  /*11760*/  LDL.LU.64 R148, [R1+0x208] ;  /* 0x0002080001947983 */ /* 0x000f280000300a00 */
[----:B------:R1:W-:Y:S04]  /*11770*/  STL.64 [R1+0x8f8], R82 ;  /* 0x0008f85201007387 */ /* 0x0003e80000100a00 */
[----:B------:R-:W4:Y:S04]  /*11780*/  LDL.LU.64 R140, [R1+0x1f0] ;  /* 0x0001f000018c7983 */ /* 0x000f280000300a00 */
[----:B------:R-:W4:Y:S04]  /*11790*/  LDL.LU.64 R132, [R1+0x1e8] ;  /* 0x0001e80001847983 */ /* 0x000f280000300a00 */
        /* <DEDUP_REMOVED lines=10> */
[----:B---3--:R-:W-:-:S04]  /*11840*/  IMAD.WIDE R22, R28, 0x4, R22 ;  /* 0x000000041c167825 */ /* 0x008fc800078e0216 */
[C---:B--2---:R-:W-:Y:S01]  /*11850*/  IMAD.WIDE R78, R28.reuse, 0x4, R78 ;  /* 0x000000041c4e7825 */ /* 0x044fe200078e024e */
[----:B------:R2:W-:Y:S04]  /*11860*/  STL.64 [R1+0x970], R22 ;  /* 0x0009701601007387 */ /* 0x0005e80000100a00 */
[----:B------:R3:W-:Y:S04]  /*11870*/  STL.64 [R1+0x978], R78 ;  /* 0x0009784e01007387 */ /* 0x0007e80000100a00 */
[----:B------:R1:W-:Y:S01]  /*11880*/  LDGSTS.E [R3+0xb200], desc[UR28][R22.64], P1 ;  /* 0x0b20000016037fae */ /* 0x0003e200089a101c */
[----:B-----5:R-:W-:-:S03]  /*11890*/  IMAD.WIDE R100, R28, 0x4, R100 ;  /* 0x000000041c647825 */ /* 0x020fc600078e0264 */
[----:B------:R5:W-:Y:S01]  /*118a0*/  LDGSTS.E [R3+0xb280], desc[UR28][R78.64], P0 ;  /* 0x0b2800004e037fae */ /* 0x000be200081a101c */
[----:B------:R-:W-:-:S03]  /*118b0*/  IMAD.WIDE R98, R28, 0x4, R98 ;  /* 0x000000041c627825 */ /* 0x000fc600078e0262 */
[----:B------:R1:W-:Y:S04]  /*118c0*/  STL.64 [R1+0x9f0], R100 ;  /* 0x0009f06401007387 */ /* 0x0003e80000100a00 */
[----:B------:R-:W-:Y:S04]  /*118d0*/  STL.64 [R1+0x9f8], R98 ;  /* 0x0009f86201007387 */ /* 0x000fe80000100a00 */
[----:B------:R1:W-:Y:S01]  /*118e0*/  LDGSTS.E [R3+0xba00], desc[UR28][R100.64], P1 ;  /* 0x0ba0000064037fae */ /* 0x0003e200089a101c */
[----:B----4-:R-:W-:-:S03]  /*118f0*/  IMAD.WIDE R96, R28, 0x4, R96 ;  /* 0x000000041c607825 */ /* 0x010fc600078e0260 */
[----:B------:R4:W-:Y:S01]  /*11900*/  LDGSTS.E [R3+0xba80], desc[UR28][R98.64], P0 ;  /* 0x0ba8000062037fae */ /* 0x0009e200081a101c */
[----:B------:R-:W-:-:S03]  /*11910*/  IMAD.WIDE R94, R28, 0x4, R94 ;  /* 0x000000041c5e7825 */ /* 0x000fc600078e025e */
[----:B------:R-:W-:Y:S01]  /*11920*/  STL.64 [R1+0xa70], R96 ;  /* 0x000a706001007387 */ /* 0x000fe20000100a00 */
[----:B------:R-:W-:-:S03]  /*11930*/  IMAD.WIDE R80, R28, 0x4, R80 ;  /* 0x000000041c507825 */ /* 0x000fc600078e0250 */
[----:B------:R-:W-:Y:S01]  /*11940*/  STL.64 [R1+0xad0], R94 ;  /* 0x000ad05e01007387 */ /* 0x000fe20000100a00 */
[----:B------:R-:W-:-:S03]  /*11950*/  IMAD.WIDE R92, R28, 0x4, R92 ;  /* 0x000000041c5c7825 */ /* 0x000fc600078e025c */
[----:B------:R1:W-:Y:S01]  /*11960*/  STL.64 [R1+0xb70], R80 ;  /* 0x000b705001007387 */ /* 0x0003e20000100a00 */
[----:B------:R-:W-:-:S03]  /*11970*/  IMAD.WIDE R90, R28, 0x4, R90 ;  /* 0x000000041c5a7825 */ /* 0x000fc600078e025a */
[----:B------:R1:W-:Y:S01]  /*11980*/  STL.64 [R1+0xb88], R92 ;  /* 0x000b885c01007387 */ /* 0x0003e20000100a00 */
[----:B------:R-:W-:-:S03]  /*11990*/  IMAD.WIDE R26, R28, 0x4, R26 ;  /* 0x000000041c1a7825 */ /* 0x000fc600078e021a */
[----:B------:R-:W-:Y:S01]  /*119a0*/  STL.64 [R1+0xc58], R90 ;  /* 0x000c585a01007387 */ /* 0x000fe20000100a00 */
[----:B------:R-:W-:-:S03]  /*119b0*/  IMAD.WIDE R86, R28, 0x4, R86 ;  /* 0x000000041c567825 */ /* 0x000fc600078e0256 */
[----:B------:R2:W-:Y:S01]  /*119c0*/  STL.64 [R1+0xc70], R26 ;  /* 0x000c701a01007387 */ /* 0x0005e20000100a00 */
[----:B------:R-:W-:-:S03]  /*119d0*/  IMAD.WIDE R84, R28, 0x4, R84 ;  /* 0x000000041c547825 */ /* 0x000fc600078e0254 */
[----:B------:R-:W-:Y:S01]  /*119e0*/  STL.64 [R1+0xcd8], R86 ;  /* 0x000cd85601007387 */ /* 0x000fe20000100a00 */
[----:B-1----:R-:W-:-:S03]  /*119f0*/  IMAD.WIDE R76, R28, 0x4, R76 ;  /* 0x000000041c4c7825 */ /* 0x002fc600078e024c */
[----:B------:R1:W-:Y:S01]  /*11a00*/  STL.64 [R1+0xcf0], R84 ;  /* 0x000cf05401007387 */ /* 0x0003e20000100a00 */
        /* <DEDUP_REMOVED lines=15> */
[----:B------:R-:W4:Y:S04]  /*11b00*/  LDL.LU.64 R82, [R1+0x790] ;  /* 0x0007900001527983 */ /* 0x000f280000300a00 */
[----:B--2---:R-:W2:Y:S04]  /*11b10*/  LDL.LU.64 R22, [R1+0x530] ;  /* 0x0005300001167983 */ /* 0x004ea80000300a00 */
[----:B------:R-:W5:Y:S04]  /*11b20*/  LDL.LU.64 R88, [R1+0x800] ;  /* 0x0008000001587983 */ /* 0x000f680000300a00 */
[----:B---3--:R-:W3:Y:S04]  /*11b30*/  LDL.LU.64 R78, [R1+0x5f0] ;  /* 0x0005f000014e7983 */ /* 0x008ee80000300a00 */
[----:B------:R-:W3:Y:S04]  /*11b40*/  LDL.LU.64 R108, [R1+0x808] ;  /* 0x00080800016c7983 */ /* 0x000ee80000300a00 */
[----:B------:R-:W3:Y:S04]  /*11b50*/  LDL.LU.64 R100, [R1+0x5d8] ;  /* 0x0005d80001647983 */ /* 0x000ee80000300a00 */
[----:B------:R-:W-:Y:S04]  /*11b60*/  LDGSTS.E [R3+0xc200], desc[UR28][R96.64], P1 ;  /* 0x0c20000060037fae */ /* 0x000fe800089a101c */
[----:B------:R-:W-:Y:S04]  /*11b70*/  LDGSTS.E [R3+0xc280], desc[UR28][R94.64], P0 ;  /* 0x0c2800005e037fae */ /* 0x000fe800081a101c */
[----:B------:R1:W-:Y:S04]  /*11b80*/  LDGSTS.E [R3+0xca00], desc[UR28][R80.64], P1 ;  /* 0x0ca0000050037fae */ /* 0x0003e800089a101c */
[----:B------:R1:W-:Y:S04]  /*11b90*/  LDGSTS.E [R3+0xca80], desc[UR28][R92.64], P0 ;  /* 0x0ca800005c037fae */ /* 0x0003e800081a101c */
[----:B------:R1:W-:Y:S04]  /*11ba0*/  LDGSTS.E [R3+0xd200], desc[UR28][R90.64], P1 ;  /* 0x0d2000005a037fae */ /* 0x0003e800089a101c */
[----:B------:R-:W3:Y:S04]  /*11bb0*/  LDL.LU.64 R80, [R1+0x820] ;  /* 0x0008200001507983 */ /* 0x000ee80000300a00 */
[----:B------:R-:W3:Y:S04]  /*11bc0*/  LDL.LU.64 R92, [R1+0x5c8] ;  /* 0x0005c800015c7983 */ /* 0x000ee80000300a00 */
[----:B------:R1:W-:Y:S04]  /*11bd0*/  LDGSTS.E [R3+0xd280], desc[UR28][R26.64], P0 ;  /* 0x0d2800001a037fae */ /* 0x0003e800081a101c */
[----:B------:R1:W-:Y:S04]  /*11be0*/  LDGSTS.E [R3+0xda00], desc[UR28][R86.64], P1 ;  /* 0x0da0000056037fae */ /* 0x0003e800089a101c */
[----:B------:R1:W-:Y:S04]  /*11bf0*/  LDGSTS.E [R3+0xda80], desc[UR28][R84.64], P0 ;  /* 0x0da8000054037fae */ /* 0x0003e800081a101c */
[----:B------:R-:W3:Y:S04]  /*11c00*/  LDL.LU.64 R26, [R1+0x880] ;  /* 0x00088000011a7983 */ /* 0x000ee80000300a00 */
[----:B------:R2:W-:Y:S04]  /*11c10*/  LDGSTS.E [R3+0xe200], desc[UR28][R76.64], P1 ;  /* 0x0e2000004c037fae */ /* 0x0005e800089a101c */
[----:B-1----:R-:W3:Y:S04]  /*11c20*/  LDL.LU.64 R84, [R1+0x5c0] ;  /* 0x0005c00001547983 */ /* 0x002ee80000300a00 */
        /* <DEDUP_REMOVED lines=8> */
[----:B------:R1:W-:Y:S01]  /*11cb0*/  LDGSTS.E [R3+0xfa80], desc[UR28][R10.64], P0 ;  /* 0x0fa800000a037fae */ /* 0x0003e200081a101c */
[----:B----4-:R-:W-:-:S04]  /*11cc0*/  IMAD.WIDE R128, R28, 0x4, R82 ;  /* 0x000000041c807825 */ /* 0x010fc800078e0252 */
[C---:B--2---:R-:W-:Y:S01]  /*11cd0*/  IMAD.WIDE R118, R28.reuse, 0x4, R22 ;  /* 0x000000041c767825 */ /* 0x044fe200078e0216 */
[----:B------:R-:W-:Y:S03]  /*11ce0*/  LDGSTS.E [R7+0x8300], desc[UR28][R128.64], P1 ;  /* 0x0830000080077fae */ /* 0x000fe600089a101c */
[C---:B-----5:R-:W-:Y:S01]  /*11cf0*/  IMAD.WIDE R116, R28.reuse, 0x4, R88 ;  /* 0x000000041c747825 */ /* 0x060fe200078e0258 */
[----:B------:R-:W2:Y:S03]  /*11d00*/  LDL.LU.64 R22, [R1+0x898] ;  /* 0x0008980001167983 */ /* 0x000ea60000300a00 */
[C---:B---3--:R-:W-:Y:S01]  /*11d10*/  IMAD.WIDE R114, R28.reuse, 0x4, R78 ;  /* 0x000000041c727825 */ /* 0x048fe200078e024e */
[----:B------:R3:W-:Y:S04]  /*11d20*/  LDGSTS.E [R7+0x8380], desc[UR28][R118.64], P0 ;  /* 0x0838000076077fae */ /* 0x0007e800081a101c */
[----:B------:R-:W4:Y:S01]  /*11d30*/  LDL.LU.64 R78, [R1+0x5b0] ;  /* 0x0005b000014e7983 */ /* 0x000f220000300a00 */
[----:B------:R-:W-:-:S03]  /*11d40*/  IMAD.WIDE R112, R28, 0x4, R108 ;  /* 0x000000041c707825 */ /* 0x000fc600078e026c */
[----:B------:R-:W-:Y:S01]  /*11d50*/  STL.64 [R1+0x118], R128 ;  /* 0x0001188001007387 */ /* 0x000fe20000100a00 */
[----:B------:R-:W-:-:S03]  /*11d60*/  IMAD.WIDE R110, R28, 0x4, R100 ;  /* 0x000000041c6e7825 */ /* 0x000fc600078e0264 */
[----:B------:R-:W-:Y:S04]  /*11d70*/  STL.64 [R1+0x120], R118 ;  /* 0x0001207601007387 */ /* 0x000fe80000100a00 */
[----:B------:R-:W5:Y:S04]  /*11d80*/  LDL.LU.64 R100, [R1+0x910] ;  /* 0x0009100001647983 */ /* 0x000f680000300a00 */
[----:B------:R-:W-:Y:S04]  /*11d90*/  STL.64 [R1+0x400], R116 ;  /* 0x0004007401007387 */ /* 0x000fe80000100a00 */
[----:B------:R-:W3:Y:S04]  /*11da0*/  LDL.LU.64 R98, [R1+0x598] ;  /* 0x0005980001627983 */ /* 0x000ee80000300a00 */
[----:B------:R-:W-:Y:S01]  /*11db0*/  STL.64 [R1+0x408], R114 ;  /* 0x0004087201007387 */ /* 0x000fe20000100a00 */
[----:B------:R-:W-:-:S03]  /*11dc0*/  IMAD.WIDE R108, R28, 0x4, R80 ;  /* 0x000000041c6c7825 */ /* 0x000fc600078e0250 */
[----:B------:R-:W-:Y:S04]  /*11dd0*/  STL.64 [R1+0x780], R112 ;  /* 0x0007807001007387 */ /* 0x000fe80000100a00 */
[----:B------:R-:W3:Y:S01]  /*11de0*/  LDL.LU.64 R80, [R1+0x9a8] ;  /* 0x0009a80001507983 */ /* 0x000ee20000300a00 */
[----:B------:R-:W-:-:S03]  /*11df0*/  IMAD.WIDE R106, R28, 0x4, R92 ;  /* 0x000000041c6a7825 */ /* 0x000fc600078e025c */
[----:B------:R-:W3:Y:S04]  /*11e00*/  LDL.LU.64 R96, [R1+0x590] ;  /* 0x0005900001607983 */ /* 0x000ee80000300a00 */
[----:B------:R-:W-:Y:S04]  /*11e10*/  STL.64 [R1+0x788], R110 ;  /* 0x0007886e01007387 */ /* 0x000fe80000100a00 */
[----:B------:R-:W3:Y:S04]  /*11e20*/  LDL.LU.64 R94, [R1+0x9a0] ;  /* 0x0009a000015e7983 */ /* 0x000ee80000300a00 */
[----:B------:R-:W3:Y:S01]  /*11e30*/  LDL.LU.64 R92, [R1+0x588] ;  /* 0x00058800015c7983 */ /* 0x000ee20000300a00 */
        /* <DEDUP_REMOVED lines=9> */
[----:B------:R-:W-:Y:S01]  /*11ed0*/  STL.64 [R1+0x880], R104 ;  /* 0x0008806801007387 */ /* 0x000fe20000100a00 */
[----:B------:R-:W-:-:S03]  /*11ee0*/  IMAD.WIDE R82, R28, 0x4, R76 ;  /* 0x000000041c527825 */ /* 0x000fc600078e024c */
[----:B------:R-:W3:Y:S04]  /*11ef0*/  LDL.LU.64 R76, [R1+0x948] ;  /* 0x00094800014c7983 */ /* 0x000ee80000300a00 */
[----:B------:R-:W1:Y:S04]  /*11f00*/  LDL.LU.64 R24, [R1+0x550] ;  /* 0x0005500001187983 */ /* 0x000e680000300a00 */
        /* <DEDUP_REMOVED lines=17> */
[----:B------:R-:W-:Y:S04]  /*12020*/  LDGSTS.E [R7+0xab00], desc[UR28][R88.64], P1 ;  /* 0x0ab0000058077fae */ /* 0x000fe800089a101c */
[----:B------:R-:W-:Y:S01]  /*12030*/  LDGSTS.E [R7+0xab80], desc[UR28][R82.64], P0 ;  /* 0x0ab8000052077fae */ /* 0x000fe200081a101c */
[----:B--2---:R-:W-:-:S04]  /*12040*/  IMAD.WIDE R22, R28, 0x4, R22 ;  /* 0x000000041c167825 */ /* 0x004fc800078e0216 */
[C---:B----4-:R-:W-:Y:S01]  /*12050*/  IMAD.WIDE R78, R28.reuse, 0x4, R78 ;  /* 0x000000041c4e7825 */ /* 0x050fe200078e024e */
[----:B------:R2:W-:Y:S04]  /*12060*/  STL.64 [R1+0x980], R22 ;  /* 0x0009801601007387 */ /* 0x0005e80000100a00 */
[----:B------:R4:W-:Y:S04]  /*12070*/  STL.64 [R1+0x988], R78 ;  /* 0x0009884e01007387 */ /* 0x0009e80000100a00 */
[----:B------:R-:W-:Y:S01]  /*12080*/  LDGSTS.E [R7+0xb300], desc[UR28][R22.64], P1 ;  /* 0x0b30000016077fae */ /* 0x000fe200089a101c */
[----:B-----5:R-:W-:-:S03]  /*12090*/  IMAD.WIDE R100, R28, 0x4, R100 ;  /* 0x000000041c647825 */ /* 0x020fc600078e0264 */
[----:B------:R-:W-:Y:S01]  /*120a0*/  LDGSTS.E [R7+0xb380], desc[UR28][R78.64], P0 ;  /* 0x0b3800004e077fae */ /* 0x000fe200081a101c */
[----:B---3--:R-:W-:-:S03]  /*120b0*/  IMAD.WIDE R98, R28, 0x4, R98 ;  /* 0x000000041c627825 */ /* 0x008fc600078e0262 */
[----:B------:R-:W-:Y:S04]  /*120c0*/  STL.64 [R1+0xa00], R100 ;  /* 0x000a006401007387 */ /* 0x000fe80000100a00 */
[----:B------:R-:W-:Y:S04]  /*120d0*/  STL.64 [R1+0xa08], R98 ;  /* 0x000a086201007387 */ /* 0x000fe80000100a00 */
[----:B------:R3:W-:Y:S01]  /*120e0*/  LDGSTS.E [R7+0xbb00], desc[UR28][R100.64], P1 ;  /* 0x0bb0000064077fae */ /* 0x0007e200089a101c */
[----:B------:R-:W-:-:S03]  /*120f0*/  IMAD.WIDE R80, R28, 0x4, R80 ;  /* 0x000000041c507825 */ /* 0x000fc600078e0250 */
[----:B------:R5:W-:Y:S01]  /*12100*/  LDGSTS.E [R7+0xbb80], desc[UR28][R98.64], P0 ;  /* 0x0bb8000062077fae */ /* 0x000be200081a101c */
[----:B------:R-:W-:-:S03]  /*12110*/  IMAD.WIDE R96, R28, 0x4, R96 ;  /* 0x000000041c607825 */ /* 0x000fc600078e0260 */
[----:B------:R1:W-:Y:S01]  /*12120*/  STL.64 [R1+0xa80], R80 ;  /* 0x000a805001007387 */ /* 0x0003e20000100a00 */
[----:B------:R-:W-:-:S03]  /*12130*/  IMAD.WIDE R94, R28, 0x4, R94 ;  /* 0x000000041c5e7825 */ /* 0x000fc600078e025e */
[----:B------:R-:W-:Y:S01]  /*12140*/  STL.64 [R1+0xa88], R96 ;  /* 0x000a886001007387 */ /* 0x000fe20000100a00 */
[----:B------:R-:W-:-:S03]  /*12150*/  IMAD.WIDE R92, R28, 0x4, R92 ;  /* 0x000000041c5c7825 */ /* 0x000fc600078e025c */
[----:B------:R-:W-:Y:S01]  /*12160*/  STL.64 [R1+0xb00], R94 ;  /* 0x000b005e01007387 */ /* 0x000fe20000100a00 */
        /* <DEDUP_REMOVED lines=10> */
[----:B-1----:R-:W-:-:S03]  /*12210*/  IMAD.WIDE R24, R28, 0x4, R24 ;  /* 0x000000041c187825 */ /* 0x002fc600078e0218 */
        /* <DEDUP_REMOVED lines=16> */
[----:B------:R-:W5:Y:S04]  /*12320*/  LDL.LU.64 R88, [R1+0x9c0] ;  /* 0x0009c00001587983 */ /* 0x000f680000300a00 */
[----:B----4-:R-:W4:Y:S04]  /*12330*/  LDL.LU.64 R78, [R1+0x810] ;  /* 0x00081000014e7983 */ /* 0x010f280000300a00 */
[----:B------:R-:W4:Y:S04]  /*12340*/  LDL.LU.64 R108, [R1+0x9c8] ;  /* 0x0009c800016c7983 */ /* 0x000f280000300a00 */
[----:B------:R-:W-:Y:S04]  /*12350*/  LDGSTS.E [R7+0xc300], desc[UR28][R80.64], P1 ;  /* 0x0c30000050077fae */ /* 0x000fe800089a101c */
[----:B------:R1:W-:Y:S04]  /*12360*/  LDGSTS.E [R7+0xc380], desc[UR28][R96.64], P0 ;  /* 0x0c38000060077fae */ /* 0x0003e800081a101c */
[----:B------:R1:W-:Y:S04]  /*12370*/  LDGSTS.E [R7+0xcb00], desc[UR28][R94.64], P1 ;  /* 0x0cb000005e077fae */ /* 0x0003e800089a101c */
[----:B------:R-:W4:Y:S04]  /*12380*/  LDL.LU.64 R80, [R1+0x798] ;  /* 0x0007980001507983 */ /* 0x000f280000300a00 */
[----:B------:R-:W4:Y:S04]  /*12390*/  LDL.LU.64 R100, [R1+0xa10] ;  /* 0x000a100001647983 */ /* 0x000f280000300a00 */
[----:B------:R1:W-:Y:S04]  /*123a0*/  LDGSTS.E [R7+0xcb80], desc[UR28][R92.64], P0 ;  /* 0x0cb800005c077fae */ /* 0x0003e800081a101c */
[----:B------:R1:W-:Y:S04]  /*123b0*/  LDGSTS.E [R7+0xd300], desc[UR28][R90.64], P1 ;  /* 0x0d3000005a077fae */ /* 0x0003e800089a101c */
[----:B------:R-:W-:Y:S04]  /*123c0*/  LDGSTS.E [R7+0xd380], desc[UR28][R26.64], P0 ;  /* 0x0d3800001a077fae */ /* 0x000fe800081a101c */
[----:B------:R-:W4:Y:S04]  /*123d0*/  LDL.LU.64 R92, [R1+0x6d0] ;  /* 0x0006d000015c7983 */ /* 0x000f280000300a00 */
[----:B------:R1:W-:Y:S04]  /*123e0*/  LDGSTS.E [R7+0xdb00], desc[UR28][R86.64], P1 ;  /* 0x0db0000056077fae */ /* 0x0003e800089a101c */
[----:B------:R1:W-:Y:S04]  /*123f0*/  LDGSTS.E [R7+0xdb80], desc[UR28][R84.64], P0 ;  /* 0x0db8000054077fae */ /* 0x0003e800081a101c */
[----:B------:R-:W4:Y:S04]  /*12400*/  LDL.LU.64 R26, [R1+0xa18] ;  /* 0x000a1800011a7983 */ /* 0x000f280000300a00 */
[----:B------:R1:W-:Y:S04]  /*12410*/  LDGSTS.E [R7+0xe300], desc[UR28][R76.64], P1 ;  /* 0x0e3000004c077fae */ /* 0x0003e800089a101c */
[----:B------:R-:W4:Y:S04]  /*12420*/  LDL.LU.64 R84, [R1+0x730] ;  /* 0x0007300001547983 */ /* 0x000f280000300a00 */
[----:B------:R1:W-:Y:S04]  /*12430*/  LDGSTS.E [R7+0xe380], desc[UR28][R24.64], P0 ;  /* 0x0e38000018077fae */ /* 0x0003e800081a101c */
[----:B------:R2:W-:Y:S04]  /*12440*/  LDGSTS.E [R7+0xeb00], desc[UR28][R20.64], P1 ;  /* 0x0eb0000014077fae */ /* 0x0005e800089a101c */
[----:B------:R2:W-:Y:S04]  /*12450*/  LDGSTS.E [R7+0xeb80], desc[UR28][R18.64], P0 ;  /* 0x0eb8000012077fae */ /* 0x0005e800081a101c */
[----:B-1----:R-:W4:Y:S04]  /*12460*/  LDL.LU.64 R24, [R1+0xa20] ;  /* 0x000a200001187983 */ /* 0x002f280000300a00 */
        /* <DEDUP_REMOVED lines=8> */
[C---:B-----5:R-:W-:Y:S01]  /*124f0*/  IMAD.WIDE R114, R28.reuse, 0x4, R88 ;  /* 0x000000041c727825 */ /* 0x060fe200078e0258 */
[----:B------:R-:W3:Y:S03]  /*12500*/  LDL.LU.64 R22, [R1+0xa28] ;  /* 0x000a280001167983 */ /* 0x000ee60000300a00 */
[C---:B----4-:R-:W-:Y:S01]  /*12510*/  IMAD.WIDE R112, R28.reuse, 0x4, R78 ;  /* 0x000000041c707825 */ /* 0x050fe200078e024e */
[----:B------:R4:W-:Y:S04]  /*12520*/  LDGSTS.E [R4+0x8480], desc[UR28][R116.64], P0 ;  /* 0x0848000074047fae */ /* 0x0009e800081a101c */
[----:B------:R-:W5:Y:S01]  /*12530*/  LDL.LU.64 R78, [R1+0x6a8] ;  /* 0x0006a800014e7983 */ /* 0x000f620000300a00 */
[----:B------:R-:W-:-:S03]  /*12540*/  IMAD.WIDE R110, R28, 0x4, R108 ;  /* 0x000000041c6e7825 */ /* 0x000fc600078e026c */
[----:B------:R-:W-:Y:S04]  /*12550*/  STL.64 [R1+0x128], R118 ;  /* 0x0001287601007387 */ /* 0x000fe80000100a00 */
[----:B------:R-:W-:Y:S04]  /*12560*/  STL.64 [R1+0x130], R116 ;  /* 0x0001307401007387 */ /* 0x000fe80000100a00 */
[----:B------:R-:W2:Y:S01]  /*12570*/  LDL.LU.64 R98, [R1+0xa38] ;  /* 0x000a380001627983 */ /* 0x000ea20000300a00 */
[----:B------:R-:W-:-:S03]  /*12580*/  IMAD.WIDE R108, R28, 0x4, R80 ;  /* 0x000000041c6c7825 */ /* 0x000fc600078e0250 */
[----:B------:R-:W-:Y:S04]  /*12590*/  STL.64 [R1+0x388], R114 ;  /* 0x0003887201007387 */ /* 0x000fe80000100a00 */
[----:B------:R-:W4:Y:S01]  /*125a0*/  LDL.LU.64 R96, [R1+0x668] ;  /* 0x0006680001607983 */ /* 0x000f220000300a00 */
[----:B------:R-:W-:-:S03]  /*125b0*/  IMAD.WIDE R106, R28, 0x4, R100 ;  /* 0x000000041c6a7825 */ /* 0x000fc600078e0264 */
[----:B------:R-:W-:Y:S04]  /*125c0*/  STL.64 [R1+0x390], R112 ;  /* 0x0003907001007387 */ /* 0x000fe80000100a00 */
[----:B------:R-:W-:Y:S04]  /*125d0*/  STL.64 [R1+0x790], R110 ;  /* 0x0007906e01007387 */ /* 0x000fe80000100a00 */
[----:B------:R-:W4:Y:S01]  /*125e0*/  LDL.LU.64 R80, [R1+0xa48] ;  /* 0x000a480001507983 */ /* 0x000f220000300a00 */
[----:B------:R-:W-:-:S03]  /*125f0*/  IMAD.WIDE R104, R28, 0x4, R92 ;  /* 0x000000041c687825 */ /* 0x000fc600078e025c */
[----:B------:R-:W4:Y:S04]  /*12600*/  LDL.LU.64 R94, [R1+0x660] ;  /* 0x00066000015e7983 */ /* 0x000f280000300a00 */
[----:B------:R-:W-:Y:S04]  /*12610*/  STL.64 [R1+0x798], R108 ;  /* 0x0007986c01007387 */ /* 0x000fe80000100a00 */
[----:B------:R-:W4:Y:S04]  /*12620*/  LDL.LU.64 R92, [R1+0xaa0] ;  /* 0x000aa000015c7983 */ /* 0x000f280000300a00 */
[----:B------:R-:W4:Y:S01]  /*12630*/  LDL.LU.64 R90, [R1+0x658] ;  /* 0x00065800015a7983 */ /* 0x000f220000300a00 */
[----:B------:R-:W-:-:S03]  /*12640*/  IMAD.WIDE R102, R28, 0x4, R26 ;  /* 0x000000041c667825 */ /* 0x000fc600078e021a */
[----:B------:R-:W-:Y:S04]  /*12650*/  STL.64 [R1+0x810], R106 ;  /* 0x0008106a01007387 */ /* 0x000fe80000100a00 */
[----:B------:R-:W4:Y:S01]  /*12660*/  LDL.LU.64 R86, [R1+0xaa8] ;  /* 0x000aa80001567983 */ /* 0x000f220000300a00 */
[----:B------:R-:W-:-:S03]  /*12670*/  IMAD.WIDE R100, R28, 0x4, R84 ;  /* 0x000000041c647825 */ /* 0x000fc600078e0254 */
[----:B------:R-:W4:Y:S04]  /*12680*/  LDL.LU.64 R26, [R1+0x650] ;  /* 0x00065000011a7983 */ /* 0x000f280000300a00 */
[----:B------:R-:W-:Y:S04]  /*12690*/  STL.64 [R1+0x818], R104 ;  /* 0x0008186801007387 */ /* 0x000fe80000100a00 */
[----:B------:R-:W4:Y:S01]  /*126a0*/  LDL.LU.64 R84, [R1+0xad8] ;  /* 0x000ad80001547983 */ /* 0x000f220000300a00 */
[----:B------:R-:W-:-:S03]  /*126b0*/  IMAD.WIDE R88, R28, 0x4, R24 ;  /* 0x000000041c587825 */ /* 0x000fc600078e0218 */
[----:B------:R1:W-:Y:S01]  /*126c0*/  LDGSTS.E [R4+0x8c00], desc[UR28][R114.64], P1 ;  /* 0x08c0000072047fae */ /* 0x0003e200089a101c */
[----:B------:R-:W-:-:S03]  /*126d0*/  IMAD.WIDE R82, R28, 0x4, R76 ;  /* 0x000000041c527825 */ /* 0x000fc600078e024c */
[----:B------:R1:W-:Y:S04]  /*126e0*/  LDGSTS.E [R4+0x8c80], desc[UR28][R112.64], P0 ;  /* 0x08c8000070047fae */ /* 0x0003e800081a101c */
[----:B------:R-:W4:Y:S04]  /*126f0*/  LDL.LU.64 R76, [R1+0x648] ;  /* 0x00064800014c7983 */ /* 0x000f280000300a00 */
[----:B------:R-:W-:Y:S04]  /*12700*/  STL.64 [R1+0x890], R102 ;  /* 0x0008906601007387 */ /* 0x000fe80000100a00 */
[----:B------:R-:W4:Y:S04]  /*12710*/  LDL.LU.64 R24, [R1+0xac8] ;  /* 0x000ac80001187983 */ /* 0x000f280000300a00 */
[----:B------:R-:W4:Y:S04]  /*12720*/  LDL.LU.64 R130, [R1+0x640] ;  /* 0x0006400001827983 */ /* 0x000f280000300a00 */
[----:B------:R-:W-:Y:S04]  /*12730*/  STL.64 [R1+0x898], R100 ;  /* 0x0008986401007387 */ /* 0x000fe80000100a00 */
[----:B------:R-:W4:Y:S04]  /*12740*/  LDL.LU.64 R136, [R1+0xac0] ;  /* 0x000ac00001887983 */ /* 0x000f280000300a00 */
[----:B------:R-:W1:Y:S04]  /*12750*/  LDL.LU.64 R156, [R1+0x618] ;  /* 0x00061800019c7983 */ /* 0x000e680000300a00 */
        /* <DEDUP_REMOVED lines=12> */
[----:B------:R-:W-:Y:S04]  /*12820*/  LDGSTS.E [R4+0xac00], desc[UR28][R88.64], P1 ;  /* 0x0ac0000058047fae */ /* 0x000fe800089a101c */
[----:B------:R1:W-:Y:S01]  /*12830*/  LDGSTS.E [R4+0xac80], desc[UR28][R82.64], P0 ;  /* 0x0ac8000052047fae */ /* 0x0003e200081a101c */
[----:B---3--:R-:W-:-:S04]  /*12840*/  IMAD.WIDE R22, R28, 0x4, R22 ;  /* 0x000000041c167825 */ /* 0x008fc800078e0216 */
[C---:B-----5:R-:W-:Y:S01]  /*12850*/  IMAD.WIDE R78, R28.reuse, 0x4, R78 ;  /* 0x000000041c4e7825 */ /* 0x060fe200078e024e */
[----:B------:R3:W-:Y:S04]  /*12860*/  STL.64 [R1+0x990], R22 ;  /* 0x0009901601007387 */ /* 0x0007e80000100a00 */
[----:B------:R5:W-:Y:S04]  /*12870*/  STL.64 [R1+0x998], R78 ;  /* 0x0009984e01007387 */ /* 0x000be80000100a00 */
[----:B------:R1:W-:Y:S01]  /*12880*/  LDGSTS.E [R4+0xb400], desc[UR28][R22.64], P1 ;  /* 0x0b40000016047fae */ /* 0x0003e200089a101c */
[----:B--2---:R-:W-:-:S03]  /*12890*/  IMAD.WIDE R98, R28, 0x4, R98 ;  /* 0x000000041c627825 */ /* 0x004fc600078e0262 */
[----:B------:R2:W-:Y:S01]  /*128a0*/  LDGSTS.E [R4+0xb480], desc[UR28][R78.64], P0 ;  /* 0x0b4800004e047fae */ /* 0x0005e200081a101c */
[----:B----4-:R-:W-:-:S03]  /*128b0*/  IMAD.WIDE R96, R28, 0x4, R96 ;  /* 0x000000041c607825 */ /* 0x010fc600078e0260 */
        /* <DEDUP_REMOVED lines=14> */
[----:B------:R-:W-:Y:S01]  /*129a0*/  STL.64 [R1+0xb90], R86 ;  /* 0x000b905601007387 */ /* 0x000fe20000100a00 */
[----:B------:R-:W-:-:S03]  /*129b0*/  IMAD.WIDE R84, R28, 0x4, R84 ;  /* 0x000000041c547825 */ /* 0x000fc600078e0254 */
[----:B------:R1:W-:Y:S04]  /*129c0*/  STL.64 [R1+0xb98], R26 ;  /* 0x000b981a01007387 */ /* 0x0003e80000100a00 */
[----:B------:R1:W-:Y:S04]  /*129d0*/  STL.64 [R1+0xc10], R84 ;  /* 0x000c105401007387 */ /* 0x0003e80000100a00 */
[----:B------:R1:W-:Y:S01]  /*129e0*/  LDGSTS.E [R4+0xc400], desc[UR28][R80.64], P1 ;  /* 0x0c40000050047fae */ /* 0x0003e200089a101c */
[----:B------:R-:W-:-:S03]  /*129f0*/  IMAD.WIDE R76, R28, 0x4, R76 ;  /* 0x000000041c4c7825 */ /* 0x000fc600078e024c */
[----:B------:R1:W-:Y:S01]  /*12a00*/  LDGSTS.E [R4+0xc480], desc[UR28][R94.64], P0 ;  /* 0x0c4800005e047fae */ /* 0x0003e200081a101c */
[----:B------:R-:W-:-:S03]  /*12a10*/  IMAD.WIDE R24, R28, 0x4, R24 ;  /* 0x000000041c187825 */ /* 0x000fc600078e0218 */
[----:B------:R-:W-:Y:S01]  /*12a20*/  STL.64 [R1+0xc18], R76 ;  /* 0x000c184c01007387 */ /* 0x000fe20000100a00 */
[----:B------:R-:W-:-:S03]  /*12a30*/  IMAD.WIDE R20, R28, 0x4, R130 ;  /* 0x000000041c147825 */ /* 0x000fc600078e0282 */
[----:B------:R2:W-:Y:S01]  /*12a40*/  STL.64 [R1+0xc90], R24 ;  /* 0x000c901801007387 */ /* 0x0005e20000100a00 */
[----:B------:R-:W-:-:S03]  /*12a50*/  IMAD.WIDE R18, R28, 0x4, R136 ;  /* 0x000000041c127825 */ /* 0x000fc600078e0288 */
[----:B------:R2:W-:Y:S01]  /*12a60*/  STL.64 [R1+0xc98], R20 ;  /* 0x000c981401007387 */ /* 0x0005e20000100a00 */
[----:B-1----:R-:W-:-:S03]  /*12a70*/  IMAD.WIDE R16, R28, 0x4, R156 ;  /* 0x000000041c107825 */ /* 0x002fc600078e029c */
        /* <DEDUP_REMOVED lines=11> */
[----:B---3--:R-:W3:Y:S04]  /*12b30*/  LDL.LU.64 R22, [R1+0x920] ;  /* 0x0009200001167983 */ /* 0x008ee80000300a00 */
[----:B------:R-:W3:Y:S04]  /*12b40*/  LDL.LU.64 R88, [R1+0xb20] ;  /* 0x000b200001587983 */ /* 0x000ee80000300a00 */
[----:B-----5:R-:W5:Y:S04]  /*12b50*/  LDL.LU.64 R78, [R1+0x8b8] ;  /* 0x0008b800014e7983 */ /* 0x020f680000300a00 */
[----:B------:R-:W5:Y:S04]  /*12b60*/  LDL.LU.64 R108, [R1+0xb28] ;  /* 0x000b2800016c7983 */ /* 0x000f680000300a00 */
[----:B------:R-:W5:Y:S04]  /*12b70*/  LDL.LU.64 R80, [R1+0x8a0] ;  /* 0x0008a00001507983 */ /* 0x000f680000300a00 */
[----:B------:R-:W5:Y:S04]  /*12b80*/  LDL.LU.64 R100, [R1+0xb30] ;  /* 0x000b300001647983 */ /* 0x000f680000300a00 */
[----:B------:R1:W-:Y:S04]  /*12b90*/  LDGSTS.E [R4+0xcc00], desc[UR28][R92.64], P1 ;  /* 0x0cc000005c047fae */ /* 0x0003e800089a101c */
[----:B------:R1:W-:Y:S04]  /*12ba0*/  LDGSTS.E [R4+0xcc80], desc[UR28][R90.64], P0 ;  /* 0x0cc800005a047fae */ /* 0x0003e800081a101c */
[----:B------:R1:W-:Y:S04]  /*12bb0*/  LDGSTS.E [R4+0xd400], desc[UR28][R86.64], P1 ;  /* 0x0d40000056047fae */ /* 0x0003e800089a101c */
[----:B------:R-:W5:Y:S04]  /*12bc0*/  LDL.LU.64 R92, [R1+0x828] ;  /* 0x00082800015c7983 */ /* 0x000f680000300a00 */
[----:B------:R1:W-:Y:S04]  /*12bd0*/  LDGSTS.E [R4+0xd480], desc[UR28][R26.64], P0 ;  /* 0x0d4800001a047fae */ /* 0x0003e800081a101c */
[----:B------:R1:W-:Y:S04]  /*12be0*/  LDGSTS.E [R4+0xdc00], desc[UR28][R84.64], P1 ;  /* 0x0dc0000054047fae */ /* 0x0003e800089a101c */
[----:B------:R1:W-:Y:S04]  /*12bf0*/  LDGSTS.E [R4+0xdc80], desc[UR28][R76.64], P0 ;  /* 0x0dc800004c047fae */ /* 0x0003e800081a101c */
[----:B------:R-:W5:Y:S04]  /*12c00*/  LDL.LU.64 R26, [R1+0xb38] ;  /* 0x000b3800011a7983 */ /* 0x000f680000300a00 */
[----:B------:R1:W-:Y:S04]  /*12c10*/  LDGSTS.E [R4+0xe400], desc[UR28][R24.64], P1 ;  /* 0x0e40000018047fae */ /* 0x0003e800089a101c */
[----:B------:R-:W5:Y:S04]  /*12c20*/  LDL.LU.64 R84, [R1+0x8a8] ;  /* 0x0008a80001547983 */ /* 0x000f680000300a00 */
[----:B------:R1:W-:Y:S04]  /*12c30*/  LDGSTS.E [R4+0xe480], desc[UR28][R20.64], P0 ;  /* 0x0e48000014047fae */ /* 0x0003e800081a101c */
[----:B--2---:R-:W2:Y:S04]  /*12c40*/  LDL.LU.64 R24, [R1+0xb48] ;  /* 0x000b480001187983 */ /* 0x004ea80000300a00 */
[----:B------:R-:W2:Y:S04]  /*12c50*/  LDL.LU.64 R76, [R1+0x8b0] ;  /* 0x0008b000014c7983 */ /* 0x000ea80000300a00 */
[----:B------:R1:W-:Y:S04]  /*12c60*/  LDGSTS.E [R4+0xec00], desc[UR28][R18.64], P1 ;  /* 0x0ec0000012047fae */ /* 0x0003e800089a101c */
[----:B------:R1:W-:Y:S04]  /*12c70*/  LDGSTS.E [R4+0xec80], desc[UR28][R16.64], P0 ;  /* 0x0ec8000010047fae */ /* 0x0003e800081a101c */
[----:B------:R1:W-:Y:S04]  /*12c80*/  LDGSTS.E [R4+0xf400], desc[UR28][R14.64], P1 ;  /* 0x0f4000000e047fae */ /* 0x0003e800089a101c */
[----:B------:R1:W-:Y:S04]  /*12c90*/  LDGSTS.E [R4+0xf480], desc[UR28][R12.64], P0 ;  /* 0x0f4800000c047fae */ /* 0x0003e800081a101c */
[----:B------:R1:W-:Y:S04]  /*12ca0*/  LDGSTS.E [R4+0xfc00], desc[UR28][R10.64], P1 ;  /* 0x0fc000000a047fae */ /* 0x0003e800089a101c */
[----:B------:R1:W-:Y:S01]  /*12cb0*/  LDGSTS.E [R4+0xfc80], desc[UR28][R6.64], P0 ;  /* 0x0fc8000006047fae */ /* 0x0003e200081a101c */
[----:B----4-:R-:W-:-:S04]  /*12cc0*/  IMAD.WIDE R118, R28, 0x4, R82 ;  /* 0x000000041c767825 */ /* 0x010fc800078e0252 */
[C---:B---3--:R-:W-:Y:S01]  /*12cd0*/  IMAD.WIDE R116, R28.reuse, 0x4, R22 ;  /* 0x000000041c747825 */ /* 0x048fe200078e0216 */
[----:B------:R-:W-:Y:S03]  /*12ce0*/  LDGSTS.E [R8+0x8500], desc[UR28][R118.64], P1 ;  /* 0x0850000076087fae */ /* 0x000fe600089a101c */
[C---:B------:R-:W-:Y:S01]  /*12cf0*/  IMAD.WIDE R114, R28.reuse, 0x4, R88 ;  /* 0x000000041c727825 */ /* 0x040fe200078e0258 */
[----:B------:R-:W3:Y:S03]  /*12d00*/  LDL.LU.64 R22, [R1+0xb58] ;  /* 0x000b580001167983 */ /* 0x000ee60000300a00 */
[C---:B-----5:R-:W-:Y:S01]  /*12d10*/  IMAD.WIDE R112, R28.reuse, 0x4, R78 ;  /* 0x000000041c707825 */ /* 0x060fe200078e024e */
[----:B------:R4:W-:Y:S04]  /*12d20*/  LDGSTS.E [R8+0x8580], desc[UR28][R116.64], P0 ;  /* 0x0858000074087fae */ /* 0x0009e800081a101c */
[----:B------:R-:W5:Y:S01]  /*12d30*/  LDL.LU.64 R78, [R1+0x838] ;  /* 0x00083800014e7983 */ /* 0x000f620000300a00 */
[----:B------:R-:W-:-:S03]  /*12d40*/  IMAD.WIDE R110, R28, 0x4, R108 ;  /* 0x000000041c6e7825 */ /* 0x000fc600078e026c */
[----:B------:R-:W-:Y:S01]  /*12d50*/  STL.64 [R1+0x138], R118 ;  /* 0x0001387601007387 */ /* 0x000fe20000100a00 */
[----:B------:R-:W-:-:S03]  /*12d60*/  IMAD.WIDE R108, R28, 0x4, R80 ;  /* 0x000000041c6c7825 */ /* 0x000fc600078e0250 */
[----:B------:R-:W-:Y:S04]  /*12d70*/  STL.64 [R1+0x358], R116 ;  /* 0x0003587401007387 */ /* 0x000fe80000100a00 */
[----:B------:R-:W4:Y:S04]  /*12d80*/  LDL.LU.64 R98, [R1+0xb60] ;  /* 0x000b600001627983 */ /* 0x000f280000300a00 */
[----:B------:R-:W-:Y:S01]  /*12d90*/  STL.64 [R1+0x398], R114 ;  /* 0x0003987201007387 */ /* 0x000fe20000100a00 */
[----:B------:R-:W-:-:S03]  /*12da0*/  IMAD.WIDE R106, R28, 0x4, R100 ;  /* 0x000000041c6a7825 */ /* 0x000fc600078e0264 */
[----:B------:R-:W4:Y:S04]  /*12db0*/  LDL.LU.64 R96, [R1+0x830] ;  /* 0x0008300001607983 */ /* 0x000f280000300a00 */
[----:B------:R-:W-:Y:S01]  /*12dc0*/  STL.64 [R1+0x3d0], R112 ;  /* 0x0003d07001007387 */ /* 0x000fe20000100a00 */
[----:B------:R-:W-:-:S03]  /*12dd0*/  IMAD.WIDE R104, R28, 0x4, R92 ;  /* 0x000000041c687825 */ /* 0x000fc600078e025c */
[----:B------:R-:W-:Y:S04]  /*12de0*/  STL.64 [R1+0x410], R110 ;  /* 0x0004106e01007387 */ /* 0x000fe80000100a00 */
[----:B------:R-:W4:Y:S04]  /*12df0*/  LDL.LU.64 R80, [R1+0xba0] ;  /* 0x000ba00001507983 */ /* 0x000f280000300a00 */
[----:B------:R-:W4:Y:S04]  /*12e00*/  LDL.LU.64 R94, [R1+0x7c8] ;  /* 0x0007c800015e7983 */ /* 0x000f280000300a00 */
[----:B------:R-:W-:Y:S01]  /*12e10*/  STL.64 [R1+0x418], R108 ;  /* 0x0004186c01007387 */ /* 0x000fe20000100a00 */
[----:B------:R-:W-:-:S03]  /*12e20*/  IMAD.WIDE R102, R28, 0x4, R26 ;  /* 0x000000041c667825 */ /* 0x000fc600078e021a */
[----:B------:R-:W1:Y:S04]  /*12e30*/  LDL.LU.64 R92, [R1+0xba8] ;  /* 0x000ba800015c7983 */ /* 0x000e680000300a00 */
[----:B------:R-:W4:Y:S01]  /*12e40*/  LDL.LU.64 R90, [R1+0x7b8] ;  /* 0x0007b800015a7983 */ /* 0x000f220000300a00 */
[----:B------:R-:W-:-:S03]  /*12e50*/  IMAD.WIDE R100, R28, 0x4, R84 ;  /* 0x000000041c647825 */ /* 0x000fc600078e0254 */
[----:B------:R-:W-:Y:S04]  /*12e60*/  STL.64 [R1+0x820], R106 ;  /* 0x0008206a01007387 */ /* 0x000fe80000100a00 */
[----:B------:R-:W4:Y:S04]  /*12e70*/  LDL.LU.64 R86, [R1+0xbb0] ;  /* 0x000bb00001567983 */ /* 0x000f280000300a00 */
[----:B------:R-:W4:Y:S01]  /*12e80*/  LDL.LU.64 R26, [R1+0x748] ;  /* 0x00074800011a7983 */ /* 0x000f220000300a00 */
[----:B--2---:R-:W-:-:S03]  /*12e90*/  IMAD.WIDE R82, R28, 0x4, R76 ;  /* 0x000000041c527825 */ /* 0x004fc600078e024c */
[----:B------:R-:W-:Y:S01]  /*12ea0*/  STL.64 [R1+0x828], R104 ;  /* 0x0008286801007387 */ /* 0x000fe20000100a00 */
[----:B------:R-:W-:-:S03]  /*12eb0*/  IMAD.WIDE R88, R28, 0x4, R24 ;  /* 0x000000041c587825 */ /* 0x000fc600078e0218 */
[----:B------:R-:W2:Y:S04]  /*12ec0*/  LDL.LU.64 R84, [R1+0xbb8] ;  /* 0x000bb80001547983 */ /* 0x000ea80000300a00 */
[----:B------:R-:W2:Y:S04]  /*12ed0*/  LDL.LU.64 R76, [R1+0x728] ;  /* 0x00072800014c7983 */ /* 0x000ea80000300a00 */
[----:B------:R-:W-:Y:S04]  /*12ee0*/  STL.64 [R1+0x8a0], R102 ;  /* 0x0008a06601007387 */ /* 0x000fe80000100a00 */
        /* <DEDUP_REMOVED lines=8> */
[----:B------:R1:W-:Y:S04]  /*12f70*/  STL.64 [R1+0x928], R82 ;  /* 0x0009285201007387 */ /* 0x0003e80000100a00 */
[----:B------:R-:W2:Y:S04]  /*12f80*/  LDL.LU.64 R140, [R1+0xbe8] ;  /* 0x000be800018c7983 */ /* 0x000ea80000300a00 */
[----:B------:R-:W2:Y:S04]  /*12f90*/  LDL.LU.64 R132, [R1+0x680] ;  /* 0x0006800001847983 */ /* 0x000ea80000300a00 */
[----:B------:R1:W-:Y:S04]  /*12fa0*/  LDGSTS.E [R8+0x8d00], desc[UR28][R114.64], P1 ;  /* 0x08d0000072087fae */ /* 0x0003e800089a101c */
[----:B------:R1:W-:Y:S04]  /*12fb0*/  LDGSTS.E [R8+0x8d80], desc[UR28][R112.64], P0 ;  /* 0x08d8000070087fae */ /* 0x0003e800081a101c */
[----:B------:R1:W-:Y:S04]  /*12fc0*/  LDGSTS.E [R8+0x9500], desc[UR28][R110.64], P1 ;  /* 0x095000006e087fae */ /* 0x0003e800089a101c */
[----:B------:R1:W-:Y:S04]  /*12fd0*/  LDGSTS.E [R8+0x9580], desc[UR28][R108.64], P0 ;  /* 0x095800006c087fae */ /* 0x0003e800081a101c */
[----:B------:R1:W-:Y:S04]  /*12fe0*/  LDGSTS.E [R8+0x9d00], desc[UR28][R106.64], P1 ;  /* 0x09d000006a087fae */ /* 0x0003e800089a101c */
[----:B------:R1:W-:Y:S04]  /*12ff0*/  LDGSTS.E [R8+0x9d80], desc[UR28][R104.64], P0 ;  /* 0x09d8000068087fae */ /* 0x0003e800081a101c */
[----:B------:R-:W-:Y:S04]  /*13000*/  LDGSTS.E [R8+0xa500], desc[UR28][R102.64], P1 ;  /* 0x0a50000066087fae */ /* 0x000fe800089a101c */
[----:B------:R1:W-:Y:S04]  /*13010*/  LDGSTS.E [R8+0xa580], desc[UR28][R100.64], P0 ;  /* 0x0a58000064087fae */ /* 0x0003e800081a101c */
[----:B------:R-:W-:Y:S04]  /*13020*/  LDGSTS.E [R8+0xad00], desc[UR28][R88.64], P1 ;  /* 0x0ad0000058087fae */ /* 0x000fe800089a101c */
[----:B------:R-:W-:Y:S01]  /*13030*/  LDGSTS.E [R8+0xad80], desc[UR28][R82.64], P0 ;  /* 0x0ad8000052087fae */ /* 0x000fe200081a101c */
[----:B---3--:R-:W-:-:S04]  /*13040*/  IMAD.WIDE R22, R28, 0x4, R22 ;  /* 0x000000041c167825 */ /* 0x008fc800078e0216 */
[C---:B-----5:R-:W-:Y:S01]  /*13050*/  IMAD.WIDE R78, R28.reuse, 0x4, R78 ;  /* 0x000000041c4e7825 */ /* 0x060fe200078e024e */
[----:B------:R3:W-:Y:S04]  /*13060*/  STL.64 [R1+0x9a0], R22 ;  /* 0x0009a01601007387 */ /* 0x0007e80000100a00 */
[----:B------:R5:W-:Y:S04]  /*13070*/  STL.64 [R1+0x9a8], R78 ;  /* 0x0009a84e01007387 */ /* 0x000be80000100a00 */
[----:B------:R-:W-:Y:S01]  /*13080*/  LDGSTS.E [R8+0xb500], desc[UR28][R22.64], P1 ;  /* 0x0b50000016087fae */ /* 0x000fe200089a101c */
[----:B----4-:R-:W-:-:S03]  /*13090*/  IMAD.WIDE R98, R28, 0x4, R98 ;  /* 0x000000041c627825 */ /* 0x010fc600078e0262 */
[----:B------:R-:W-:Y:S01]  /*130a0*/  LDGSTS.E [R8+0xb580], desc[UR28][R78.64], P0 ;  /* 0x0b5800004e087fae */ /* 0x000fe200081a101c */
[----:B------:R-:W-:-:S03]  /*130b0*/  IMAD.WIDE R96, R28, 0x4, R96 ;  /* 0x000000041c607825 */ /* 0x000fc600078e0260 */
[----:B------:R-:W-:Y:S04]  /*130c0*/  STL.64 [R1+0xa20], R98 ;  /* 0x000a206201007387 */ /* 0x000fe80000100a00 */
[----:B------:R-:W-:Y:S04]  /*130d0*/  STL.64 [R1+0xa28], R96 ;  /* 0x000a286001007387 */ /* 0x000fe80000100a00 */
[----:B------:R-:W-:Y:S01]  /*130e0*/  LDGSTS.E [R8+0xbd00], desc[UR28][R98.64], P1 ;  /* 0x0bd0000062087fae */ /* 0x000fe200089a101c */
[----:B------:R-:W-:-:S03]  /*130f0*/  IMAD.WIDE R80, R28, 0x4, R80 ;  /* 0x000000041c507825 */ /* 0x000fc600078e0250 */
[----:B------:R-:W-:Y:S01]  /*13100*/  LDGSTS.E [R8+0xbd80], desc[UR28][R96.64], P0 ;  /* 0x0bd8000060087fae */ /* 0x000fe200081a101c */
[----:B------:R-:W-:-:S03]  /*13110*/  IMAD.WIDE R94, R28, 0x4, R94 ;  /* 0x000000041c5e7825 */ /* 0x000fc600078e025e */
[----:B------:R4:W-:Y:S01]  /*13120*/  STL.64 [R1+0xaa0], R80 ;  /* 0x000aa05001007387 */ /* 0x0009e20000100a00 */
[----:B-1----:R-:W-:-:S03]  /*13130*/  IMAD.WIDE R92, R28, 0x4, R92 ;  /* 0x000000041c5c7825 */ /* 0x002fc600078e025c */
[----:B------:R-:W-:Y:S01]  /*13140*/  STL.64 [R1+0xaa8], R94 ;  /* 0x000aa85e01007387 */ /* 0x000fe20000100a00 */
[----:B------:R-:W-:-:S03]  /*13150*/  IMAD.WIDE R90, R28, 0x4, R90 ;  /* 0x000000041c5a7825 */ /* 0x000fc600078e025a */
[----:B------:R1:W-:Y:S01]  /*13160*/  STL.64 [R1+0xb20], R92 ;  /* 0x000b205c01007387 */ /* 0x0003e20000100a00 */
[----:B------:R-:W-:-:S03]  /*13170*/  IMAD.WIDE R86, R28, 0x4, R86 ;  /* 0x000000041c567825 */ /* 0x000fc600078e0256 */
[----:B------:R-:W-:Y:S01]  /*13180*/  STL.64 [R1+0xb28], R90 ;  /* 0x000b285a01007387 */ /* 0x000fe20000100a00 */
[----:B------:R-:W-:-:S03]  /*13190*/  IMAD.WIDE R26, R28, 0x4, R26 ;  /* 0x000000041c1a7825 */ /* 0x000fc600078e021a */
[----:B------:R-:W-:Y:S01]  /*131a0*/  STL.64 [R1+0xba0], R86 ;  /* 0x000ba05601007387 */ /* 0x000fe20000100a00 */
[----:B--2---:R-:W-:-:S03]  /*131b0*/  IMAD.WIDE R84, R28, 0x4, R84 ;  /* 0x000000041c547825 */ /* 0x004fc600078e0254 */
        /* <DEDUP_REMOVED lines=20> */
[----:B------:R-:W2:Y:S04]  /*13300*/  LDL.LU.64 R82, [R1+0xc00] ;  /* 0x000c000001527983 */ /* 0x000ea80000300a00 */
[----:B---3--:R-:W3:Y:S04]  /*13310*/  LDL.LU.64 R22, [R1+0xae8] ;  /* 0x000ae80001167983 */ /* 0x008ee80000300a00 */
[----:B------:R-:W3:Y:S04]  /*13320*/  LDL.LU.64 R88, [R1+0xc30] ;  /* 0x000c300001587983 */ /* 0x000ee80000300a00 */
[----:B-----5:R-:W5:Y:S04]  /*13330*/  LDL.LU.64 R78, [R1+0xa58] ;  /* 0x000a5800014e7983 */ /* 0x020f680000300a00 */
[----:B------:R-:W5:Y:S04]  /*13340*/  LDL.LU.64 R108, [R1+0xc38] ;  /* 0x000c3800016c7983 */ /* 0x000f680000300a00 */
[----:B------:R-:W-:Y:S04]  /*13350*/  LDGSTS.E [R8+0xc500], desc[UR28][R80.64], P1 ;  /* 0x0c50000050087fae */ /* 0x000fe800089a101c */
[----:B------:R-:W-:Y:S04]  /*13360*/  LDGSTS.E [R8+0xc580], desc[UR28][R94.64], P0 ;  /* 0x0c5800005e087fae */ /* 0x000fe800081a101c */
[----:B------:R1:W-:Y:S04]  /*13370*/  LDGSTS.E [R8+0xcd00], desc[UR28][R92.64], P1 ;  /* 0x0cd000005c087fae */ /* 0x0003e800089a101c */
[----:B----4-:R-:W4:Y:S04]  /*13380*/  LDL.LU.64 R80, [R1+0xa30] ;  /* 0x000a300001507983 */ /* 0x010f280000300a00 */
[----:B------:R1:W-:Y:S04]  /*13390*/  LDGSTS.E [R8+0xcd80], desc[UR28][R90.64], P0 ;  /* 0x0cd800005a087fae */ /* 0x0003e800081a101c */
[----:B------:R-:W4:Y:S04]  /*133a0*/  LDL.LU.64 R100, [R1+0xc40] ;  /* 0x000c400001647983 */ /* 0x000f280000300a00 */
[----:B------:R-:W-:Y:S04]  /*133b0*/  LDGSTS.E [R8+0xd500], desc[UR28][R86.64], P1 ;  /* 0x0d50000056087fae */ /* 0x000fe800089a101c */
[----:B-1----:R-:W4:Y:S04]  /*133c0*/  LDL.LU.64 R92, [R1+0x9b8] ;  /* 0x0009b800015c7983 */ /* 0x002f280000300a00 */
[----:B------:R-:W-:Y:S04]  /*133d0*/  LDGSTS.E [R8+0xd580], desc[UR28][R26.64], P0 ;  /* 0x0d5800001a087fae */ /* 0x000fe800081a101c */
[----:B------:R1:W-:Y:S04]  /*133e0*/  LDGSTS.E [R8+0xdd00], desc[UR28][R84.64], P1 ;  /* 0x0dd0000054087fae */ /* 0x0003e800089a101c */
[----:B------:R1:W-:Y:S04]  /*133f0*/  LDGSTS.E [R8+0xdd80], desc[UR28][R76.64], P0 ;  /* 0x0dd800004c087fae */ /* 0x0003e800081a101c */
[----:B--2---:R-:W2:Y:S04]  /*13400*/  LDL.LU.64 R26, [R1+0xcb0] ;  /* 0x000cb000011a7983 */ /* 0x004ea80000300a00 */
[----:B------:R-:W2:Y:S04]  /*13410*/  LDL.LU.64 R84, [R1+0x930] ;  /* 0x0009300001547983 */ /* 0x000ea80000300a00 */
[----:B------:R-:W2:Y:S04]  /*13420*/  LDL.LU.64 R76, [R1+0xcb8] ;  /* 0x000cb800014c7983 */ /* 0x000ea80000300a00 */
[----:B------:R1:W-:Y:S04]  /*13430*/  LDGSTS.E [R8+0xe500], desc[UR28][R24.64], P1 ;  /* 0x0e50000018087fae */ /* 0x0003e800089a101c */
[----:B------:R1:W-:Y:S04]  /*13440*/  LDGSTS.E [R8+0xe580], desc[UR28][R20.64], P0 ;  /* 0x0e58000014087fae */ /* 0x0003e800081a101c */
[----:B------:R1:W-:Y:S04]  /*13450*/  LDGSTS.E [R8+0xed00], desc[UR28][R18.64], P1 ;  /* 0x0ed0000012087fae */ /* 0x0003e800089a101c */
[----:B------:R-:W2:Y:S04]  /*13460*/  LDL.LU.64 R24, [R1+0x938] ;  /* 0x0009380001187983 */ /* 0x000ea80000300a00 */
[----:B------:R1:W-:Y:S04]  /*13470*/  LDGSTS.E [R8+0xed80], desc[UR28][R16.64], P0 ;  /* 0x0ed8000010087fae */ /* 0x0003e800081a101c */
[----:B------:R1:W-:Y:S04]  /*13480*/  LDGSTS.E [R8+0xf500], desc[UR28][R14.64], P1 ;  /* 0x0f5000000e087fae */ /* 0x0003e800089a101c */
[----:B------:R1:W-:Y:S04]  /*13490*/  LDGSTS.E [R8+0xf580], desc[UR28][R12.64], P0 ;  /* 0x0f5800000c087fae */ /* 0x0003e800081a101c */
[----:B------:R1:W-:Y:S04]  /*134a0*/  LDGSTS.E [R8+0xfd00], desc[UR28][R10.64], P1 ;  /* 0x0fd000000a087fae */ /* 0x0003e800089a101c */
[----:B------:R1:W-:Y:S01]  /*134b0*/  LDGSTS.E [R8+0xfd80], desc[UR28][R6.64], P0 ;  /* 0x0fd8000006087fae */ /* 0x0003e200081a101c */
[----:B---3--:R-:W-:-:S03]  /*134c0*/  IMAD.WIDE R116, R28, 0x4, R22 ;  /* 0x000000041c747825 */ /* 0x008fc600078e0216 */
[----:B------:R-:W3:Y:S01]  /*134d0*/  LDL.LU.64 R22, [R1+0xcc0] ;  /* 0x000cc00001167983 */ /* 0x000ee20000300a00 */
[----:B------:R-:W-:-:S04]  /*134e0*/  IMAD.WIDE R118, R28, 0x4, R82 ;  /* 0x000000041c767825 */ /* 0x000fc800078e0252 */
[C---:B------:R-:W-:Y:S01]  /*134f0*/  IMAD.WIDE R114, R28.reuse, 0x4, R88 ;  /* 0x000000041c727825 */ /* 0x040fe200078e0258 */
[----:B------:R-:W-:Y:S03]  /*13500*/  LDGSTS.E [R5+0x8600], desc[UR28][R118.64], P1 ;  /* 0x0860000076057fae */ /* 0x000fe600089a101c */
[C---:B-----5:R-:W-:Y:S01]  /*13510*/  IMAD.WIDE R112, R28.reuse, 0x4, R78 ;  /* 0x000000041c707825 */ /* 0x060fe200078e024e */
[----:B------:R5:W-:Y:S04]  /*13520*/  LDGSTS.E [R5+0x8680], desc[UR28][R116.64], P0 ;  /* 0x0868000074057fae */ /* 0x000be800081a101c */
[----:B------:R-:W5:Y:S01]  /*13530*/  LDL.LU.64 R78, [R1+0x8c8] ;  /* 0x0008c800014e7983 */ /* 0x000f620000300a00 */
[----:B------:R-:W-:-:S03]  /*13540*/  IMAD.WIDE R110, R28, 0x4, R108 ;  /* 0x000000041c6e7825 */ /* 0x000fc600078e026c */
[----:B------:R-:W-:Y:S04]  /*13550*/  STL.64 [R1+0x360], R118 ;  /* 0x0003607601007387 */ /* 0x000fe80000100a00 */
[----:B------:R-:W-:Y:S04]  /*13560*/  STL.64 [R1+0x368], R116 ;  /* 0x0003687401007387 */ /* 0x000fe80000100a00 */
[----:B------:R-:W5:Y:S01]  /*13570*/  LDL.LU.64 R98, [R1+0xcc8] ;  /* 0x000cc80001627983 */ /* 0x000f620000300a00 */
[----:B----4-:R-:W-:-:S03]  /*13580*/  IMAD.WIDE R108, R28, 0x4, R80 ;  /* 0x000000041c6c7825 */ /* 0x010fc600078e0250 */
[----:B------:R-:W-:Y:S04]  /*13590*/  STL.64 [R1+0x3d8], R114 ;  /* 0x0003d87201007387 */ /* 0x000fe80000100a00 */
[----:B------:R-:W4:Y:S01]  /*135a0*/  LDL.LU.64 R96, [R1+0x8c0] ;  /* 0x0008c00001607983 */ /* 0x000f220000300a00 */
[----:B------:R-:W-:-:S03]  /*135b0*/  IMAD.WIDE R106, R28, 0x4, R100 ;  /* 0x000000041c6a7825 */ /* 0x000fc600078e0264 */
[----:B------:R-:W-:Y:S04]  /*135c0*/  STL.64 [R1+0x3e0], R112 ;  /* 0x0003e07001007387 */ /* 0x000fe80000100a00 */
[----:B------:R-:W-:Y:S01]  /*135d0*/  STL.64 [R1+0x7b0], R110 ;  /* 0x0007b06e01007387 */ /* 0x000fe20000100a00 */
[----:B------:R-:W-:-:S03]  /*135e0*/  IMAD.WIDE R104, R28, 0x4, R92 ;  /* 0x000000041c687825 */ /* 0x000fc600078e025c */
[----:B------:R-:W4:Y:S04]  /*135f0*/  LDL.LU.64 R80, [R1+0xd00] ;  /* 0x000d000001507983 */ /* 0x000f280000300a00 */
[----:B------:R-:W4:Y:S04]  /*13600*/  LDL.LU.64 R94, [R1+0x848] ;  /* 0x00084800015e7983 */ /* 0x000f280000300a00 */
[----:B------:R-:W-:Y:S04]  /*13610*/  STL.64 [R1+0x7b8], R108 ;  /* 0x0007b86c01007387 */ /* 0x000fe80000100a00 */
[----:B------:R-:W4:Y:S01]  /*13620*/  LDL.LU.64 R90, [R1+0xd30] ;  /* 0x000d3000015a7983 */ /* 0x000f220000300a00 */
[----:B--2---:R-:W-:-:S03]  /*13630*/  IMAD.WIDE R100, R28, 0x4, R84 ;  /* 0x000000041c647825 */ /* 0x004fc600078e0254 */
[----:B------:R2:W-:Y:S04]  /*13640*/  LDGSTS.E [R5+0x8e00], desc[UR28][R114.64], P1 ;  /* 0x08e0000072057fae */ /* 0x0005e800089a101c */
[----:B------:R-:W1:Y:S01]  /*13650*/  LDL.LU.64 R84, [R1+0x840] ;  /* 0x0008400001547983 */ /* 0x000e620000300a00 */
[----:B------:R-:W-:-:S03]  /*13660*/  IMAD.WIDE R102, R28, 0x4, R26 ;  /* 0x000000041c667825 */ /* 0x000fc600078e021a */
[----:B------:R-:W-:Y:S01]  /*13670*/  STL.64 [R1+0x830], R106 ;  /* 0x0008306a01007387 */ /* 0x000fe20000100a00 */
[----:B------:R-:W-:-:S03]  /*13680*/  IMAD.WIDE R92, R28, 0x4, R76 ;  /* 0x000000041c5c7825 */ /* 0x000fc600078e024c */
[----:B------:R-:W2:Y:S04]  /*13690*/  LDL.LU.64 R86, [R1+0xd38] ;  /* 0x000d380001567983 */ /* 0x000ea80000300a00 */
[----:B------:R-:W2:Y:S01]  /*136a0*/  LDL.LU.64 R76, [R1+0x7c0] ;  /* 0x0007c000014c7983 */ /* 0x000ea20000300a00 */
[----:B------:R-:W-:-:S03]  /*136b0*/  IMAD.WIDE R88, R28, 0x4, R24 ;  /* 0x000000041c587825 */ /* 0x000fc600078e0218 */
[----:B------:R-:W-:Y:S04]  /*136c0*/  STL.64 [R1+0x838], R104 ;  /* 0x0008386801007387 */ /* 0x000fe80000100a00 */
[----:B------:R-:W2:Y:S04]  /*136d0*/  LDL.LU.64 R26, [R1+0xd40] ;  /* 0x000d4000011a7983 */ /* 0x000ea80000300a00 */
[----:B------:R-:W2:Y:S04]  /*136e0*/  LDL.LU.64 R24, [R1+0x7a0] ;  /* 0x0007a00001187983 */ /* 0x000ea80000300a00 */
[----:B------:R-:W-:Y:S04]  /*136f0*/  STL.64 [R1+0x8b0], R102 ;  /* 0x0008b06601007387 */ /* 0x000fe80000100a00 */
[----:B------:R1:W-:Y:S04]  /*13700*/  LDGSTS.E [R5+0x8e80], desc[UR28][R112.64], P0 ;  /* 0x08e8000070057fae */ /* 0x0003e800081a101c */
[----:B------:R1:W-:Y:S04]  /*13710*/  LDGSTS.E [R5+0x9600], desc[UR28][R110.64], P1 ;  /* 0x096000006e057fae */ /* 0x0003e800089a101c */
[----:B------:R1:W-:Y:S04]  /*13720*/  LDGSTS.E [R5+0x9680], desc[UR28][R108.64], P0 ;  /* 0x096800006c057fae */ /* 0x0003e800081a101c */
[----:B------:R1:W-:Y:S04]  /*13730*/  LDGSTS.E [R5+0x9e00], desc[UR28][R106.64], P1 ;  /* 0x09e000006a057fae */ /* 0x0003e800089a101c */
[----:B------:R-:W-:Y:S04]  /*13740*/  LDGSTS.E [R5+0x9e80], desc[UR28][R104.64], P0 ;  /* 0x09e8000068057fae */ /* 0x000fe800081a101c */
[----:B------:R1:W-:Y:S04]  /*13750*/  LDGSTS.E [R5+0xa600], desc[UR28][R102.64], P1 ;  /* 0x0a60000066057fae */ /* 0x0003e800089a101c */
[----:B------:R-:W-:Y:S04]  /*13760*/  LDGSTS.E [R5+0xa680], desc[UR28][R100.64], P0 ;  /* 0x0a68000064057fae */ /* 0x000fe800081a101c */
[----:B------:R-:W-:Y:S04]  /*13770*/  LDGSTS.E [R5+0xae00], desc[UR28][R92.64], P1 ;  /* 0x0ae000005c057fae */ /* 0x000fe800089a101c */
[----:B------:R-:W-:Y:S01]  /*13780*/  LDGSTS.E [R5+0xae80], desc[UR28][R88.64], P0 ;  /* 0x0ae8000058057fae */ /* 0x000fe200081a101c */
[----:B---3--:R-:W-:-:S03]  /*13790*/  IMAD.WIDE R82, R28, 0x4, R22 ;  /* 0x000000041c527825 */ /* 0x008fc600078e0216 */
        /* <DEDUP_REMOVED lines=8> */
[----:B------:R-:W-:Y:S04]  /*13820*/  STL.64 [R1+0x938], R88 ;  /* 0x0009385801007387 */ /* 0x000fe80000100a00 */
[----:B------:R-:W3:Y:S04]  /*13830*/  LDL.LU.64 R140, [R1+0xdc0] ;  /* 0x000dc000018c7983 */ /* 0x000ee80000300a00 */
[----:B------:R-:W3:Y:S01]  /*13840*/  LDL.LU.64 R132, [R1+0x6b0] ;  /* 0x0006b00001847983 */ /* 0x000ee20000300a00 */
[----:B-----5:R-:W-:-:S04]  /*13850*/  IMAD.WIDE R78, R28, 0x4, R78 ;  /* 0x000000041c4e7825 */ /* 0x020fc800078e024e */
[C---:B------:R-:W-:Y:S01]  /*13860*/  IMAD.WIDE R98, R28.reuse, 0x4, R98 ;  /* 0x000000041c627825 */ /* 0x040fe200078e0262 */
[----:B------:R5:W-:Y:S03]  /*13870*/  STL.64 [R1+0x9b0], R82 ;  /* 0x0009b05201007387 */ /* 0x000be60000100a00 */
[C---:B----4-:R-:W-:Y:S01]  /*13880*/  IMAD.WIDE R96, R28.reuse, 0x4, R96 ;  /* 0x000000041c607825 */ /* 0x050fe200078e0260 */
[----:B------:R4:W-:Y:S03]  /*13890*/  STL.64 [R1+0x9b8], R78 ;  /* 0x0009b84e01007387 */ /* 0x0009e60000100a00 */
[C---:B------:R-:W-:Y:S01]  /*138a0*/  IMAD.WIDE R80, R28.reuse, 0x4, R80 ;  /* 0x000000041c507825 */ /* 0x040fe200078e0250 */
[----:B------:R-:W-:Y:S03]  /*138b0*/  STL.64 [R1+0xa30], R98 ;  /* 0x000a306201007387 */ /* 0x000fe60000100a00 */
[C---:B------:R-:W-:Y:S01]  /*138c0*/  IMAD.WIDE R94, R28.reuse, 0x4, R94 ;  /* 0x000000041c5e7825 */ /* 0x040fe200078e025e */
[----:B------:R-:W-:Y:S03]  /*138d0*/  STL.64 [R1+0xa38], R96 ;  /* 0x000a386001007387 */ /* 0x000fe60000100a00 */
[C---:B------:R-:W-:Y:S01]  /*138e0*/  IMAD.WIDE R90, R28.reuse, 0x4, R90 ;  /* 0x000000041c5a7825 */ /* 0x040fe200078e025a */
[----:B------:R2:W-:Y:S03]  /*138f0*/  STL.64 [R1+0xab0], R80 ;  /* 0x000ab05001007387 */ /* 0x0005e60000100a00 */
[C---:B-1----:R-:W-:Y:S01]  /*13900*/  IMAD.WIDE R84, R28.reuse, 0x4, R84 ;  /* 0x000000041c547825 */ /* 0x042fe200078e0254 */
[----:B------:R-:W-:Y:S04]  /*13910*/  STL.64 [R1+0xab8], R94 ;  /* 0x000ab85e01007387 */ /* 0x000fe80000100a00 */
[----:B------:R-:W-:Y:S01]  /*13920*/  STL.64 [R1+0xb30], R90 ;  /* 0x000b305a01007387 */ /* 0x000fe20000100a00 */
[----:B--2---:R-:W-:-:S03]  /*13930*/  IMAD.WIDE R86, R28, 0x4, R86 ;  /* 0x000000041c567825 */ /* 0x004fc600078e0256 */
        /* <DEDUP_REMOVED lines=8> */
[----:B------:R-:W-:Y:S04]  /*139c0*/  LDGSTS.E [R5+0xb600], desc[UR28][R82.64], P1 ;  /* 0x0b60000052057fae */ /* 0x000fe800089a101c */
[----:B------:R-:W-:Y:S04]  /*139d0*/  LDGSTS.E [R5+0xb680], desc[UR28][R78.64], P0 ;  /* 0x0b6800004e057fae */ /* 0x000fe800081a101c */
[----:B------:R1:W-:Y:S04]  /*139e0*/  LDGSTS.E [R5+0xbe00], desc[UR28][R98.64], P1 ;  /* 0x0be0000062057fae */ /* 0x0003e800089a101c */
[----:B------:R1:W-:Y:S04]  /*139f0*/  LDGSTS.E [R5+0xbe80], desc[UR28][R96.64], P0 ;  /* 0x0be8000060057fae */ /* 0x0003e800081a101c */
[----:B------:R-:W-:Y:S04]  /*13a00*/  LDGSTS.E [R5+0xc600], desc[UR28][R80.64], P1 ;  /* 0x0c60000050057fae */ /* 0x000fe800089a101c */
[----:B------:R1:W-:Y:S04]  /*13a10*/  LDGSTS.E [R5+0xc680], desc[UR28][R94.64], P0 ;  /* 0x0c6800005e057fae */ /* 0x0003e800081a101c */
[----:B------:R-:W-:Y:S04]  /*13a20*/  LDGSTS.E [R5+0xce00], desc[UR28][R90.64], P1 ;  /* 0x0ce000005a057fae */ /* 0x000fe800089a101c */
[----:B------:R-:W-:Y:S04]  /*13a30*/  LDGSTS.E [R5+0xce80], desc[UR28][R84.64], P0 ;  /* 0x0ce8000054057fae */ /* 0x000fe800081a101c */
[----:B------:R-:W-:Y:S04]  /*13a40*/  LDGSTS.E [R5+0xd600], desc[UR28][R86.64], P1 ;  /* 0x0d60000056057fae */ /* 0x000fe800089a101c */
[----:B------:R-:W-:Y:S04]  /*13a50*/  LDGSTS.E [R5+0xd680], desc[UR28][R76.64], P0 ;  /* 0x0d6800004c057fae */ /* 0x000fe800081a101c */
[----:B------:R-:W-:Y:S04]  /*13a60*/  LDGSTS.E [R5+0xde00], desc[UR28][R26.64], P1 ;  /* 0x0de000001a057fae */ /* 0x000fe800089a101c */
[----:B------:R-:W-:Y:S01]  /*13a70*/  LDGSTS.E [R5+0xde80], desc[UR28][R24.64], P0 ;  /* 0x0de8000018057fae */ /* 0x000fe200081a101c */
[----:B---3--:R-:W-:-:S04]  /*13a80*/  IMAD.WIDE R22, R28, 0x4, R22 ;  /* 0x000000041c167825 */ /* 0x008fc800078e0216 */
[C---:B------:R-:W-:Y:S01]  /*13a90*/  IMAD.WIDE R20, R28.reuse, 0x4, R130 ;  /* 0x000000041c147825 */ /* 0x040fe200078e0282 */
[----:B------:R3:W-:Y:S03]  /*13aa0*/  STL.64 [R1+0xcb0], R22 ;  /* 0x000cb01601007387 */ /* 0x0007e60000100a00 */
        /* <DEDUP_REMOVED lines=11> */
[----:B------:R1:W-:Y:S04]  /*13b60*/  STL.64 [R1+0xe30], R10 ;  /* 0x000e300a01007387 */ /* 0x0003e80000100a00 */
[----:B------:R1:W-:Y:S04]  /*13b70*/  STL.64 [R1+0xe38], R6 ;  /* 0x000e380601007387 */ /* 0x0003e80000100a00 */
[----:B-----5:R-:W5:Y:S04]  /*13b80*/  LDL.LU.64 R82, [R1+0xdc8] ;  /* 0x000dc80001527983 */ /* 0x020f680000300a00 */
[----:B------:R-:W5:Y:S04]  /*13b90*/  LDL.LU.64 R88, [R1+0xc48] ;  /* 0x000c480001587983 */ /* 0x000f680000300a00 */
[----:B------:R-:W5:Y:S04]  /*13ba0*/  LDL.LU.64 R92, [R1+0xde0] ;  /* 0x000de000015c7983 */ /* 0x000f680000300a00 */
[----:B----4-:R-:W4:Y:S04]  /*13bb0*/  LDL.LU.64 R78, [R1+0xc08] ;  /* 0x000c0800014e7983 */ /* 0x010f280000300a00 */
[----:B------:R-:W4:Y:S04]  /*13bc0*/  LDL.LU.64 R108, [R1+0xde8] ;  /* 0x000de800016c7983 */ /* 0x000f280000300a00 */
[----:B------:R-:W4:Y:S04]  /*13bd0*/  LDL.LU.64 R80, [R1+0xbc0] ;  /* 0x000bc00001507983 */ /* 0x000f280000300a00 */
[----:B------:R-:W4:Y:S04]  /*13be0*/  LDL.LU.64 R100, [R1+0xdf0] ;  /* 0x000df00001647983 */ /* 0x000f280000300a00 */
[----:B-1----:R-:W4:Y:S04]  /*13bf0*/  LDL.LU.64 R84, [R1+0xb50] ;  /* 0x000b500001547983 */ /* 0x002f280000300a00 */
[----:B--2---:R-:W2:Y:S04]  /*13c00*/  LDL.LU.64 R26, [R1+0xe40] ;  /* 0x000e4000011a7983 */ /* 0x004ea80000300a00 */
[----:B------:R-:W2:Y:S04]  /*13c10*/  LDL.LU.64 R76, [R1+0xb40] ;  /* 0x000b4000014c7983 */ /* 0x000ea80000300a00 */
[----:B------:R-:W2:Y:S04]  /*13c20*/  LDL.LU.64 R24, [R1+0xe48] ;  /* 0x000e480001187983 */ /* 0x000ea80000300a00 */
[----:B------:R-:W-:Y:S04]  /*13c30*/  LDGSTS.E [R5+0xe600], desc[UR28][R22.64], P1 ;  /* 0x0e60000016057fae */ /* 0x000fe800089a101c */
[----:B------:R-:W-:Y:S04]  /*13c40*/  LDGSTS.E [R5+0xe680], desc[UR28][R20.64], P0 ;  /* 0x0e68000014057fae */ /* 0x000fe800081a101c */
[----:B------:R-:W-:Y:S04]  /*13c50*/  LDGSTS.E [R5+0xee00], desc[UR28][R18.64], P1 ;  /* 0x0ee0000012057fae */ /* 0x000fe800089a101c */
[----:B---3--:R-:W3:Y:S04]  /*13c60*/  LDL.LU.64 R22, [R1+0xa60] ;  /* 0x000a600001167983 */ /* 0x008ee80000300a00 */
[----:B------:R-:W-:Y:S04]  /*13c70*/  LDGSTS.E [R5+0xee80], desc[UR28][R16.64], P0 ;  /* 0x0ee8000010057fae */ /* 0x000fe800081a101c */
[----:B------:R-:W-:Y:S04]  /*13c80*/  LDGSTS.E [R5+0xf600], desc[UR28][R14.64], P1 ;  /* 0x0f6000000e057fae */ /* 0x000fe800089a101c */
[----:B------:R-:W-:Y:S04]  /*13c90*/  LDGSTS.E [R5+0xf680], desc[UR28][R12.64], P0 ;  /* 0x0f6800000c057fae */ /* 0x000fe800081a101c */
[----:B------:R-:W-:Y:S04]  /*13ca0*/  LDGSTS.E [R5+0xfe00], desc[UR28][R10.64], P1 ;  /* 0x0fe000000a057fae */ /* 0x000fe800089a101c */
[----:B------:R1:W-:Y:S01]  /*13cb0*/  LDGSTS.E [R5+0xfe80], desc[UR28][R6.64], P0 ;  /* 0x0fe8000006057fae */ /* 0x0003e200081a101c */
[----:B-----5:R-:W-:-:S04]  /*13cc0*/  IMAD.WIDE R116, R28, 0x4, R82 ;  /* 0x000000041c747825 */ /* 0x020fc800078e0252 */
[C---:B------:R-:W-:Y:S01]  /*13cd0*/  IMAD.WIDE R114, R28.reuse, 0x4, R88 ;  /* 0x000000041c727825 */ /* 0x040fe200078e0258 */
[----:B------:R-:W-:Y:S03]  /*13ce0*/  LDGSTS.E [R9+0x8700], desc[UR28][R116.64], P1 ;  /* 0x0870000074097fae */ /* 0x000fe600089a101c */
[C---:B------:R-:W-:Y:S01]  /*13cf0*/  IMAD.WIDE R112, R28.reuse, 0x4, R92 ;  /* 0x000000041c707825 */ /* 0x040fe200078e025c */
[----:B------:R-:W-:Y:S03]  /*13d00*/  LDGSTS.E [R9+0x8780], desc[UR28][R114.64], P0 ;  /* 0x0878000072097fae */ /* 0x000fe600081a101c */
[C---:B----4-:R-:W-:Y:S01]  /*13d10*/  IMAD.WIDE R110, R28.reuse, 0x4, R78 ;  /* 0x000000041c6e7825 */ /* 0x050fe200078e024e */
[----:B------:R-:W4:Y:S04]  /*13d20*/  LDL.LU.64 R92, [R1+0xe50] ;  /* 0x000e5000015c7983 */ /* 0x000f280000300a00 */
[----:B------:R-:W-:Y:S01]  /*13d30*/  STL.64 [R1+0x370], R116 ;  /* 0x0003707401007387 */ /* 0x000fe20000100a00 */
[----:B------:R-:W-:-:S03]  /*13d40*/  IMAD.WIDE R108, R28, 0x4, R108 ;  /* 0x000000041c6c7825 */ /* 0x000fc600078e026c */
[----:B------:R-:W5:Y:S04]  /*13d50*/  LDL.LU.64 R90, [R1+0xa40] ;  /* 0x000a4000015a7983 */ /* 0x000f680000300a00 */
[----:B------:R-:W-:Y:S01]  /*13d60*/  STL.64 [R1+0x378], R114 ;  /* 0x0003787201007387 */ /* 0x000fe20000100a00 */
[----:B------:R-:W-:-:S03]  /*13d70*/  IMAD.WIDE R106, R28, 0x4, R80 ;  /* 0x000000041c6a7825 */ /* 0x000fc600078e0250 */
[----:B------:R-:W5:Y:S01]  /*13d80*/  LDL.LU.64 R88, [R1+0xe58] ;  /* 0x000e580001587983 */ /* 0x000f620000300a00 */
[----:B------:R-:W-:-:S03]  /*13d90*/  IMAD.WIDE R102, R28, 0x4, R84 ;  /* 0x000000041c667825 */ /* 0x000fc600078e0254 */
[----:B------:R-:W-:Y:S04]  /*13da0*/  STL.64 [R1+0x3e8], R112 ;  /* 0x0003e87001007387 */ /* 0x000fe80000100a00 */
[----:B------:R-:W-:Y:S01]  /*13db0*/  STL.64 [R1+0x3f8], R110 ;  /* 0x0003f86e01007387 */ /* 0x000fe20000100a00 */
[----:B------:R-:W-:-:S03]  /*13dc0*/  IMAD.WIDE R104, R28, 0x4, R100 ;  /* 0x000000041c687825 */ /* 0x000fc600078e0264 */
[----:B------:R-:W5:Y:S04]  /*13dd0*/  LDL.LU.64 R86, [R1+0x9d0] ;  /* 0x0009d00001567983 */ /* 0x000f680000300a00 */
[----:B------:R-:W5:Y:S04]  /*13de0*/  LDL.LU.64 R84, [R1+0xe60] ;  /* 0x000e600001547983 */ /* 0x000f680000300a00 */
[----:B------:R-:W-:Y:S01]  /*13df0*/  STL.64 [R1+0x7c0], R108 ;  /* 0x0007c06c01007387 */ /* 0x000fe20000100a00 */
[----:B--2---:R-:W-:-:S03]  /*13e00*/  IMAD.WIDE R98, R28, 0x4, R76 ;  /* 0x000000041c627825 */ /* 0x004fc600078e024c */
[----:B------:R-:W2:Y:S04]  /*13e10*/  LDL.LU.64 R82, [R1+0x960] ;  /* 0x0009600001527983 */ /* 0x000ea80000300a00 */
[----:B------:R-:W2:Y:S01]  /*13e20*/  LDL.LU.64 R80, [R1+0xe68] ;  /* 0x000e680001507983 */ /* 0x000ea20000300a00 */
[----:B------:R-:W-:-:S03]  /*13e30*/  IMAD.WIDE R100, R28, 0x4, R26 ;  /* 0x000000041c647825 */ /* 0x000fc600078e021a */
[----:B------:R-:W-:Y:S01]  /*13e40*/  STL.64 [R1+0x7c8], R106 ;  /* 0x0007c86a01007387 */ /* 0x000fe20000100a00 */
[----:B------:R-:W-:-:S03]  /*13e50*/  IMAD.WIDE R96, R28, 0x4, R24 ;  /* 0x000000041c607825 */ /* 0x000fc600078e0218 */
[----:B------:R-:W2:Y:S04]  /*13e60*/  LDL.LU.64 R78, [R1+0x8e0] ;  /* 0x0008e000014e7983 */ /* 0x000ea80000300a00 */
[----:B------:R-:W2:Y:S01]  /*13e70*/  LDL.LU.64 R76, [R1+0xe70] ;  /* 0x000e7000014c7983 */ /* 0x000ea20000300a00 */
[----:B---3--:R-:W-:-:S03]  /*13e80*/  IMAD.WIDE R94, R28, 0x4, R22 ;  /* 0x000000041c5e7825 */ /* 0x008fc600078e0216 */
        /* <DEDUP_REMOVED lines=15> */
[----:B------:R-:W-:Y:S01]  /*13f80*/  STL.64 [R1+0x948], R94 ;  /* 0x0009485e01007387 */ /* 0x000fe20000100a00 */
[----:B-1----:R-:W-:-:S03]  /*13f90*/  IMAD.WIDE R4, R28, 0x4, R242 ;  /* 0x000000041c047825 */ /* 0x002fc600078e02f2 */
[----:B------:R-:W-:Y:S04]  /*13fa0*/  LDGSTS.E [R9+0x8f00], desc[UR28][R112.64], P1 ;  /* 0x08f0000070097fae */ /* 0x000fe800089a101c */
        /* <DEDUP_REMOVED lines=8> */
[----:B------:R-:W-:Y:S01]  /*14030*/  LDGSTS.E [R9+0xaf80], desc[UR28][R94.64], P0 ;  /* 0x0af800005e097fae */ /* 0x000fe200081a101c */
[----:B----4-:R-:W-:-:S04]  /*14040*/  IMAD.WIDE R92, R28, 0x4, R92 ;  /* 0x000000041c5c7825 */ /* 0x010fc800078e025c */
[C---:B-----5:R-:W-:Y:S01]  /*14050*/  IMAD.WIDE R90, R28.reuse, 0x4, R90 ;  /* 0x000000041c5a7825 */ /* 0x060fe200078e025a */
[----:B------:R-:W-:Y:S03]  /*14060*/  STL.64 [R1+0x9c0], R92 ;  /* 0x0009c05c01007387 */ /* 0x000fe60000100a00 */
[C---:B------:R-:W-:Y:S01]  /*14070*/  IMAD.WIDE R88, R28.reuse, 0x4, R88 ;  /* 0x000000041c587825 */ /* 0x040fe200078e0258 */
[----:B------:R-:W-:Y:S04]  /*14080*/  STL.64 [R1+0x9c8], R90 ;  /* 0x0009c85a01007387 */ /* 0x000fe80000100a00 */
[----:B------:R-:W-:Y:S04]  /*14090*/  STL.64 [R1+0xa40], R88 ;  /* 0x000a405801007387 */ /* 0x000fe80000100a00 */
[----:B------:R-:W-:Y:S01]  /*140a0*/  LDGSTS.E [R9+0xb700], desc[UR28][R92.64], P1 ;  /* 0x0b7000005c097fae */ /* 0x000fe200089a101c */
[----:B------:R-:W-:-:S03]  /*140b0*/  IMAD.WIDE R86, R28, 0x4, R86 ;  /* 0x000000041c567825 */ /* 0x000fc600078e0256 */
[----:B------:R-:W-:Y:S01]  /*140c0*/  LDGSTS.E [R9+0xb780], desc[UR28][R90.64], P0 ;  /* 0x0b7800005a097fae */ /* 0x000fe200081a101c */
[----:B------:R-:W-:-:S03]  /*140d0*/  IMAD.WIDE R84, R28, 0x4, R84 ;  /* 0x000000041c547825 */ /* 0x000fc600078e0254 */
[----:B------:R-:W-:Y:S01]  /*140e0*/  STL.64 [R1+0xa48], R86 ;  /* 0x000a485601007387 */ /* 0x000fe20000100a00 */
[----:B--2---:R-:W-:-:S03]  /*140f0*/  IMAD.WIDE R82, R28, 0x4, R82 ;  /* 0x000000041c527825 */ /* 0x004fc600078e0252 */
[----:B------:R-:W-:Y:S01]  /*14100*/  STL.64 [R1+0xac0], R84 ;  /* 0x000ac05401007387 */ /* 0x000fe20000100a00 */
[----:B------:R-:W-:-:S03]  /*14110*/  IMAD.WIDE R80, R28, 0x4, R80 ;  /* 0x000000041c507825 */ /* 0x000fc600078e0250 */
[----:B------:R-:W-:Y:S01]  /*14120*/  STL.64 [R1+0xac8], R82 ;  /* 0x000ac85201007387 */ /* 0x000fe20000100a00 */
[----:B------:R-:W-:-:S03]  /*14130*/  IMAD.WIDE R78, R28, 0x4, R78 ;  /* 0x000000041c4e7825 */ /* 0x000fc600078e024e */
[----:B------:R-:W-:Y:S01]  /*14140*/  STL.64 [R1+0xb40], R80 ;  /* 0x000b405001007387 */ /* 0x000fe20000100a00 */
[----:B------:R-:W-:-:S03]  /*14150*/  IMAD.WIDE R76, R28, 0x4, R76 ;  /* 0x000000041c4c7825 */ /* 0x000fc600078e024c */
[----:B------:R-:W-:Y:S01]  /*14160*/  STL.64 [R1+0xb48], R78 ;  /* 0x000b484e01007387 */ /* 0x000fe20000100a00 */
[----:B---3--:R-:W-:-:S03]  /*14170*/  IMAD.WIDE R26, R28, 0x4, R26 ;  /* 0x000000041c1a7825 */ /* 0x008fc600078e021a */
        /* <DEDUP_REMOVED lines=10> */
[----:B------:R-:W-:Y:S01]  /*14220*/  STL.64 [R1+0xcc8], R18 ;  /* 0x000cc81201007387 */ /* 0x000fe20000100a00 */
[----:B------:R-:W-:-:S03]  /*14230*/  IMAD.WIDE R14, R28, 0x4, R118 ;  /* 0x000000041c0e7825 */ /* 0x000fc600078e0276 */
[----:B------:R3:W-:Y:S04]  /*14240*/  STL.64 [R1+0xd40], R16 ;  /* 0x000d401001007387 */ /* 0x0007e80000100a00 */
[----:B------:R-:W-:Y:S04]  /*14250*/  STL.64 [R1+0xd48], R14 ;  /* 0x000d480e01007387 */ /* 0x000fe80000100a00 */
[----:B------:R-:W4:Y:S01]  /*14260*/  LDL.LU.64 R242, [R1+0x1140] ;  /* 0x0011400001f27983 */ /* 0x000f220000300a00 */
[----:B------:R-:W-:-:S03]  /*14270*/  IMAD.WIDE R12, R28, 0x4, R148 ;  /* 0x000000041c0c7825 */ /* 0x000fc600078e0294 */
[----:B------:R-:W-:Y:S01]  /*14280*/  LDGSTS.E [R9+0xbf00], desc[UR28][R88.64], P1 ;  /* 0x0bf0000058097fae */ /* 0x000fe200089a101c */
[----:B------:R-:W-:-:S04]  /*14290*/  IMAD.WIDE R10, R28, 0x4, R140 ;  /* 0x000000041c0a7825 */ /* 0x000fc800078e028c */
[----:B------:R-:W-:Y:S01]  /*142a0*/  IMAD.WIDE R6, R28, 0x4, R132 ;  /* 0x000000041c067825 */ /* 0x000fe200078e0284 */
[----:B------:R-:W-:Y:S04]  /*142b0*/  STL.64 [R1+0xdc0], R12 ;  /* 0x000dc00c01007387 */ /* 0x000fe80000100a00 */
[----:B------:R-:W-:Y:S04]  /*142c0*/  STL.64 [R1+0xdc8], R10 ;  /* 0x000dc80a01007387 */ /* 0x000fe80000100a00 */
[----:B------:R-:W-:Y:S04]  /*142d0*/  STL.64 [R1+0xe40], R6 ;  /* 0x000e400601007387 */ /* 0x000fe80000100a00 */
[----:B------:R5:W-:Y:S04]  /*142e0*/  STL.64 [R1+0x1048], R4 ;  /* 0x0010480401007387 */ /* 0x000be80000100a00 */
[----:B------:R1:W-:Y:S04]  /*142f0*/  STL [R1+0x1a8], RZ ;  /* 0x0001a8ff01007387 */ /* 0x0003e80000100800 */
        /* <DEDUP_REMOVED lines=49> */
[----:B------:R1:W-:Y:S04]  /*14610*/  STL [R1], RZ ;  /* 0x000000ff01007387 */ /* 0x0003e80000100800 */
        /* <DEDUP_REMOVED lines=51> */
[----:B------:R-:W-:Y:S04]  /*14950*/  LDGSTS.E [R9+0xbf80], desc[UR28][R86.64], P0 ;  /* 0x0bf8000056097fae */ /* 0x000fe800081a101c */
[----:B------:R-:W-:Y:S04]  /*14960*/  LDGSTS.E [R9+0xc700], desc[UR28][R84.64], P1 ;  /* 0x0c70000054097fae */ /* 0x000fe800089a101c */
[----:B------:R-:W-:Y:S04]  /*14970*/  LDGSTS.E [R9+0xc780], desc[UR28][R82.64], P0 ;  /* 0x0c78000052097fae */ /* 0x000fe800081a101c */
[----:B------:R-:W-:Y:S04]  /*14980*/  LDGSTS.E [R9+0xcf00], desc[UR28][R80.64], P1 ;  /* 0x0cf0000050097fae */ /* 0x000fe800089a101c */
[----:B------:R-:W-:Y:S04]  /*14990*/  LDGSTS.E [R9+0xcf80], desc[UR28][R78.64], P0 ;  /* 0x0cf800004e097fae */ /* 0x000fe800081a101c */
[----:B------:R1:W-:Y:S04]  /*149a0*/  LDGSTS.E [R9+0xd700], desc[UR28][R76.64], P1 ;  /* 0x0d7000004c097fae */ /* 0x0003e800089a101c */
[----:B------:R-:W-:Y:S04]  /*149b0*/  LDGSTS.E [R9+0xd780], desc[UR28][R26.64], P0 ;  /* 0x0d7800001a097fae */ /* 0x000fe800081a101c */
[----:B------:R2:W-:Y:S04]  /*149c0*/  LDGSTS.E [R9+0xdf00], desc[UR28][R24.64], P1 ;  /* 0x0df0000018097fae */ /* 0x0005e800089a101c */
[----:B------:R-:W-:Y:S04]  /*149d0*/  LDGSTS.E [R9+0xdf80], desc[UR28][R22.64], P0 ;  /* 0x0df8000016097fae */ /* 0x000fe800081a101c */
[----:B------:R-:W-:Y:S04]  /*149e0*/  LDGSTS.E [R9+0xe700], desc[UR28][R20.64], P1 ;  /* 0x0e70000014097fae */ /* 0x000fe800089a101c */
[----:B------:R-:W-:Y:S04]  /*149f0*/  LDGSTS.E [R9+0xe780], desc[UR28][R18.64], P0 ;  /* 0x0e78000012097fae */ /* 0x000fe800081a101c */
[----:B------:R3:W-:Y:S04]  /*14a00*/  LDGSTS.E [R9+0xef00], desc[UR28][R16.64], P1 ;  /* 0x0ef0000010097fae */ /* 0x0007e800089a101c */
[----:B------:R-:W-:Y:S04]  /*14a10*/  LDGSTS.E [R9+0xef80], desc[UR28][R14.64], P0 ;  /* 0x0ef800000e097fae */ /* 0x000fe800081a101c */
[----:B------:R-:W-:Y:S01]  /*14a20*/  LDGSTS.E [R9+0xf700], desc[UR28][R12.64], P1 ;  /* 0x0f7000000c097fae */ /* 0x000fe200089a101c */
[----:B------:R-:W-:-:S03]  /*14a30*/  CS2R R248, SRZ ;  /* 0x0000000000f87805 */ /* 0x000fc6000001ff00 */
[----:B------:R-:W-:Y:S01]  /*14a40*/  LDGSTS.E [R9+0xf780], desc[UR28][R10.64], P0 ;  /* 0x0f7800000a097fae */ /* 0x000fe200081a101c */
[----:B------:R-:W-:Y:S02]  /*14a50*/  CS2R R250, SRZ ;  /* 0x0000000000fa7805 */ /* 0x000fe4000001ff00 */
[----:B------:R-:W-:Y:S01]  /*14a60*/  CS2R R232, SRZ ;  /* 0x0000000000e87805 */ /* 0x000fe2000001ff00 */
[----:B------:R-:W-:Y:S01]  /*14a70*/  LDGSTS.E [R9+0xff00], desc[UR28][R6.64], P1 ;  /* 0x0ff0000006097fae */ /* 0x000fe200089a101c */
[----:B------:R-:W-:Y:S02]  /*14a80*/  CS2R R234, SRZ ;  /* 0x0000000000ea7805 */ /* 0x000fe4000001ff00 */
[----:B------:R-:W-:Y:S02]  /*14a90*/  CS2R R128, SRZ ;  /* 0x0000000000807805 */ /* 0x000fe4000001ff00 */
[----:B------:R-:W-:Y:S01]  /*14aa0*/  CS2R R130, SRZ ;  /* 0x0000000000827805 */ /* 0x000fe2000001ff00 */
[----:B------:R5:W-:Y:S01]  /*14ab0*/  LDGSTS.E [R9+0xff80], desc[UR28][R4.64], P0 ;  /* 0x0ff8000004097fae */ /* 0x000be200081a101c */
[----:B-1----:R-:W-:-:S02]  /*14ac0*/  CS2R R76, SRZ ;  /* 0x00000000004c7805 */ /* 0x002fc4000001ff00 */
[----:B------:R-:W-:Y:S02]  /*14ad0*/  CS2R R78, SRZ ;  /* 0x00000000004e7805 */ /* 0x000fe4000001ff00 */
[----:B------:R-:W-:Y:S02]  /*14ae0*/  CS2R R80, SRZ ;  /* 0x0000000000507805 */ /* 0x000fe4000001ff00 */
[----:B------:R-:W-:Y:S02]  /*14af0*/  CS2R R82, SRZ ;  /* 0x0000000000527805 */ /* 0x000fe4000001ff00 */
[----:B------:R-:W-:Y:S02]  /*14b00*/  CS2R R84, SRZ ;  /* 0x0000000000547805 */ /* 0x000fe4000001ff00 */
[----:B------:R-:W-:Y:S02]  /*14b10*/  CS2R R86, SRZ ;  /* 0x0000000000567805 */ /* 0x000fe4000001ff00 */
[----:B------:R-:W-:-:S02]  /*14b20*/  CS2R R88, SRZ ;  /* 0x0000000000587805 */ /* 0x000fc4000001ff00 */
        /* <DEDUP_REMOVED lines=15> */
[----:B--2---:R-:W-:Y:S02]  /*14c20*/  CS2R R24, SRZ ;  /* 0x0000000000187805 */ /* 0x004fe4000001ff00 */
[----:B------:R-:W-:Y:S02]  /*14c30*/  CS2R R26, SRZ ;  /* 0x00000000001a7805 */ /* 0x000fe4000001ff00 */
[----:B---3--:R-:W-:-:S02]  /*14c40*/  CS2R R16, SRZ ;  /* 0x0000000000107805 */ /* 0x008fc4000001ff00 */
        /* <DEDUP_REMOVED lines=13> */
[----:B-----5:R-:W-:Y:S02]  /*14d20*/  CS2R R4, SRZ ;  /* 0x0000000000047805 */ /* 0x020fe4000001ff00 */
[----:B------:R-:W-:Y:S02]  /*14d30*/  CS2R R6, SRZ ;  /* 0x0000000000067805 */ /* 0x000fe4000001ff00 */
[----:B------:R-:W-:Y:S02]  /*14d40*/  MOV R8, RZ ;  /* 0x000000ff00087202 */ /* 0x000fe40000000f00 */
[----:B----4-:R-:W-:Y:S01]  /*14d50*/  ISETP.GE.AND P0, PT, R242, 0x40, PT ;  /* 0x00000040f200780c */ /* 0x010fe20003f06270 */
[----:B------:R-:W0:Y:S01]  /*14d60*/  LDGDEPBAR ;  /* 0x00000000000079af */ /* 0x000e220000000000 */
[----:B------:R-:W-:Y:S01]  /*14d70*/  IMAD.MOV.U32 R9, RZ, RZ, RZ ;  /* 0x000000ffff097224 */ /* 0x000fe200078e00ff */
        /* <DEDUP_REMOVED lines=28> */
[----:B------:R-:W-:Y:S01]  /*14f40*/  CS2R R146, SRZ ;  /* 0x0000000000927805 */ /* 0x000fe2000001ff00 */
[----:B------:R-:W-:Y:S06]  /*14f50*/  @!P0 BRA `(.L_x_0) ;  /* 0x0000021400d08947 */ /* 0x000fec0003800000 */
[----:B------:R-:W2:Y:S04]  /*14f60*/  LDL.LU.64 R150, [R1+0x7c0] ;  /* 0x0007c00001967983 */ /* 0x000ea80000300a00 */
[----:B------:R-:W3:Y:S04]  /*14f70*/  LDL.LU.64 R154, [R1+0x7c8] ;  /* 0x0007c800019a7983 */ /* 0x000ee80000300a00 */
[----:B------:R-:W4:Y:S04]  /*14f80*/  LDL.LU.64 R156, [R1+0x3e8] ;  /* 0x0003e800019c7983 */ /* 0x000f280000300a00 */
[----:B------:R-:W5:Y:S04]  /*14f90*/  LDL.LU.64 R158, [R1+0x3f8] ;  /* 0x0003f800019e7983 */ /* 0x000f680000300a00 */
[----:B------:R-:W2:Y:S04]  /*14fa0*/  LDL.LU.64 R152, [R1+0x370] ;  /* 0x0003700001987983 */ /* 0x000ea80000300a00 */
[----:B------:R-:W2:Y:S04]  /*14fb0*/  LDL.LU.64 R148, [R1+0x378] ;  /* 0x0003780001947983 */ /* 0x000ea80000300a00 */
[----:B------:R-:W2:Y:S04]  /*14fc0*/  LDL.LU.64 R144, [R1+0x840] ;  /* 0x0008400001907983 */ /* 0x000ea80000300a00 */
[----:B------:R-:W2:Y:S04]  /*14fd0*/  LDL.LU.64 R146, [R1+0x848] ;  /* 0x0008480001927983 */ /* 0x000ea80000300a00 */
[----:B------:R-:W2:Y:S04]  /*14fe0*/  LDL.LU.64 R160, [R1+0x558] ;  /* 0x0005580001a07983 */ /* 0x000ea80000300a00 */
[----:B------:R-:W3:Y:S04]  /*14ff0*/  LDL.LU.64 R162, [R1+0x5d0] ;  /* 0x0005d00001a27983 */ /* 0x000ee80000300a00 */
[----:B------:R-:W4:Y:S04]  /*15000*/  LDL.LU.64 R170, [R1+0xa8] ;  /* 0x0000a80001aa7983 */ /* 0x000f280000300a00 */
[----:B------:R-:W4:Y:S04]  /*15010*/  LDL.LU.64 R164, [R1+0xa0] ;  /* 0x0000a00001a47983 */ /* 0x000f280000300a00 */
[----:B------:R-:W4:Y:S04]  /*15020*/  LDL.LU.64 R166, [R1+0xb8] ;  /* 0x0000b80001a67983 */ /* 0x000f280000300a00 */
[----:B------:R-:W4:Y:S01]  /*15030*/  LDL.LU.64 R174, [R1+0xb0] ;  /* 0x0000b00001ae7983 */ /* 0x000f220000300a00 */
[----:B--2---:R-:W-:-:S03]  /*15040*/  IMAD.MOV.U32 R0, RZ, RZ, R161 ;  /* 0x000000ffff007224 */ /* 0x004fc600078e00a1 */
[----:B------:R1:W-:Y:S04]  /*15050*/  STL [R1+0x1038], R160 ;  /* 0x001038a001007387 */ /* 0x0003e80000100800 */
[----:B---3--:R-:W-:Y:S04]  /*15060*/  STL [R1+0x1040], R162 ;  /* 0x001040a201007387 */ /* 0x008fe80000100800 */
[----:B------:R2:W-:Y:S04]  /*15070*/  STL [R1+0x1034], R0 ;  /* 0x0010340001007387 */ /* 0x0005e80000100800 */
[----:B-1----:R-:W3:Y:S01]  /*15080*/  LDL.LU.64 R160, [R1+0x98] ;  /* 0x0000980001a07983 */ /* 0x002ee20000300a00 */
[----:B--2---:R-:W-:-:S03]  /*15090*/  MOV R0, R163 ;  /* 0x000000a300007202 */ /* 0x004fc60000000f00 */
[----:B------:R-:W2:Y:S04]  /*150a0*/  LDL.LU.64 R162, [R1+0x90] ;  /* 0x0000900001a27983 */ /* 0x000ea80000300a00 */
[----:B------:R1:W-:Y:S04]  /*150b0*/  STL [R1+0x103c], R0 ;  /* 0x00103c0001007387 */ /* 0x0003e80000100800 */
[----:B----4-:R-:W-:Y:S04]  /*150c0*/  STL [R1+0x1044], R170 ;  /* 0x001044aa01007387 */ /* 0x010fe80000100800 */
[----:B------:R-:W-:Y:S01]  /*150d0*/  STL [R1+0x1030], R164 ;  /* 0x001030a401007387 */ /* 0x000fe20000100800 */
[----:B-1----:R-:W-:-:S05]  /*150e0*/  IMAD.MOV.U32 R0, RZ, RZ, R171 ;  /* 0x000000ffff007224 */ /* 0x002fca00078e00ab */
[----:B------:R1:W-:Y:S04]  /*150f0*/  STL [R1+0x102c], R0 ;  /* 0x00102c0001007387 */ /* 0x0003e80000100800 */
[----:B------:R-:W-:Y:S01]  /*15100*/  STL [R1+0x1028], R124 ;  /* 0x0010287c01007387 */ /* 0x000fe20000100800 */
[----:B-1----:R-:W-:-:S05]  /*15110*/  IMAD.MOV.U32 R0, RZ, RZ, R165 ;  /* 0x000000ffff007224 */ /* 0x002fca00078e00a5 */
[----:B------:R1:W-:Y:S04]  /*15120*/  STL [R1+0x1024], R0 ;  /* 0x0010240001007387 */ /* 0x0003e80000100800 */
[----:B------:R-:W-:Y:S04]  /*15130*/  STL [R1+0x101c], R125 ;  /* 0x00101c7d01007387 */ /* 0x000fe80000100800 */
[----:B------:R-:W-:Y:S04]  /*15140*/  STL [R1+0x1020], R122 ;  /* 0x0010207a01007387 */ /* 0x000fe80000100800 */
[----:B------:R-:W-:Y:S04]  /*15150*/  STL [R1+0x1014], R123 ;  /* 0x0010147b01007387 */ /* 0x000fe80000100800 */
[----:B------:R-:W-:Y:S04]  /*15160*/  STL [R1+0x1018], R60 ;  /* 0x0010183c01007387 */ /* 0x000fe80000100800 */
[----:B------:R-:W-:Y:S04]  /*15170*/  STL [R1+0x100c], R61 ;  /* 0x00100c3d01007387 */ /* 0x000fe80000100800 */
[----:B------:R-:W-:Y:S04]  /*15180*/  STL [R1+0x1010], R58 ;  /* 0x0010103a01007387 */ /* 0x000fe80000100800 */
[----:B------:R-:W4:Y:S04]  /*15190*/  LDL.LU.64 R168, [R1+0xc8] ;  /* 0x0000c80001a87983 */ /* 0x000f280000300a00 */
[----:B------:R-:W-:Y:S04]  /*151a0*/  STL [R1+0x1004], R59 ;  /* 0x0010043b01007387 */ /* 0x000fe80000100800 */
[----:B------:R-:W5:Y:S01]  /*151b0*/  LDL.LU.64 R170, [R1+0xd8] ;  /* 0x0000d80001aa7983 */ /* 0x000f620000300a00 */
[----:B-1----:R-:W-:-:S03]  /*151c0*/  MOV R0, R167 ;  /* 0x000000a700007202 */ /* 0x002fc60000000f00 */
[----:B------:R1:W-:Y:S04]  /*151d0*/  STL [R1+0x1008], R166 ;  /* 0x001008a601007387 */ /* 0x0003e80000100800 */
[----:B------:R-:W-:Y:S04]  /*151e0*/  STL [R1+0x1000], R174 ;  /* 0x001000ae01007387 */ /* 0x000fe80000100800 */
[----:B------:R1:W-:Y:S04]  /*151f0*/  STL [R1+0xffc], R0 ;  /* 0x000ffc0001007387 */ /* 0x0003e80000100800 */
[----:B------:R-:W5:Y:S04]  /*15200*/  LDL.LU.64 R164, [R1+0x88] ;  /* 0x0000880001a47983 */ /* 0x000f680000300a00 */
[----:B-1----:R-:W5:Y:S01]  /*15210*/  LDL.LU.64 R166, [R1+0x80] ;  /* 0x0000800001a67983 */ /* 0x002f620000300a00 */
[----:B------:R-:W-:-:S05]  /*15220*/  IMAD.MOV.U32 R0, RZ, RZ, R175 ;  /* 0x000000ffff007224 */ /* 0x000fca00078e00af */
[----:B------:R3:W-:Y:S02]  /*15230*/  STL [R1+0xff4], R0 ;  /* 0x000ff40001007387 */ /* 0x0007e40000100800 */
[----:B---3--:R-:W-:Y:S02]  /*15240*/  IMAD.MOV.U32 R0, RZ, RZ, R161 ;  /* 0x000000ffff007224 */ /* 0x008fe400078e00a1 */
[----:B------:R-:W-:Y:S04]  /*15250*/  STL [R1+0xff8], R160 ;  /* 0x000ff8a001007387 */ /* 0x000fe80000100800 */
[----:B------:R1:W-:Y:S04]  /*15260*/  STL [R1+0xfec], R0 ;  /* 0x000fec0001007387 */ /* 0x0003e80000100800 */
[----:B--2---:R2:W-:Y:S04]  /*15270*/  STL [R1+0xff0], R162 ;  /* 0x000ff0a201007387 */ /* 0x0045e80000100800 */
[----:B------:R-:W-:Y:S01]  /*15280*/  STL [R1+0xfe8], R120 ;  /* 0x000fe87801007387 */ /* 0x000fe20000100800 */
[----:B-1----:R-:W-:-:S05]  /*15290*/  MOV R0, R163 ;  /* 0x000000a300007202 */ /* 0x002fca0000000f00 */
[----:B------:R4:W-:Y:S04]  /*152a0*/  STL [R1+0xfe4], R0 ;  /* 0x000fe40001007387 */ /* 0x0009e80000100800 */
[----:B------:R-:W-:Y:S04]  /*152b0*/  STL [R1+0xfdc], R121 ;  /* 0x000fdc7901007387 */ /* 0x000fe80000100800 */
[----:B------:R-:W-:Y:S04]  /*152c0*/  STL [R1+0xfe0], R74 ;  /* 0x000fe04a01007387 */ /* 0x000fe80000100800 */
[----:B------:R-:W-:Y:S04]  /*152d0*/  STL [R1+0xfd4], R75 ;  /* 0x000fd44b01007387 */ /* 0x000fe80000100800 */
[----:B------:R-:W-:Y:S04]  /*152e0*/  STL [R1+0xfd8], R56 ;  /* 0x000fd83801007387 */ /* 0x000fe80000100800 */
[----:B------:R-:W-:Y:S04]  /*152f0*/  STL [R1+0xfcc], R57 ;  /* 0x000fcc3901007387 */ /* 0x000fe80000100800 */
[----:B------:R-:W-:Y:S04]  /*15300*/  STL [R1+0xfd0], R54 ;  /* 0x000fd03601007387 */ /* 0x000fe80000100800 */
[----:B------:R-:W3:Y:S04]  /*15310*/  LDL.LU.64 R160, [R1+0xf0] ;  /* 0x0000f00001a07983 */ /* 0x000ee80000300a00 */
[----:B------:R-:W-:Y:S04]  /*15320*/  STL [R1+0xfb4], R55 ;  /* 0x000fb43701007387 */ /* 0x000fe80000100800 */
[----:B--2---:R-:W2:Y:S01]  /*15330*/  LDL.LU.64 R162, [R1+0x100] ;  /* 0x0001000001a27983 */ /* 0x004ea20000300a00 */
[----:B----4-:R-:W-:-:S03]  /*15340*/  IMAD.MOV.U32 R0, RZ, RZ, R169 ;  /* 0x000000ffff007224 */ /* 0x010fc600078e00a9 */
[----:B------:R1:W-:Y:S04]  /*15350*/  STL [R1+0xfbc], R168 ;  /* 0x000fbca801007387 */ /* 0x0003e80000100800 */
[----:B-----5:R-:W-:Y:S04]  /*15360*/  STL [R1+0xfc4], R170 ;  /* 0x000fc4aa01007387 */ /* 0x020fe80000100800 */
[----:B------:R4:W-:Y:S04]  /*15370*/  STL [R1+0xfb8], R0 ;  /* 0x000fb80001007387 */ /* 0x0009e80000100800 */
[----:B-1----:R-:W5:Y:S01]  /*15380*/  LDL.LU.64 R168, [R1+0x78] ;  /* 0x0000780001a87983 */ /* 0x002f620000300a00 */
[----:B----4-:R-:W-:-:S03]  /*15390*/  IMAD.MOV.U32 R0, RZ, RZ, R171 ;  /* 0x000000ffff007224 */ /* 0x010fc600078e00ab */
[----:B------:R-:W4:Y:S04]  /*153a0*/  LDL.LU.64 R170, [R1+0x70] ;  /* 0x0000700001aa7983 */ /* 0x000f280000300a00 */
[----:B------:R1:W-:Y:S04]  /*153b0*/  STL [R1+0xfc0], R0 ;  /* 0x000fc00001007387 */ /* 0x0003e80000100800 */
[----:B------:R-:W-:Y:S04]  /*153c0*/  STL [R1+0xfc8], R164 ;  /* 0x000fc8a401007387 */ /* 0x000fe80000100800 */
[----:B------:R-:W-:Y:S01]  /*153d0*/  STL [R1+0xfb0], R166 ;  /* 0x000fb0a601007387 */ /* 0x000fe20000100800 */
[----:B-1----:R-:W-:-:S05]  /*153e0*/  MOV R0, R165 ;  /* 0x000000a500007202 */ /* 0x002fca0000000f00 */
        /* <DEDUP_REMOVED lines=8> */
[----:B------:R-:W4:Y:S04]  /*15470*/  LDL.LU.64 R164, [R1+0x220] ;  /* 0x0002200001a47983 */ /* 0x000f280000300a00 */
[----:B------:R-:W4:Y:S04]  /*15480*/  LDL.LU.64 R166, [R1+0x298] ;  /* 0x0002980001a67983 */ /* 0x000f280000300a00 */
[----:B------:R-:W-:Y:S04]  /*15490*/  STL [R1+0xf8c], R53 ;  /* 0x000f8c3501007387 */ /* 0x000fe80000100800 */
[----:B------:R-:W-:Y:S04]  /*154a0*/  STL [R1+0xf90], R50 ;  /* 0x000f903201007387 */ /* 0x000fe80000100800 */
[----:B------:R-:W-:Y:S01]  /*154b0*/  STL [R1+0xf74], R51 ;  /* 0x000f743301007387 */ /* 0x000fe20000100800 */
[----:B---3--:R-:W-:-:S03]  /*154c0*/  IMAD.MOV.U32 R0, RZ, RZ, R161 ;  /* 0x000000ffff007224 */ /* 0x008fc600078e00a1 */
[----:B------:R1:W-:Y:S04]  /*154d0*/  STL [R1+0xf7c], R160 ;  /* 0x000f7ca001007387 */ /* 0x0003e80000100800 */
[----:B------:R3:W-:Y:S04]  /*154e0*/  STL [R1+0xf78], R0 ;  /* 0x000f780001007387 */ /* 0x0007e80000100800 */
[----:B--2---:R2:W-:Y:S04]  /*154f0*/  STL [R1+0xf84], R162 ;  /* 0x000f84a201007387 */ /* 0x0045e80000100800 */
[----:B-1----:R-:W4:Y:S01]  /*15500*/  LDL.LU.64 R160, [R1+0xc0] ;  /* 0x0000c00001a07983 */ /* 0x002f220000300a00 */
[----:B---3--:R-:W-:-:S03]  /*15510*/  MOV R0, R163 ;  /* 0x000000a300007202 */ /* 0x008fc60000000f00 */
[----:B--2---:R-:W2:Y:S04]  /*15520*/  LDL.LU.64 R162, [R1+0xd0] ;  /* 0x0000d00001a27983 */ /* 0x004ea80000300a00 */
[----:B------:R5:W-:Y:S02]  /*15530*/  STL [R1+0xf80], R0 ;  /* 0x000f800001007387 */ /* 0x000be40000100800 */
[----:B-----5:R-:W-:Y:S02]  /*15540*/  IMAD.MOV.U32 R0, RZ, RZ, R169 ;  /* 0x000000ffff007224 */ /* 0x020fe400078e00a9 */
[----:B------:R-:W-:Y:S04]  /*15550*/  STL [R1+0xf88], R168 ;  /* 0x000f88a801007387 */ /* 0x000fe80000100800 */
[----:B----4-:R-:W-:Y:S04]  /*15560*/  STL [R1+0xf70], R170 ;  /* 0x000f70aa01007387 */ /* 0x010fe80000100800 */
        /* <DEDUP_REMOVED lines=9> */
[----:B------:R-:W3:Y:S04]  /*15600*/  LDL.LU.64 R172, [R1+0x2a8] ;  /* 0x0002a80001ac7983 */ /* 0x000ee80000300a00 */
[----:B------:R-:W-:Y:S04]  /*15610*/  STL [R1+0xf50], R46 ;  /* 0x000f502e01007387 */ /* 0x000fe80000100800 */
[----:B------:R-:W-:Y:S01]  /*15620*/  STL [R1+0xf24], R47 ;  /* 0x000f242f01007387 */ /* 0x000fe20000100800 */
[----:B-1----:R-:W-:-:S03]  /*15630*/  MOV R0, R165 ;  /* 0x000000a500007202 */ /* 0x002fc60000000f00 */
[----:B------:R-:W-:Y:S04]  /*15640*/  STL [R1+0xf2c], R164 ;  /* 0x000f2ca401007387 */ /* 0x000fe80000100800 */
[----:B------:R-:W4:Y:S04]  /*15650*/  LDL.LU.64 R174, [R1+0x2c0] ;  /* 0x0002c00001ae7983 */ /* 0x000f280000300a00 */
[----:B------:R1:W-:Y:S04]  /*15660*/  STL [R1+0xf28], R0 ;  /* 0x000f280001007387 */ /* 0x0003e80000100800 */
[----:B------:R-:W-:Y:S04]  /*15670*/  STL [R1+0xf34], R166 ;  /* 0x000f34a601007387 */ /* 0x000fe80000100800 */
[----:B------:R-:W5:Y:S01]  /*15680*/  LDL.LU.64 R168, [R1+0xe8] ;  /* 0x0000e80001a87983 */ /* 0x000f620000300a00 */
[----:B-1----:R-:W-:-:S03]  /*15690*/  IMAD.MOV.U32 R0, RZ, RZ, R167 ;  /* 0x000000ffff007224 */ /* 0x002fc600078e00a7 */
[----:B------:R-:W5:Y:S04]  /*156a0*/  LDL.LU.64 R170, [R1+0xf8] ;  /* 0x0000f80001aa7983 */ /* 0x000f680000300a00 */
[----:B------:R1:W-:Y:S02]  /*156b0*/  STL [R1+0xf30], R0 ;  /* 0x000f300001007387 */ /* 0x0003e40000100800 */
[----:B-1----:R-:W-:Y:S02]  /*156c0*/  IMAD.MOV.U32 R0, RZ, RZ, R161 ;  /* 0x000000ffff007224 */ /* 0x002fe400078e00a1 */
[----:B------:R-:W-:Y:S04]  /*156d0*/  STL [R1+0xf3c], R160 ;  /* 0x000f3ca001007387 */ /* 0x000fe80000100800 */
[----:B--2---:R-:W-:Y:S04]  /*156e0*/  STL [R1+0xf44], R162 ;  /* 0x000f44a201007387 */ /* 0x004fe80000100800 */
[----:B------:R1:W-:Y:S04]  /*156f0*/  STL [R1+0xf38], R0 ;  /* 0x000f380001007387 */ /* 0x0003e80000100800 */
[----:B------:R-:W-:Y:S01]  /*15700*/  STL [R1+0xf48], R66 ;  /* 0x000f484201007387 */ /* 0x000fe20000100800 */
[----:B-1----:R-:W-:-:S05]  /*15710*/  MOV R0, R163 ;  /* 0x000000a300007202 */ /* 0x002fca0000000f00 */
[----:B------:R1:W-:Y:S04]  /*15720*/  STL [R1+0xf40], R0 ;  /* 0x000f400001007387 */ /* 0x0003e80000100800 */
[----:B------:R-:W-:Y:S04]  /*15730*/  STL [R1+0xf1c], R67 ;  /* 0x000f1c4301007387 */ /* 0x000fe80000100800 */
[----:B------:R-:W-:Y:S04]  /*15740*/  STL [R1+0xf20], R64 ;  /* 0x000f204001007387 */ /* 0x000fe80000100800 */
[----:B------:R-:W-:Y:S04]  /*15750*/  STL [R1+0xf14], R65 ;  /* 0x000f144101007387 */ /* 0x000fe80000100800 */
[----:B------:R-:W-:Y:S04]  /*15760*/  STL [R1+0xf18], R44 ;  /* 0x000f182c01007387 */ /* 0x000fe80000100800 */
[----:B------:R-:W2:Y:S04]  /*15770*/  LDL.LU.64 R160, [R1+0x2d8] ;  /* 0x0002d80001a07983 */ /* 0x000ea80000300a00 */
[----:B------:R-:W-:Y:S04]  /*15780*/  STL [R1+0xf0c], R45 ;  /* 0x000f0c2d01007387 */ /* 0x000fe80000100800 */
[----:B------:R-:W-:Y:S04]  /*15790*/  STL [R1+0xf10], R42 ;  /* 0x000f102a01007387 */ /* 0x000fe80000100800 */
[----:B------:R-:W-:Y:S04]  /*157a0*/  STL [R1+0xee4], R43 ;  /* 0x000ee42b01007387 */ /* 0x000fe80000100800 */
[----:B------:R-:W2:Y:S04]  /*157b0*/  LDL.LU.64 R164, [R1+0x2f0] ;  /* 0x0002f00001a47983 */ /* 0x000ea80000300a00 */
[----:B---3--:R-:W-:Y:S01]  /*157c0*/  STL [R1+0xeec], R172 ;  /* 0x000eecac01007387 */ /* 0x008fe20000100800 */
[----:B-1----:R-:W-:-:S03]  /*157d0*/  IMAD.MOV.U32 R0, RZ, RZ, R173 ;  /* 0x000000ffff007224 */ /* 0x002fc600078e00ad */
[----:B------:R-:W3:Y:S04]  /*157e0*/  LDL.LU.64 R162, [R1+0x218] ;  /* 0x0002180001a27983 */ /* 0x000ee80000300a00 */
[----:B------:R-:W3:Y:S04]  /*157f0*/  LDL.LU.64 R166, [R1+0x290] ;  /* 0x0002900001a67983 */ /* 0x000ee80000300a00 */
[----:B------:R1:W-:Y:S04]  /*15800*/  STL [R1+0xee8], R0 ;  /* 0x000ee80001007387 */ /* 0x0003e80000100800 */
[----:B----4-:R-:W-:Y:S01]  /*15810*/  STL [R1+0xef4], R174 ;  /* 0x000ef4ae01007387 */ /* 0x010fe20000100800 */
[----:B-1----:R-:W-:-:S05]  /*15820*/  IMAD.MOV.U32 R0, RZ, RZ, R175 ;  /* 0x000000ffff007224 */ /* 0x002fca00078e00af */
[----:B------:R1:W-:Y:S04]  /*15830*/  STL [R1+0xef0], R0 ;  /* 0x000ef00001007387 */ /* 0x0003e80000100800 */
[----:B-----5:R-:W-:Y:S01]  /*15840*/  STL [R1+0xefc], R168 ;  /* 0x000efca801007387 */ /* 0x020fe20000100800 */
[----:B-1----:R-:W-:-:S05]  /*15850*/  MOV R0, R169 ;  /* 0x000000a900007202 */ /* 0x002fca0000000f00 */
[----:B------:R1:W-:Y:S04]  /*15860*/  STL [R1+0xef8], R0 ;  /* 0x000ef80001007387 */ /* 0x0003e80000100800 */
        /* <DEDUP_REMOVED lines=9> */
[----:B------:R-:W5:Y:S04]  /*15900*/  LDL.LU.64 R168, [R1+0x308] ;  /* 0x0003080001a87983 */ /* 0x000f680000300a00 */
[----:B------:R-:W-:Y:S04]  /*15910*/  STL [R1+0xed0], R38 ;  /* 0x000ed02601007387 */ /* 0x000fe80000100800 */
[----:B------:R-:W-:Y:S04]  /*15920*/  STL [R1+0xe94], R39 ;  /* 0x000e942701007387 */ /* 0x000fe80000100800 */
[----:B--2---:R2:W-:Y:S04]  /*15930*/  STL [R1+0xe9c], R160 ;  /* 0x000e9ca001007387 */ /* 0x0045e80000100800 */
[----:B----4-:R-:W4:Y:S01]  /*15940*/  LDL.LU.64 R170, [R1+0x320] ;  /* 0x0003200001aa7983 */ /* 0x010f220000300a00 */
[----:B-1----:R-:W-:-:S03]  /*15950*/  IMAD.MOV.U32 R0, RZ, RZ, R161 ;  /* 0x000000ffff007224 */ /* 0x002fc600078e00a1 */
[----:B--2---:R-:W2:Y:S04]  /*15960*/  LDL.LU.64 R160, [R1+0x2a0] ;  /* 0x0002a00001a07983 */ /* 0x004ea80000300a00 */
[----:B------:R1:W-:Y:S04]  /*15970*/  STL [R1+0xe98], R0 ;  /* 0x000e980001007387 */ /* 0x0003e80000100800 */
[----:B------:R1:W-:Y:S02]  /*15980*/  STL [R1+0xea4], R164 ;  /* 0x000ea4a401007387 */ /* 0x0003e40000100800 */
[----:B-1----:R-:W-:-:S02]  /*15990*/  MOV R0, R165 ;  /* 0x000000a500007202 */ /* 0x002fc40000000f00 */
[----:B------:R-:W2:Y:S04]  /*159a0*/  LDL.LU.64 R164, [R1+0x2b8] ;  /* 0x0002b80001a47983 */ /* 0x000ea80000300a00 */
[----:B------:R1:W-:Y:S04]  /*159b0*/  STL [R1+0xea0], R0 ;  /* 0x000ea00001007387 */ /* 0x0003e80000100800 */
[----:B---3--:R3:W-:Y:S04]  /*159c0*/  STL [R1+0xeac], R162 ;  /* 0x000eaca201007387 */ /* 0x0087e80000100800 */
[----:B------:R-:W-:Y:S01]  /*159d0*/  STL [R1+0xeb4], R166 ;  /* 0x000eb4a601007387 */ /* 0x000fe20000100800 */
[----:B-1----:R-:W-:-:S05]  /*159e0*/  IMAD.MOV.U32 R0, RZ, RZ, R163 ;  /* 0x000000ffff007224 */ /* 0x002fca00078e00a3 */
[----:B------:R1:W-:Y:S04]  /*159f0*/  STL [R1+0xea8], R0 ;  /* 0x000ea80001007387 */ /* 0x0003e80000100800 */
[----:B---3--:R-:W3:Y:S01]  /*15a00*/  LDL.LU.64 R162, [R1+0xe0] ;  /* 0x0000e00001a27983 */ /* 0x008ee20000300a00 */
        /* <DEDUP_REMOVED lines=8> */
[----:B------:R-:W-:Y:S04]  /*15a90*/  STL [R1+0xe90], R34 ;  /* 0x000e902201007387 */ /* 0x000fe80000100800 */
[----:B------:R-:W-:Y:S04]  /*15aa0*/  STL [R1+0xe54], R35 ;  /* 0x000e542301007387 */ /* 0x000fe80000100800 */
[----:B------:R-:W3:Y:S04]  /*15ab0*/  LDL.LU.64 R166, [R1+0x338] ;  /* 0x0003380001a67983 */ /* 0x000ee80000300a00 */
[----:B-----5:R-:W-:Y:S04]  /*15ac0*/  STL [R1+0xe5c], R168 ;  /* 0x000e5ca801007387 */ /* 0x020fe80000100800 */
[----:B------:R-:W5:Y:S01]  /*15ad0*/  LDL.LU.64 R174, [R1+0x350] ;  /* 0x0003500001ae7983 */ /* 0x000f620000300a00 */
[----:B-1----:R-:W-:-:S05]  /*15ae0*/  MOV R0, R169 ;  /* 0x000000a900007202 */ /* 0x002fca0000000f00 */
[----:B------:R4:W-:Y:S02]  /*15af0*/  STL [R1+0xe58], R0 ;  /* 0x000e580001007387 */ /* 0x0009e40000100800 */
[----:B----4-:R-:W-:Y:S02]  /*15b00*/  IMAD.MOV.U32 R0, RZ, RZ, R171 ;  /* 0x000000ffff007224 */ /* 0x010fe400078e00ab */
[----:B------:R-:W-:Y:S04]  /*15b10*/  STL [R1+0xe64], R170 ;  /* 0x000e64aa01007387 */ /* 0x000fe80000100800 */
[----:B------:R-:W4:Y:S04]  /*15b20*/  LDL.LU.64 R172, [R1+0x2d0] ;  /* 0x0002d00001ac7983 */ /* 0x000f280000300a00 */
[----:B------:R1:W-:Y:S04]  /*15b30*/  STL [R1+0xe60], R0 ;  /* 0x000e600001007387 */ /* 0x0003e80000100800 */
[----:B--2---:R2:W-:Y:S04]  /*15b40*/  STL [R1+0xe6c], R160 ;  /* 0x000e6ca001007387 */ /* 0x0045e80000100800 */
[----:B------:R-:W4:Y:S01]  /*15b50*/  LDL.LU.64 R168, [R1+0x2e8] ;  /* 0x0002e80001a87983 */ /* 0x000f220000300a00 */
[----:B-1----:R-:W-:-:S05]  /*15b60*/  IMAD.MOV.U32 R0, RZ, RZ, R161 ;  /* 0x000000ffff007224 */ /* 0x002fca00078e00a1 */
[----:B------:R1:W-:Y:S04]  /*15b70*/  STL [R1+0xe68], R0 ;  /* 0x000e680001007387 */ /* 0x0003e80000100800 */
[----:B------:R-:W-:Y:S04]  /*15b80*/  STL [R1+0xe74], R164 ;  /* 0x000e74a401007387 */ /* 0x000fe80000100800 */
[----:B--2---:R-:W2:Y:S01]  /*15b90*/  LDL.LU.64 R160, [R1+0x210] ;  /* 0x0002100001a07983 */ /* 0x004ea20000300a00 */
[----:B-1----:R-:W-:-:S05]  /*15ba0*/  MOV R0, R165 ;  /* 0x000000a500007202 */ /* 0x002fca0000000f00 */
[----:B------:R3:W-:Y:S04]  /*15bb0*/  STL [R1+0xe70], R0 ;  /* 0x000e700001007387 */ /* 0x0007e80000100800 */
[----:B------:R-:W2:Y:S01]  /*15bc0*/  LDL.LU.64 R170, [R1+0x228] ;  /* 0x0002280001aa7983 */ /* 0x000ea20000300a00 */
[----:B---3--:R-:W-:-:S03]  /*15bd0*/  IMAD.MOV.U32 R0, RZ, RZ, R163 ;  /* 0x000000ffff007224 */ /* 0x008fc600078e00a3 */
[----:B------:R1:W-:Y:S04]  /*15be0*/  STL [R1+0xe7c], R162 ;  /* 0x000e7ca201007387 */ /* 0x0003e80000100800 */
[----:B------:R-:W-:Y:S04]  /*15bf0*/  STL [R1+0xe84], R190 ;  /* 0x000e84be01007387 */ /* 0x000fe80000100800 */
[----:B------:R3:W-:Y:S04]  /*15c00*/  STL [R1+0xe78], R0 ;  /* 0x000e780001007387 */ /* 0x0007e80000100800 */
[----:B------:R-:W-:Y:S04]  /*15c10*/  STL [R1+0xe80], R191 ;  /* 0x000e80bf01007387 */ /* 0x000fe80000100800 */
[----:B------:R-:W-:Y:S04]  /*15c20*/  STL [R1+0xe88], R32 ;  /* 0x000e882001007387 */ /* 0x000fe80000100800 */
[----:B------:R-:W-:Y:S04]  /*15c30*/  STL [R1+0xe4c], R33 ;  /* 0x000e4c2101007387 */ /* 0x000fe80000100800 */
[----:B------:R-:W-:Y:S04]  /*15c40*/  STL [R1+0xe50], R30 ;  /* 0x000e501e01007387 */ /* 0x000fe80000100800 */
[----:B-1----:R-:W2:Y:S04]  /*15c50*/  LDL.LU.64 R162, [R1+0x3b0] ;  /* 0x0003b00001a27983 */ /* 0x002ea80000300a00 */
[----:B------:R-:W-:Y:S04]  /*15c60*/  STL [R1+0x448], R31 ;  /* 0x0004481f01007387 */ /* 0x000fe80000100800 */
[----:B------:R-:W2:Y:S01]  /*15c70*/  LDL.LU.64 R164, [R1+0x3c8] ;  /* 0x0003c80001a47983 */ /* 0x000ea20000300a00 */
[----:B---3--:R-:W-:-:S03]  /*15c80*/  IMAD.MOV.U32 R0, RZ, RZ, R167 ;  /* 0x000000ffff007224 */ /* 0x008fc600078e00a7 */
[----:B------:R1:W-:Y:S04]  /*15c90*/  STL [R1+0x450], R166 ;  /* 0x000450a601007387 */ /* 0x0003e80000100800 */
[----:B-----5:R-:W-:Y:S04]  /*15ca0*/  STL [R1+0x458], R174 ;  /* 0x000458ae01007387 */ /* 0x020fe80000100800 */
[----:B------:R3:W-:Y:S04]  /*15cb0*/  STL [R1+0x44c], R0 ;  /* 0x00044c0001007387 */ /* 0x0007e80000100800 */
[----:B-1----:R-:W5:Y:S01]  /*15cc0*/  LDL.LU.64 R166, [R1+0x300] ;  /* 0x0003000001a67983 */ /* 0x002f620000300a00 */
[----:B---3--:R-:W-:-:S03]  /*15cd0*/  MOV R0, R175 ;  /* 0x000000af00007202 */ /* 0x008fc60000000f00 */
[----:B------:R-:W3:Y:S04]  /*15ce0*/  LDL.LU.64 R174, [R1+0x318] ;  /* 0x0003180001ae7983 */ /* 0x000ee80000300a00 */
[----:B------:R4:W-:Y:S02]  /*15cf0*/  STL [R1+0x454], R0 ;  /* 0x0004540001007387 */ /* 0x0009e40000100800 */
[----:B----4-:R-:W-:Y:S02]  /*15d00*/  IMAD.MOV.U32 R0, RZ, RZ, R173 ;  /* 0x000000ffff007224 */ /* 0x010fe400078e00ad */
[----:B------:R-:W-:Y:S04]  /*15d10*/  STL [R1+0x460], R172 ;  /* 0x000460ac01007387 */ /* 0x000fe80000100800 */
[----:B------:R-:W-:Y:S04]  /*15d20*/  STL [R1+0x468], R168 ;  /* 0x000468a801007387 */ /* 0x000fe80000100800 */
[----:B------:R1:W-:Y:S02]  /*15d30*/  STL [R1+0x45c], R0 ;  /* 0x00045c0001007387 */ /* 0x0003e40000100800 */
[----:B-1----:R-:W-:-:S05]  /*15d40*/  IMAD.MOV.U32 R0, RZ, RZ, R169 ;  /* 0x000000ffff007224 */ /* 0x002fca00078e00a9 */
[----:B------:R1:W-:Y:S04]  /*15d50*/  STL [R1+0x464], R0 ;  /* 0x0004640001007387 */ /* 0x0003e80000100800 */
[----:B--2---:R2:W-:Y:S01]  /*15d60*/  STL [R1+0x470], R160 ;  /* 0x000470a001007387 */ /* 0x0045e20000100800 */
[----:B-1----:R-:W-:-:S05]  /*15d70*/  MOV R0, R161 ;  /* 0x000000a100007202 */ /* 0x002fca0000000f00 */
[----:B------:R1:W-:Y:S04]  /*15d80*/  STL [R1+0x46c], R0 ;  /* 0x00046c0001007387 */ /* 0x0003e80000100800 */
[----:B--2---:R-:W2:Y:S01]  /*15d90*/  LDL.LU.64 R160, [R1+0x2b0] ;  /* 0x0002b00001a07983 */ /* 0x004ea20000300a00 */
[----:B-1----:R-:W-:-:S03]  /*15da0*/  IMAD.MOV.U32 R0, RZ, RZ, R171 ;  /* 0x000000ffff007224 */ /* 0x002fc600078e00ab */
[----:B------:R1:W-:Y:S04]  /*15db0*/  STL [R1+0x478], R170 ;  /* 0x000478aa01007387 */ /* 0x0003e80000100800 */
[----:B------:R-:W-:Y:S04]  /*15dc0*/  STL [R1+0x480], R244 ;  /* 0x000480f401007387 */ /* 0x000fe80000100800 */
[----:B------:R4:W-:Y:S04]  /*15dd0*/  STL [R1+0x474], R0 ;  /* 0x0004740001007387 */ /* 0x0009e80000100800 */
[----:B------:R-:W-:Y:S04]  /*15de0*/  STL [R1+0x47c], R245 ;  /* 0x00047cf501007387 */ /* 0x000fe80000100800 */
[----:B------:R-:W-:Y:S04]  /*15df0*/  STL [R1+0x488], R240 ;  /* 0x000488f001007387 */ /* 0x000fe80000100800 */
[----:B------:R-:W-:Y:S04]  /*15e00*/  STL [R1+0x484], R241 ;  /* 0x000484f101007387 */ /* 0x000fe80000100800 */
[----:B------:R-:W2:Y:S04]  /*15e10*/  LDL.LU.64 R168, [R1+0x430] ;  /* 0x0004300001a87983 */ /* 0x000ea80000300a00 */
[----:B------:R4:W-:Y:S04]  /*15e20*/  STL [R1+0x490], R162 ;  /* 0x000490a201007387 */ /* 0x0009e80000100800 */
[----:B-1----:R-:W2:Y:S01]  /*15e30*/  LDL.LU.64 R170, [R1+0x4d8] ;  /* 0x0004d80001aa7983 */ /* 0x002ea20000300a00 */
[----:B----4-:R-:W-:-:S05]  /*15e40*/  IMAD.MOV.U32 R0, RZ, RZ, R163 ;  /* 0x000000ffff007224 */ /* 0x010fca00078e00a3 */
[----:B------:R1:W-:Y:S04]  /*15e50*/  STL [R1+0x48c], R0 ;  /* 0x00048c0001007387 */ /* 0x0003e80000100800 */
[----:B------:R-:W-:Y:S04]  /*15e60*/  STL [R1+0x498], R164 ;  /* 0x000498a401007387 */ /* 0x000fe80000100800 */
[----:B------:R-:W4:Y:S01]  /*15e70*/  LDL.LU.64 R162, [R1+0x330] ;  /* 0x0003300001a27983 */ /* 0x000f220000300a00 */
[----:B-1----:R-:W-:-:S05]  /*15e80*/  MOV R0, R165 ;  /* 0x000000a500007202 */ /* 0x002fca0000000f00 */
[----:B------:R1:W-:Y:S04]  /*15e90*/  STL [R1+0x494], R0 ;  /* 0x0004940001007387 */ /* 0x0003e80000100800 */
[----:B-----5:R5:W-:Y:S04]  /*15ea0*/  STL [R1+0x4a0], R166 ;  /* 0x0004a0a601007387 */ /* 0x020be80000100800 */
[----:B------:R-:W4:Y:S01]  /*15eb0*/  LDL.LU.64 R172, [R1+0x348] ;  /* 0x0003480001ac7983 */ /* 0x000f220000300a00 */
[----:B-1----:R-:W-:-:S05]  /*15ec0*/  IMAD.MOV.U32 R0, RZ, RZ, R167 ;  /* 0x000000ffff007224 */ /* 0x002fca00078e00a7 */
[----:B------:R1:W-:Y:S04]  /*15ed0*/  STL [R1+0x49c], R0 ;  /* 0x00049c0001007387 */ /* 0x0003e80000100800 */
[----:B---3--:R-:W-:Y:S04]  /*15ee0*/  STL [R1+0x4a8], R174 ;  /* 0x0004a8ae01007387 */ /* 0x008fe80000100800 */
[----:B------:R-:W3:Y:S04]  /*15ef0*/  LDL.LU.64 R164, [R1+0x2c8] ;  /* 0x0002c80001a47983 */ /* 0x000ee80000300a00 */
[----:B-----5:R-:W5:Y:S01]  /*15f00*/  LDL.LU.64 R166, [R1+0x2e0] ;  /* 0x0002e00001a67983 */ /* 0x020f620000300a00 */
[----:B-1----:R-:W-:-:S05]  /*15f10*/  IMAD.MOV.U32 R0, RZ, RZ, R175 ;  /* 0x000000ffff007224 */ /* 0x002fca00078e00af */
[----:B------:R2:W-:Y:S04]  /*15f20*/  STL [R1+0x4a4], R0 ;  /* 0x0004a40001007387 */ /* 0x0005e80000100800 */
[----:B------:R-:W-:Y:S04]  /*15f30*/  STL [R1+0x4b0], R226 ;  /* 0x0004b0e201007387 */ /* 0x000fe80000100800 */
[----:B------:R-:W-:Y:S01]  /*15f40*/  STL [R1+0x4ac], R227 ;  /* 0x0004ace301007387 */ /* 0x000fe20000100800 */
[----:B--2---:R-:W-:-:S03]  /*15f50*/  MOV R0, R161 ;  /* 0x000000a100007202 */ /* 0x004fc60000000f00 */
[----:B------:R1:W-:Y:S04]  /*15f60*/  STL [R1+0x4b8], R160 ;  /* 0x0004b8a001007387 */ /* 0x0003e80000100800 */
[----:B------:R2:W-:Y:S04]  /*15f70*/  STL [R1+0x4b4], R0 ;  /* 0x0004b40001007387 */ /* 0x0005e80000100800 */
[----:B------:R-:W-:Y:S04]  /*15f80*/  STL [R1+0x4c0], R238 ;  /* 0x0004c0ee01007387 */ /* 0x000fe80000100800 */
[----:B------:R-:W-:Y:S04]  /*15f90*/  STL [R1+0x4bc], R239 ;  /* 0x0004bcef01007387 */ /* 0x000fe80000100800 */
[----:B------:R-:W-:Y:S04]  /*15fa0*/  STL [R1+0x4c8], R236 ;  /* 0x0004c8ec01007387 */ /* 0x000fe80000100800 */
[----:B------:R-:W-:Y:S04]  /*15fb0*/  STL [R1+0x4c4], R237 ;  /* 0x0004c4ed01007387 */ /* 0x000fe80000100800 */
[----:B-1----:R-:W5:Y:S04]  /*15fc0*/  LDL.LU.64 R160, [R1+0x510] ;  /* 0x0005100001a07983 */ /* 0x002f680000300a00 */
[----:B------:R1:W-:Y:S04]  /*15fd0*/  STL [R1+0x4d0], R168 ;  /* 0x0004d0a801007387 */ /* 0x0003e80000100800 */
[----:B------:R-:W5:Y:S01]  /*15fe0*/  LDL.LU.64 R174, [R1+0x518] ;  /* 0x0005180001ae7983 */ /* 0x000f620000300a00 */
[----:B--2---:R-:W-:-:S05]  /*15ff0*/  IMAD.MOV.U32 R0, RZ, RZ, R169 ;  /* 0x000000ffff007224 */ /* 0x004fca00078e00a9 */
[----:B------:R2:W-:Y:S04]  /*16000*/  STL [R1+0x4cc], R0 ;  /* 0x0004cc0001007387 */ /* 0x0005e80000100800 */
[----:B------:R-:W-:Y:S04]  /*16010*/  STL [R1+0x4d8], R170 ;  /* 0x0004d8aa01007387 */ /* 0x000fe80000100800 */
[----:B-1----:R-:W5:Y:S01]  /*16020*/  LDL.LU.64 R168, [R1+0x3a8] ;  /* 0x0003a80001a87983 */ /* 0x002f620000300a00 */
[----:B--2---:R-:W-:-:S05]  /*16030*/  IMAD.MOV.U32 R0, RZ, RZ, R171 ;  /* 0x000000ffff007224 */ /* 0x004fca00078e00ab */
[----:B------:R1:W-:Y:S04]  /*16040*/  STL [R1+0x4d4], R0 ;  /* 0x0004d40001007387 */ /* 0x0003e80000100800 */
[----:B----4-:R2:W-:Y:S01]  /*16050*/  STL [R1+0x4e0], R162 ;  /* 0x0004e0a201007387 */ /* 0x0105e20000100800 */
[----:B-1----:R-:W-:-:S03]  /*16060*/  MOV R0, R163 ;  /* 0x000000a300007202 */ /* 0x002fc60000000f00 */
[----:B--2---:R-:W2:Y:S04]  /*16070*/  LDL.LU.64 R162, [R1+0x3c0] ;  /* 0x0003c00001a27983 */ /* 0x004ea80000300a00 */
[----:B------:R1:W-:Y:S04]  /*16080*/  STL [R1+0x4dc], R0 ;  /* 0x0004dc0001007387 */ /* 0x0003e80000100800 */
[----:B------:R-:W-:Y:S04]  /*16090*/  STL [R1+0x4e8], R172 ;  /* 0x0004e8ac01007387 */ /* 0x000fe80000100800 */
[----:B------:R-:W4:Y:S01]  /*160a0*/  LDL.LU.64 R170, [R1+0x2f8] ;  /* 0x0002f80001aa7983 */ /* 0x000f220000300a00 */
[----:B-1----:R-:W-:-:S05]  /*160b0*/  IMAD.MOV.U32 R0, RZ, RZ, R173 ;  /* 0x000000ffff007224 */ /* 0x002fca00078e00ad */
[----:B------:R1:W-:Y:S04]  /*160c0*/  STL [R1+0x4e4], R0 ;  /* 0x0004e40001007387 */ /* 0x0003e80000100800 */
[----:B---3--:R3:W-:Y:S01]  /*160d0*/  STL [R1+0x4f0], R164 ;  /* 0x0004f0a401007387 */ /* 0x0087e20000100800 */
[----:B-1----:R-:W-:-:S03]  /*160e0*/  IMAD.MOV.U32 R0, RZ, RZ, R165 ;  /* 0x000000ffff007224 */ /* 0x002fc600078e00a5 */
[----:B---3--:R-:W3:Y:S04]  /*160f0*/  LDL.LU.64 R164, [R1+0x310] ;  /* 0x0003100001a47983 */ /* 0x008ee80000300a00 */
[----:B------:R1:W-:Y:S04]  /*16100*/  STL [R1+0x4ec], R0 ;  /* 0x0004ec0001007387 */ /* 0x0003e80000100800 */
[----:B-----5:R5:W-:Y:S01]  /*16110*/  STL [R1+0x4f8], R166 ;  /* 0x0004f8a601007387 */ /* 0x020be20000100800 */
[----:B-1----:R-:W-:-:S03]  /*16120*/  MOV R0, R167 ;  /* 0x000000a700007202 */ /* 0x002fc60000000f00 */
[----:B------:R-:W-:Y:S04]  /*16130*/  STL [R1+0x500], R210 ;  /* 0x000500d201007387 */ /* 0x000fe80000100800 */
[----:B------:R1:W-:Y:S04]  /*16140*/  STL [R1+0x4f4], R0 ;  /* 0x0004f40001007387 */ /* 0x0003e80000100800 */
[----:B------:R-:W-:Y:S04]  /*16150*/  STL [R1+0x4fc], R211 ;  /* 0x0004fcd301007387 */ /* 0x000fe80000100800 */
[----:B------:R-:W-:Y:S04]  /*16160*/  STL [R1+0x508], R246 ;  /* 0x000508f601007387 */ /* 0x000fe80000100800 */
[----:B------:R-:W-:Y:S04]  /*16170*/  STL [R1+0x504], R247 ;  /* 0x000504f701007387 */ /* 0x000fe80000100800 */
[----:B-----5:R-:W5:Y:S04]  /*16180*/  LDL.LU.64 R166, [R1+0x560] ;  /* 0x0005600001a67983 */ /* 0x020f680000300a00 */
[----:B------:R1:W-:Y:S02]  /*16190*/  STL [R1+0x510], R160 ;  /* 0x000510a001007387 */ /* 0x0003e40000100800 */
[----:B-1----:R-:W-:-:S02]  /*161a0*/  IMAD.MOV.U32 R0, RZ, RZ, R161 ;  /* 0x000000ffff007224 */ /* 0x002fc400078e00a1 */
[----:B------:R-:W5:Y:S04]  /*161b0*/  LDL.LU.64 R160, [R1+0x570] ;  /* 0x0005700001a07983 */ /* 0x000f680000300a00 */
[----:B------:R1:W-:Y:S04]  /*161c0*/  STL [R1+0x50c], R0 ;  /* 0x00050c0001007387 */ /* 0x0003e80000100800 */
[----:B------:R1:W-:Y:S04]  /*161d0*/  STL [R1+0x518], R174 ;  /* 0x000518ae01007387 */ /* 0x0003e80000100800 */
[----:B------:R-:W5:Y:S01]  /*161e0*/  LDL.LU.64 R172, [R1+0x428] ;  /* 0x0004280001ac7983 */ /* 0x000f620000300a00 */
[----:B-1----:R-:W-:-:S05]  /*161f0*/  IMAD.MOV.U32 R0, RZ, RZ, R175 ;  /* 0x000000ffff007224 */ /* 0x002fca00078e00af */
[----:B------:R1:W-:Y:S04]  /*16200*/  STL [R1+0x514], R0 ;  /* 0x0005140001007387 */ /* 0x0003e80000100800 */
[----:B------:R-:W-:Y:S04]  /*16210*/  STL [R1+0x520], R168 ;  /* 0x000520a801007387 */ /* 0x000fe80000100800 */
[----:B------:R-:W5:Y:S01]  /*16220*/  LDL.LU.64 R174, [R1+0x568] ;  /* 0x0005680001ae7983 */ /* 0x000f620000300a00 */
[----:B-1----:R-:W-:-:S05]  /*16230*/  MOV R0, R169 ;  /* 0x000000a900007202 */ /* 0x002fca0000000f00 */
[----:B------:R1:W-:Y:S04]  /*16240*/  STL [R1+0x51c], R0 ;  /* 0x00051c0001007387 */ /* 0x0003e80000100800 */
[----:B--2---:R2:W-:Y:S01]  /*16250*/  STL [R1+0x528], R162 ;  /* 0x000528a201007387 */ /* 0x0045e20000100800 */
[----:B-1----:R-:W-:-:S03]  /*16260*/  IMAD.MOV.U32 R0, RZ, RZ, R163 ;  /* 0x000000ffff007224 */ /* 0x002fc600078e00a3 */
[----:B--2---:R-:W2:Y:S04]  /*16270*/  LDL.LU.64 R162, [R1+0x328] ;  /* 0x0003280001a27983 */ /* 0x004ea80000300a00 */
[----:B------:R1:W-:Y:S04]  /*16280*/  STL [R1+0x524], R0 ;  /* 0x0005240001007387 */ /* 0x0003e80000100800 */
[----:B----4-:R-:W-:Y:S04]  /*16290*/  STL [R1+0x530], R170 ;  /* 0x000530aa01007387 */ /* 0x010fe80000100800 */
[----:B------:R-:W4:Y:S01]  /*162a0*/  LDL.LU.64 R168, [R1+0x340] ;  /* 0x0003400001a87983 */ /* 0x000f220000300a00 */
[----:B-1----:R-:W-:-:S05]  /*162b0*/  IMAD.MOV.U32 R0, RZ, RZ, R171 ;  /* 0x000000ffff007224 */ /* 0x002fca00078e00ab */
[----:B------:R1:W-:Y:S04]  /*162c0*/  STL [R1+0x52c], R0 ;  /* 0x00052c0001007387 */ /* 0x0003e80000100800 */
[----:B---3--:R3:W-:Y:S01]  /*162d0*/  STL [R1+0x538], R164 ;  /* 0x000538a401007387 */ /* 0x0087e20000100800 */
[----:B-1----:R-:W-:-:S05]  /*162e0*/  MOV R0, R165 ;  /* 0x000000a500007202 */ /* 0x002fca0000000f00 */
[----:B------:R1:W-:Y:S04]  /*162f0*/  STL [R1+0x534], R0 ;  /* 0x0005340001007387 */ /* 0x0003e80000100800 */
[----:B------:R-:W-:Y:S04]  /*16300*/  STL [R1+0x540], R206 ;  /* 0x000540ce01007387 */ /* 0x000fe80000100800 */
[----:B------:R-:W-:Y:S04]  /*16310*/  STL [R1+0x53c], R207 ;  /* 0x00053ccf01007387 */ /* 0x000fe80000100800 */
[----:B------:R-:W-:Y:S04]  /*16320*/  STL [R1+0x548], R208 ;  /* 0x000548d001007387 */ /* 0x000fe80000100800 */
[----:B------:R-:W-:Y:S04]  /*16330*/  STL [R1+0x544], R209 ;  /* 0x000544d101007387 */ /* 0x000fe80000100800 */
[----:B------:R-:W4:Y:S04]  /*16340*/  LDL.LU.64 R170, [R1+0x5f8] ;  /* 0x0005f80001aa7983 */ /* 0x000f280000300a00 */
[----:B-----5:R-:W-:Y:S04]  /*16350*/  STL [R1+0x550], R166 ;  /* 0x000550a601007387 */ /* 0x020fe80000100800 */
[----:B---3--:R-:W3:Y:S01]  /*16360*/  LDL.LU.64 R164, [R1+0x600] ;  /* 0x0006000001a47983 */ /* 0x008ee20000300a00 */
[----:B-1----:R-:W-:-:S05]  /*16370*/  IMAD.MOV.U32 R0, RZ, RZ, R167 ;  /* 0x000000ffff007224 */ /* 0x002fca00078e00a7 */
[----:B------:R1:W-:Y:S02]  /*16380*/  STL [R1+0x54c], R0 ;  /* 0x00054c0001007387 */ /* 0x0003e40000100800 */
[----:B-1----:R-:W-:Y:S02]  /*16390*/  IMAD.MOV.U32 R0, RZ, RZ, R161 ;  /* 0x000000ffff007224 */ /* 0x002fe400078e00a1 */
[----:B------:R1:W-:Y:S04]  /*163a0*/  STL [R1+0x558], R160 ;  /* 0x000558a001007387 */ /* 0x0003e80000100800 */
[----:B------:R-:W5:Y:S04]  /*163b0*/  LDL.LU.64 R166, [R1+0x5a0] ;  /* 0x0005a00001a67983 */ /* 0x000f680000300a00 */
[----:B------:R1:W-:Y:S04]  /*163c0*/  STL [R1+0x554], R0 ;  /* 0x0005540001007387 */ /* 0x0003e80000100800 */
[----:B------:R1:W-:Y:S04]  /*163d0*/  STL [R1+0x560], R172 ;  /* 0x000560ac01007387 */ /* 0x0003e80000100800 */
[----:B-1----:R-:W5:Y:S01]  /*163e0*/  LDL.LU.64 R160, [R1+0x5a8] ;  /* 0x0005a80001a07983 */ /* 0x002f620000300a00 */
[----:B------:R-:W-:-:S05]  /*163f0*/  MOV R0, R173 ;  /* 0x000000ad00007202 */ /* 0x000fca0000000f00 */
[----:B------:R1:W-:Y:S04]  /*16400*/  STL [R1+0x55c], R0 ;  /* 0x00055c0001007387 */ /* 0x0003e80000100800 */
[----:B------:R-:W-:Y:S04]  /*16410*/  STL [R1+0x568], R174 ;  /* 0x000568ae01007387 */ /* 0x000fe80000100800 */
[----:B------:R-:W5:Y:S01]  /*16420*/  LDL.LU.64 R172, [R1+0x3a0] ;  /* 0x0003a00001ac7983 */ /* 0x000f620000300a00 */
[----:B-1----:R-:W-:-:S05]  /*16430*/  IMAD.MOV.U32 R0, RZ, RZ, R175 ;  /* 0x000000ffff007224 */ /* 0x002fca00078e00af */
[----:B------:R2:W-:Y:S02]  /*16440*/  STL [R1+0x564], R0 ;  /* 0x0005640001007387 */ /* 0x0005e40000100800 */
[----:B--2---:R-:W-:Y:S02]  /*16450*/  IMAD.MOV.U32 R0, RZ, RZ, R163 ;  /* 0x000000ffff007224 */ /* 0x004fe400078e00a3 */
[----:B------:R1:W-:Y:S04]  /*16460*/  STL [R1+0x570], R162 ;  /* 0x000570a201007387 */ /* 0x0003e80000100800 */
[----:B-1----:R-:W2:Y:S04]  /*16470*/  LDL.LU.64 R162, [R1+0x3b8] ;  /* 0x0003b80001a27983 */ /* 0x002ea80000300a00 */
[----:B------:R1:W-:Y:S04]  /*16480*/  STL [R1+0x56c], R0 ;  /* 0x00056c0001007387 */ /* 0x0003e80000100800 */
[----:B----4-:R4:W-:Y:S01]  /*16490*/  STL [R1+0x578], R168 ;  /* 0x000578a801007387 */ /* 0x0109e20000100800 */
[----:B-1----:R-:W-:-:S03]  /*164a0*/  MOV R0, R169 ;  /* 0x000000a900007202 */ /* 0x002fc60000000f00 */
[----:B------:R-:W-:Y:S04]  /*164b0*/  STL [R1+0x580], R214 ;  /* 0x000580d601007387 */ /* 0x000fe80000100800 */
[----:B------:R1:W-:Y:S04]  /*164c0*/  STL [R1+0x574], R0 ;  /* 0x0005740001007387 */ /* 0x0003e80000100800 */
[----:B------:R-:W-:Y:S04]  /*164d0*/  STL [R1+0x57c], R215 ;  /* 0x00057cd701007387 */ /* 0x000fe80000100800 */
[----:B------:R-:W-:Y:S04]  /*164e0*/  STL [R1+0x588], R216 ;  /* 0x000588d801007387 */ /* 0x000fe80000100800 */
[----:B------:R-:W2:Y:S04]  /*164f0*/  LDL.LU.64 R174, [R1+0x670] ;  /* 0x0006700001ae7983 */ /* 0x000ea80000300a00 */
[----:B------:R-:W-:Y:S04]  /*16500*/  STL [R1+0x584], R217 ;  /* 0x000584d901007387 */ /* 0x000fe80000100800 */
[----:B------:R3:W-:Y:S04]  /*16510*/  STL [R1+0x590], R170 ;  /* 0x000590aa01007387 */ /* 0x0007e80000100800 */
[----:B----4-:R-:W4:Y:S01]  /*16520*/  LDL.LU.64 R168, [R1+0x678] ;  /* 0x0006780001a87983 */ /* 0x010f220000300a00 */
[----:B-1----:R-:W-:-:S03]  /*16530*/  IMAD.MOV.U32 R0, RZ, RZ, R171 ;  /* 0x000000ffff007224 */ /* 0x002fc600078e00ab */
[----:B---3--:R-:W-:Y:S04]  /*16540*/  STL [R1+0x598], R164 ;  /* 0x000598a401007387 */ /* 0x008fe80000100800 */
[----:B------:R1:W-:Y:S04]  /*16550*/  STL [R1+0x58c], R0 ;  /* 0x00058c0001007387 */ /* 0x0003e80000100800 */
[----:B------:R-:W3:Y:S01]  /*16560*/  LDL.LU.64 R170, [R1+0x5e0] ;  /* 0x0005e00001aa7983 */ /* 0x000ee20000300a00 */
[----:B-1----:R-:W-:-:S03]  /*16570*/  IMAD.MOV.U32 R0, RZ, RZ, R165 ;  /* 0x000000ffff007224 */ /* 0x002fc600078e00a5 */
[----:B------:R-:W3:Y:S04]  /*16580*/  LDL.LU.64 R164, [R1+0x5e8] ;  /* 0x0005e80001a47983 */ /* 0x000ee80000300a00 */
[----:B------:R5:W-:Y:S02]  /*16590*/  STL [R1+0x594], R0 ;  /* 0x0005940001007387 */ /* 0x000be40000100800 */
[----:B-----5:R-:W-:Y:S02]  /*165a0*/  MOV R0, R167 ;  /* 0x000000a700007202 */ /* 0x020fe40000000f00 */
[----:B------:R1:W-:Y:S04]  /*165b0*/  STL [R1+0x5a0], R166 ;  /* 0x0005a0a601007387 */ /* 0x0003e80000100800 */
[----:B------:R-:W-:Y:S04]  /*165c0*/  STL [R1+0x5a8], R160 ;  /* 0x0005a8a001007387 */ /* 0x000fe80000100800 */
[----:B------:R5:W-:Y:S04]  /*165d0*/  STL [R1+0x59c], R0 ;  /* 0x00059c0001007387 */ /* 0x000be80000100800 */
[----:B-1----:R-:W3:Y:S01]  /*165e0*/  LDL.LU.64 R166, [R1+0x420] ;  /* 0x0004200001a67983 */ /* 0x002ee20000300a00 */
[----:B-----5:R-:W-:-:S03]  /*165f0*/  IMAD.MOV.U32 R0, RZ, RZ, R161 ;  /* 0x000000ffff007224 */ /* 0x020fc600078e00a1 */
[----:B------:R-:W-:Y:S04]  /*16600*/  STL [R1+0x5b0], R172 ;  /* 0x0005b0ac01007387 */ /* 0x000fe80000100800 */
[----:B------:R1:W-:Y:S04]  /*16610*/  STL [R1+0x5a4], R0 ;  /* 0x0005a40001007387 */ /* 0x0003e80000100800 */
[----:B------:R-:W5:Y:S01]  /*16620*/  LDL.LU.64 R160, [R1+0x438] ;  /* 0x0004380001a07983 */ /* 0x000f620000300a00 */
[----:B-1----:R-:W-:-:S05]  /*16630*/  IMAD.MOV.U32 R0, RZ, RZ, R173 ;  /* 0x000000ffff007224 */ /* 0x002fca00078e00ad */
[----:B------:R2:W-:Y:S02]  /*16640*/  STL [R1+0x5ac], R0 ;  /* 0x0005ac0001007387 */ /* 0x0005e40000100800 */
[----:B--2---:R-:W-:Y:S02]  /*16650*/  MOV R0, R163 ;  /* 0x000000a300007202 */ /* 0x004fe40000000f00 */
[----:B------:R1:W-:Y:S04]  /*16660*/  STL [R1+0x5b8], R162 ;  /* 0x0005b8a201007387 */ /* 0x0003e80000100800 */
[----:B------:R2:W-:Y:S04]  /*16670*/  STL [R1+0x5b4], R0 ;  /* 0x0005b40001007387 */ /* 0x0005e80000100800 */
[----:B------:R-:W-:Y:S04]  /*16680*/  STL [R1+0x5c0], R218 ;  /* 0x0005c0da01007387 */ /* 0x000fe80000100800 */
[----:B------:R-:W-:Y:S01]  /*16690*/  STL [R1+0x5bc], R219 ;  /* 0x0005bcdb01007387 */ /* 0x000fe20000100800 */
[----:B-1----:R-:W-:Y:S01]  /*166a0*/  IMAD.MOV.U32 R162, RZ, RZ, R158 ;  /* 0x000000ffffa27224 */ /* 0x002fe200078e009e */
[----:B------:R-:W-:Y:S01]  /*166b0*/  MOV R158, R152 ;  /* 0x00000098009e7202 */ /* 0x000fe20000000f00 */
[----:B------:R-:W-:Y:S01]  /*166c0*/  IMAD.MOV.U32 R163, RZ, RZ, R159 ;  /* 0x000000ffffa37224 */ /* 0x000fe200078e009f */
[----:B------:R-:W-:Y:S01]  /*166d0*/  STL [R1+0x5c8], R224 ;  /* 0x0005c8e001007387 */ /* 0x000fe20000100800 */
[----:B------:R-:W-:Y:S01]  /*166e0*/  IMAD.MOV.U32 R159, RZ, RZ, R153 ;  /* 0x000000ffff9f7224 */ /* 0x000fe200078e0099 */
[----:B------:R-:W-:Y:S01]  /*166f0*/  MOV R153, R149 ;  /* 0x0000009500997202 */ /* 0x000fe20000000f00 */
[----:B------:R-:W-:Y:S01]  /*16700*/  IMAD.MOV.U32 R152, RZ, RZ, R148 ;  /* 0x000000ffff987224 */ /* 0x000fe200078e0094 */
[----:B------:R-:W-:Y:S04]  /*16710*/  STL [R1+0x5c4], R225 ;  /* 0x0005c4e101007387 */ /* 0x000fe80000100800 */
[----:B------:R1:W-:Y:S04]  /*16720*/  STL [R1+0x5d0], R174 ;  /* 0x0005d0ae01007387 */ /* 0x0003e80000100800 */
[----:B------:R-:W5:Y:S01]  /*16730*/  LDL.LU.64 R148, [R1+0x688] ;  /* 0x0006880001947983 */ /* 0x000f620000300a00 */
[----:B--2---:R-:W-:-:S03]  /*16740*/  IMAD.MOV.U32 R0, RZ, RZ, R175 ;  /* 0x000000ffff007224 */ /* 0x004fc600078e00af */
[----:B----4-:R-:W-:Y:S04]  /*16750*/  STL [R1+0x5d8], R168 ;  /* 0x0005d8a801007387 */ /* 0x010fe80000100800 */
[----:B------:R2:W-:Y:S04]  /*16760*/  STL [R1+0x5cc], R0 ;  /* 0x0005cc0001007387 */ /* 0x0005e80000100800 */
[----:B-1----:R-:W4:Y:S01]  /*16770*/  LDL.LU.64 R174, [R1+0x690] ;  /* 0x0006900001ae7983 */ /* 0x002f220000300a00 */
[----:B--2---:R-:W-:-:S03]  /*16780*/  IMAD.MOV.U32 R0, RZ, RZ, R169 ;  /* 0x000000ffff007224 */ /* 0x004fc600078e00a9 */
[----:B---3--:R-:W-:Y:S04]  /*16790*/  STL [R1+0x5e0], R170 ;  /* 0x0005e0aa01007387 */ /* 0x008fe80000100800 */
[----:B------:R1:W-:Y:S04]  /*167a0*/  STL [R1+0x5d4], R0 ;  /* 0x0005d40001007387 */ /* 0x0003e80000100800 */
[----:B------:R-:W2:Y:S01]  /*167b0*/  LDL.LU.64 R172, [R1+0x620] ;  /* 0x0006200001ac7983 */ /* 0x000ea20000300a00 */
[----:B-1----:R-:W-:-:S03]  /*167c0*/  MOV R0, R171 ;  /* 0x000000ab00007202 */ /* 0x002fc60000000f00 */
[----:B------:R-:W-:Y:S04]  /*167d0*/  STL [R1+0x5e8], R164 ;  /* 0x0005e8a401007387 */ /* 0x000fe80000100800 */
[----:B------:R1:W-:Y:S04]  /*167e0*/  STL [R1+0x5dc], R0 ;  /* 0x0005dc0001007387 */ /* 0x0003e80000100800 */
[----:B------:R-:W3:Y:S01]  /*167f0*/  LDL.LU.64 R168, [R1+0x628] ;  /* 0x0006280001a87983 */ /* 0x000ee20000300a00 */
[----:B-1----:R-:W-:-:S05]  /*16800*/  IMAD.MOV.U32 R0, RZ, RZ, R165 ;  /* 0x000000ffff007224 */ /* 0x002fca00078e00a5 */
[----:B------:R1:W-:Y:S04]  /*16810*/  STL [R1+0x5e4], R0 ;  /* 0x0005e40001007387 */ /* 0x0003e80000100800 */
[----:B------:R5:W-:Y:S04]  /*16820*/  STL [R1+0x5f0], R166 ;  /* 0x0005f0a601007387 */ /* 0x000be80000100800 */
[----:B------:R-:W3:Y:S01]  /*16830*/  LDL.LU.64 R164, [R1+0x630] ;  /* 0x0006300001a47983 */ /* 0x000ee20000300a00 */
[----:B-1----:R-:W-:-:S03]  /*16840*/  IMAD.MOV.U32 R0, RZ, RZ, R167 ;  /* 0x000000ffff007224 */ /* 0x002fc600078e00a7 */
[----:B------:R-:W3:Y:S04]  /*16850*/  LDL.LU.64 R170, [R1+0x638] ;  /* 0x0006380001aa7983 */ /* 0x000ee80000300a00 */
[----:B------:R1:W-:Y:S04]  /*16860*/  STL [R1+0x5ec], R0 ;  /* 0x0005ec0001007387 */ /* 0x0003e80000100800 */
[----:B-----5:R5:W-:Y:S04]  /*16870*/  STL [R1+0x5f8], R160 ;  /* 0x0005f8a001007387 */ /* 0x020be80000100800 */
[----:B------:R-:W3:Y:S01]  /*16880*/  LDL.LU.64 R166, [R1+0x108] ;  /* 0x0001080001a67983 */ /* 0x000ee20000300a00 */
[----:B-1----:R-:W-:-:S05]  /*16890*/  MOV R0, R161 ;  /* 0x000000a100007202 */ /* 0x002fca0000000f00 */
[----:B------:R1:W-:Y:S04]  /*168a0*/  STL [R1+0x5f4], R0 ;  /* 0x0005f40001007387 */ /* 0x0003e80000100800 */
[----:B------:R-:W-:Y:S04]  /*168b0*/  STL [R1+0x600], R228 ;  /* 0x000600e401007387 */ /* 0x000fe80000100800 */
[----:B------:R-:W-:Y:S04]  /*168c0*/  STL [R1+0x5fc], R229 ;  /* 0x0005fce501007387 */ /* 0x000fe80000100800 */
[----:B------:R-:W-:Y:S04]  /*168d0*/  STL [R1+0x608], R230 ;  /* 0x000608e601007387 */ /* 0x000fe80000100800 */
[----:B------:R-:W-:Y:S04]  /*168e0*/  STL [R1+0x604], R231 ;  /* 0x000604e701007387 */ /* 0x000fe80000100800 */
[----:B-----5:R-:W5:Y:S04]  /*168f0*/  LDL.LU.64 R160, [R1+0x110] ;  /* 0x0001100001a07983 */ /* 0x020f680000300a00 */
[----:B------:R4:W-:Y:S01]  /*16900*/  STL [R1+0x610], R148 ;  /* 0x0006109401007387 */ /* 0x0009e20000100800 */
[----:B-1----:R-:W-:-:S03]  /*16910*/  IMAD.MOV.U32 R0, RZ, RZ, R149 ;  /* 0x000000ffff007224 */ /* 0x002fc600078e0095 */
[----:B----4-:R-:W4:Y:S04]  /*16920*/  LDL.LU.64 R148, [R1+0x708] ;  /* 0x0007080001947983 */ /* 0x010f280000300a00 */
[----:B------:R1:W-:Y:S04]  /*16930*/  STL [R1+0x60c], R0 ;  /* 0x00060c0001007387 */ /* 0x0003e80000100800 */
[----:B------:R1:W-:Y:S02]  /*16940*/  STL [R1+0x618], R174 ;  /* 0x000618ae01007387 */ /* 0x0003e40000100800 */
[----:B-1----:R-:W-:-:S02]  /*16950*/  IMAD.MOV.U32 R0, RZ, RZ, R175 ;  /* 0x000000ffff007224 */ /* 0x002fc400078e00af */
[----:B------:R-:W4:Y:S04]  /*16960*/  LDL.LU.64 R174, [R1+0x718] ;  /* 0x0007180001ae7983 */ /* 0x000f280000300a00 */
[----:B------:R1:W-:Y:S04]  /*16970*/  STL [R1+0x614], R0 ;  /* 0x0006140001007387 */ /* 0x0003e80000100800 */
[----:B--2---:R-:W-:Y:S04]  /*16980*/  STL [R1+0x620], R172 ;  /* 0x000620ac01007387 */ /* 0x004fe80000100800 */
[----:B------:R-:W2:Y:S01]  /*16990*/  LDL.LU.64 R176, [R1+0x698] ;  /* 0x0006980001b07983 */ /* 0x000ea20000300a00 */
[----:B-1----:R-:W-:-:S05]  /*169a0*/  MOV R0, R173 ;  /* 0x000000ad00007202 */ /* 0x002fca0000000f00 */
[----:B------:R1:W-:Y:S04]  /*169b0*/  STL [R1+0x61c], R0 ;  /* 0x00061c0001007387 */ /* 0x0003e80000100800 */
[----:B---3--:R3:W-:Y:S01]  /*169c0*/  STL [R1+0x628], R168 ;  /* 0x000628a801007387 */ /* 0x0087e20000100800 */
[----:B-1----:R-:W-:-:S03]  /*169d0*/  IMAD.MOV.U32 R0, RZ, RZ, R169 ;  /* 0x000000ffff007224 */ /* 0x002fc600078e00a9 */
[----:B---3--:R-:W3:Y:S04]  /*169e0*/  LDL.LU.64 R168, [R1+0x6a0] ;  /* 0x0006a00001a87983 */ /* 0x008ee80000300a00 */
[----:B------:R1:W-:Y:S04]  /*169f0*/  STL [R1+0x624], R0 ;  /* 0x0006240001007387 */ /* 0x0003e80000100800 */
[----:B------:R1:W-:Y:S02]  /*16a00*/  STL [R1+0x630], R164 ;  /* 0x000630a401007387 */ /* 0x0003e40000100800 */
[----:B-1----:R-:W-:-:S02]  /*16a10*/  IMAD.MOV.U32 R0, RZ, RZ, R165 ;  /* 0x000000ffff007224 */ /* 0x002fc400078e00a5 */
[----:B------:R-:W3:Y:S04]  /*16a20*/  LDL.LU.64 R164, [R1+0x380] ;  /* 0x0003800001a47983 */ /* 0x000ee80000300a00 */
[----:B------:R1:W-:Y:S04]  /*16a30*/  STL [R1+0x62c], R0 ;  /* 0x00062c0001007387 */ /* 0x0003e80000100800 */
[----:B------:R1:W-:Y:S04]  /*16a40*/  STL [R1+0x638], R170 ;  /* 0x000638aa01007387 */ /* 0x0003e80000100800 */
[----:B------:R-:W3:Y:S01]  /*16a50*/  LDL.LU.64 R178, [R1+0x3f0] ;  /* 0x0003f00001b27983 */ /* 0x000ee20000300a00 */
[----:B-1----:R-:W-:-:S03]  /*16a60*/  MOV R0, R171 ;  /* 0x000000ab00007202 */ /* 0x002fc60000000f00 */
[----:B------:R-:W3:Y:S04]  /*16a70*/  LDL.LU.64 R172, [R1+0x118] ;  /* 0x0001180001ac7983 */ /* 0x000ee80000300a00 */
[----:B------:R1:W-:Y:S04]  /*16a80*/  STL [R1+0x634], R0 ;  /* 0x0006340001007387 */ /* 0x0003e80000100800 */
[----:B------:R5:W-:Y:S04]  /*16a90*/  STL [R1+0x640], R166 ;  /* 0x000640a601007387 */ /* 0x000be80000100800 */
[----:B------:R-:W3:Y:S01]  /*16aa0*/  LDL.LU.64 R170, [R1+0x120] ;  /* 0x0001200001aa7983 */ /* 0x000ee20000300a00 */
[----:B-1----:R-:W-:-:S05]  /*16ab0*/  IMAD.MOV.U32 R0, RZ, RZ, R167 ;  /* 0x000000ffff007224 */ /* 0x002fca00078e00a7 */
[----:B------:R1:W-:Y:S04]  /*16ac0*/  STL [R1+0x63c], R0 ;  /* 0x00063c0001007387 */ /* 0x0003e80000100800 */
[----:B-----5:R5:W-:Y:S04]  /*16ad0*/  STL [R1+0x648], R160 ;  /* 0x000648a001007387 */ /* 0x020be80000100800 */
[----:B------:R-:W3:Y:S01]  /*16ae0*/  LDL.LU.64 R166, [R1+0x128] ;  /* 0x0001280001a67983 */ /* 0x000ee20000300a00 */
[----:B-1----:R-:W-:-:S03]  /*16af0*/  IMAD.MOV.U32 R0, RZ, RZ, R161 ;  /* 0x000000ffff007224 */ /* 0x002fc600078e00a1 */
[----:B----4-:R-:W-:Y:S04]  /*16b00*/  STL [R1+0x650], R148 ;  /* 0x0006509401007387 */ /* 0x010fe80000100800 */
[----:B------:R1:W-:Y:S04]  /*16b10*/  STL [R1+0x644], R0 ;  /* 0x0006440001007387 */ /* 0x0003e80000100800 */
[----:B-----5:R-:W4:Y:S01]  /*16b20*/  LDL.LU.64 R160, [R1+0x130] ;  /* 0x0001300001a07983 */ /* 0x020f220000300a00 */
[----:B-1----:R-:W-:-:S03]  /*16b30*/  MOV R0, R149 ;  /* 0x0000009500007202 */ /* 0x002fc60000000f00 */
[----:B------:R-:W-:Y:S04]  /*16b40*/  STL [R1+0x658], R174 ;  /* 0x000658ae01007387 */ /* 0x000fe80000100800 */
[----:B------:R1:W-:Y:S04]  /*16b50*/  STL [R1+0x64c], R0 ;  /* 0x00064c0001007387 */ /* 0x0003e80000100800 */
[----:B------:R-:W5:Y:S01]  /*16b60*/  LDL.LU.64 R148, [R1+0x138] ;  /* 0x0001380001947983 */ /* 0x000f620000300a00 */
[----:B-1----:R-:W-:-:S03]  /*16b70*/  IMAD.MOV.U32 R0, RZ, RZ, R175 ;  /* 0x000000ffff007224 */ /* 0x002fc600078e00af */
[----:B--2---:R-:W-:Y:S04]  /*16b80*/  STL [R1+0x660], R176 ;  /* 0x000660b001007387 */ /* 0x004fe80000100800 */
[----:B------:R1:W-:Y:S04]  /*16b90*/  STL [R1+0x654], R0 ;  /* 0x0006540001007387 */ /* 0x0003e80000100800 */
[----:B------:R-:W2:Y:S01]  /*16ba0*/  LDL.LU.64 R174, [R1+0x358] ;  /* 0x0003580001ae7983 */ /* 0x000ea20000300a00 */
[----:B-1----:R-:W-:-:S05]  /*16bb0*/  IMAD.MOV.U32 R0, RZ, RZ, R177 ;  /* 0x000000ffff007224 */ /* 0x002fca00078e00b1 */
[----:B------:R1:W-:Y:S04]  /*16bc0*/  STL [R1+0x65c], R0 ;  /* 0x00065c0001007387 */ /* 0x0003e80000100800 */
[----:B---3--:R3:W-:Y:S01]  /*16bd0*/  STL [R1+0x668], R168 ;  /* 0x000668a801007387 */ /* 0x0087e20000100800 */
[----:B-1----:R-:W-:-:S03]  /*16be0*/  MOV R0, R169 ;  /* 0x000000a900007202 */ /* 0x002fc60000000f00 */
[----:B---3--:R-:W3:Y:S04]  /*16bf0*/  LDL.LU.64 R168, [R1+0x360] ;  /* 0x0003600001a87983 */ /* 0x008ee80000300a00 */
[----:B------:R1:W-:Y:S04]  /*16c00*/  STL [R1+0x664], R0 ;  /* 0x0006640001007387 */ /* 0x0003e80000100800 */
[----:B------:R1:W-:Y:S02]  /*16c10*/  STL [R1+0x670], R164 ;  /* 0x000670a401007387 */ /* 0x0003e40000100800 */
[----:B-1----:R-:W-:-:S02]  /*16c20*/  IMAD.MOV.U32 R0, RZ, RZ, R165 ;  /* 0x000000ffff007224 */ /* 0x002fc400078e00a5 */
[----:B------:R-:W-:Y:S01]  /*16c30*/  IMAD.MOV.U32 R164, RZ, RZ, R156 ;  /* 0x000000ffffa47224 */ /* 0x000fe200078e009c */
[----:B------:R-:W-:Y:S02]  /*16c40*/  MOV R165, R157 ;  /* 0x0000009d00a57202 */ /* 0x000fe40000000f00 */
[----:B------:R-:W3:Y:S04]  /*16c50*/  LDL.LU.64 R156, [R1+0x368] ;  /* 0x00036800019c7983 */ /* 0x000ee80000300a00 */
[----:B------:R1:W-:Y:S04]  /*16c60*/  STL [R1+0x66c], R0 ;  /* 0x00066c0001007387 */ /* 0x0003e80000100800 */
[----:B------:R-:W-:Y:S01]  /*16c70*/  STL [R1+0x678], R178 ;  /* 0x000678b201007387 */ /* 0x000fe20000100800 */
[----:B-1----:R-:W-:-:S03]  /*16c80*/  IMAD.MOV.U32 R0, RZ, RZ, R179 ;  /* 0x000000ffff007224 */ /* 0x002fc600078e00b3 */
[----:B------:R-:W-:Y:S04]  /*16c90*/  STL [R1+0x680], R172 ;  /* 0x000680ac01007387 */ /* 0x000fe80000100800 */
[----:B------:R1:W-:Y:S02]  /*16ca0*/  STL [R1+0x674], R0 ;  /* 0x0006740001007387 */ /* 0x0003e40000100800 */
[----:B-1----:R-:W-:-:S05]  /*16cb0*/  IMAD.MOV.U32 R0, RZ, RZ, R173 ;  /* 0x000000ffff007224 */ /* 0x002fca00078e00ad */
[----:B------:R1:W-:Y:S04]  /*16cc0*/  STL [R1+0x67c], R0 ;  /* 0x00067c0001007387 */ /* 0x0003e80000100800 */
[----:B------:R1:W-:Y:S02]  /*16cd0*/  STL [R1+0x688], R170 ;  /* 0x000688aa01007387 */ /* 0x0003e40000100800 */
[----:B-1----:R-:W-:Y:S02]  /*16ce0*/  MOV R0, R171 ;  /* 0x000000ab00007202 */ /* 0x002fe40000000f00 */
[----:B------:R-:W-:Y:S04]  /*16cf0*/  STL [R1+0x690], R166 ;  /* 0x000690a601007387 */ /* 0x000fe80000100800 */
[----:B------:R1:W-:Y:S04]  /*16d00*/  STL [R1+0x684], R0 ;  /* 0x0006840001007387 */ /* 0x0003e80000100800 */
[----:B------:R-:W3:Y:S01]  /*16d10*/  LDL.LU.64 R170, [R1+0x750] ;  /* 0x0007500001aa7983 */ /* 0x000ee20000300a00 */
[----:B-1----:R-:W-:-:S03]  /*16d20*/  IMAD.MOV.U32 R0, RZ, RZ, R167 ;  /* 0x000000ffff007224 */ /* 0x002fc600078e00a7 */
[----:B----4-:R-:W-:Y:S04]  /*16d30*/  STL [R1+0x698], R160 ;  /* 0x000698a001007387 */ /* 0x010fe80000100800 */
[----:B------:R1:W-:Y:S04]  /*16d40*/  STL [R1+0x68c], R0 ;  /* 0x00068c0001007387 */ /* 0x0003e80000100800 */
[----:B------:R-:W4:Y:S01]  /*16d50*/  LDL.LU.64 R166, [R1+0x758] ;  /* 0x0007580001a67983 */ /* 0x000f220000300a00 */
[----:B-1----:R-:W-:-:S03]  /*16d60*/  IMAD.MOV.U32 R0, RZ, RZ, R161 ;  /* 0x000000ffff007224 */ /* 0x002fc600078e00a1 */
[----:B-----5:R1:W-:Y:S04]  /*16d70*/  STL [R1+0x6a0], R148 ;  /* 0x0006a09401007387 */ /* 0x0203e80000100800 */
[----:B------:R5:W-:Y:S04]  /*16d80*/  STL [R1+0x694], R0 ;  /* 0x0006940001007387 */ /* 0x000be80000100800 */
[----:B------:R-:W4:Y:S01]  /*16d90*/  LDL.LU.64 R160, [R1+0x6e0] ;  /* 0x0006e00001a07983 */ /* 0x000f220000300a00 */
[----:B-1----:R-:W-:Y:S01]  /*16da0*/  IMAD.MOV.U32 R148, RZ, RZ, R150 ;  /* 0x000000ffff947224 */ /* 0x002fe200078e0096 */
[----:B-----5:R-:W-:Y:S01]  /*16db0*/  MOV R0, R149 ;  /* 0x0000009500007202 */ /* 0x020fe20000000f00 */
[----:B------:R-:W-:-:S02]  /*16dc0*/  IMAD.MOV.U32 R149, RZ, RZ, R151 ;  /* 0x000000ffff957224 */ /* 0x000fc400078e0097 */
[----:B------:R-:W5:Y:S04]  /*16dd0*/  LDL.LU.64 R150, [R1+0x6e8] ;  /* 0x0006e80001967983 */ /* 0x000f680000300a00 */
[----:B------:R1:W-:Y:S04]  /*16de0*/  STL [R1+0x69c], R0 ;  /* 0x00069c0001007387 */ /* 0x0003e80000100800 */
[----:B--2---:R2:W-:Y:S04]  /*16df0*/  STL [R1+0x6a8], R174 ;  /* 0x0006a8ae01007387 */ /* 0x0045e80000100800 */
[----:B------:R-:W5:Y:S01]  /*16e00*/  LDL.LU.64 R172, [R1+0x6f0] ;  /* 0x0006f00001ac7983 */ /* 0x000f620000300a00 */
[----:B-1----:R-:W-:-:S05]  /*16e10*/  MOV R0, R175 ;  /* 0x000000af00007202 */ /* 0x002fca0000000f00 */
[----:B------:R1:W-:Y:S04]  /*16e20*/  STL [R1+0x6a4], R0 ;  /* 0x0006a40001007387 */ /* 0x0003e80000100800 */
[----:B---3--:R3:W-:Y:S04]  /*16e30*/  STL [R1+0x6b0], R168 ;  /* 0x0006b0a801007387 */ /* 0x0087e80000100800 */
[----:B--2---:R-:W2:Y:S01]  /*16e40*/  LDL.LU.64 R174, [R1+0x6f8] ;  /* 0x0006f80001ae7983 */ /* 0x004ea20000300a00 */
[----:B-1----:R-:W-:-:S03]  /*16e50*/  IMAD.MOV.U32 R0, RZ, RZ, R169 ;  /* 0x000000ffff007224 */ /* 0x002fc600078e00a9 */
[----:B---3--:R-:W3:Y:S04]  /*16e60*/  LDL.LU.64 R168, [R1+0x400] ;  /* 0x0004000001a87983 */ /* 0x008ee80000300a00 */
[----:B------:R1:W-:Y:S04]  /*16e70*/  STL [R1+0x6ac], R0 ;  /* 0x0006ac0001007387 */ /* 0x0003e80000100800 */
[----:B------:R1:W-:Y:S02]  /*16e80*/  STL [R1+0x6b8], R156 ;  /* 0x0006b89c01007387 */ /* 0x0003e40000100800 */
[----:B-1----:R-:W-:-:S02]  /*16e90*/  IMAD.MOV.U32 R0, RZ, RZ, R157 ;  /* 0x000000ffff007224 */ /* 0x002fc400078e009d */
[----:B------:R-:W3:Y:S04]  /*16ea0*/  LDL.LU.64 R156, [R1+0x408] ;  /* 0x00040800019c7983 */ /* 0x000ee80000300a00 */
[----:B------:R1:W-:Y:S04]  /*16eb0*/  STL [R1+0x6b4], R0 ;  /* 0x0006b40001007387 */ /* 0x0003e80000100800 */
[----:B------:R1:W-:Y:S02]  /*16ec0*/  STL [R1+0x6c0], R158 ;  /* 0x0006c09e01007387 */ /* 0x0003e40000100800 */
[----:B-1----:R-:W-:-:S02]  /*16ed0*/  MOV R0, R159 ;  /* 0x0000009f00007202 */ /* 0x002fc40000000f00 */
[----:B------:R-:W3:Y:S04]  /*16ee0*/  LDL.LU.64 R158, [R1+0x388] ;  /* 0x00038800019e7983 */ /* 0x000ee80000300a00 */
[----:B------:R1:W-:Y:S04]  /*16ef0*/  STL [R1+0x6bc], R0 ;  /* 0x0006bc0001007387 */ /* 0x0003e80000100800 */
[----:B------:R1:W-:Y:S02]  /*16f00*/  STL [R1+0x6c8], R152 ;  /* 0x0006c89801007387 */ /* 0x0003e40000100800 */
[----:B-1----:R-:W-:-:S02]  /*16f10*/  IMAD.MOV.U32 R0, RZ, RZ, R153 ;  /* 0x000000ffff007224 */ /* 0x002fc400078e0099 */
[----:B------:R-:W3:Y:S04]  /*16f20*/  LDL.LU.64 R152, [R1+0x390] ;  /* 0x0003900001987983 */ /* 0x000ee80000300a00 */
[----:B------:R1:W-:Y:S04]  /*16f30*/  STL [R1+0x6c4], R0 ;  /* 0x0006c40001007387 */ /* 0x0003e80000100800 */
[----:B------:R1:W-:Y:S02]  /*16f40*/  STL [R1+0x6d0], R170 ;  /* 0x0006d0aa01007387 */ /* 0x0003e40000100800 */
[----:B-1----:R-:W-:-:S02]  /*16f50*/  IMAD.MOV.U32 R0, RZ, RZ, R171 ;  /* 0x000000ffff007224 */ /* 0x002fc400078e00ab */
[----:B------:R-:W3:Y:S04]  /*16f60*/  LDL.LU.64 R170, [R1+0x398] ;  /* 0x0003980001aa7983 */ /* 0x000ee80000300a00 */
[----:B------:R1:W-:Y:S04]  /*16f70*/  STL [R1+0x6cc], R0 ;  /* 0x0006cc0001007387 */ /* 0x0003e80000100800 */
[----:B----4-:R4:W-:Y:S01]  /*16f80*/  STL [R1+0x6d8], R166 ;  /* 0x0006d8a601007387 */ /* 0x0109e20000100800 */
[----:B-1----:R-:W-:-:S03]  /*16f90*/  MOV R0, R167 ;  /* 0x000000a700007202 */ /* 0x002fc60000000f00 */
[----:B----4-:R-:W4:Y:S04]  /*16fa0*/  LDL.LU.64 R166, [R1+0x3d0] ;  /* 0x0003d00001a67983 */ /* 0x010f280000300a00 */
[----:B------:R1:W-:Y:S04]  /*16fb0*/  STL [R1+0x6d4], R0 ;  /* 0x0006d40001007387 */ /* 0x0003e80000100800 */
[----:B------:R1:W-:Y:S02]  /*16fc0*/  STL [R1+0x6e0], R160 ;  /* 0x0006e0a001007387 */ /* 0x0003e40000100800 */
[----:B-1----:R-:W-:-:S02]  /*16fd0*/  IMAD.MOV.U32 R0, RZ, RZ, R161 ;  /* 0x000000ffff007224 */ /* 0x002fc400078e00a1 */
[----:B------:R-:W-:Y:S01]  /*16fe0*/  IMAD.MOV.U32 R160, RZ, RZ, R148 ;  /* 0x000000ffffa07224 */ /* 0x000fe200078e0094 */
[----:B------:R-:W-:Y:S02]  /*16ff0*/  MOV R161, R149 ;  /* 0x0000009500a17202 */ /* 0x000fe40000000f00 */
[----:B------:R-:W4:Y:S04]  /*17000*/  LDL.LU.64 R148, [R1+0x3d8] ;  /* 0x0003d80001947983 */ /* 0x000f280000300a00 */
[----:B------:R1:W-:Y:S04]  /*17010*/  STL [R1+0x6dc], R0 ;  /* 0x0006dc0001007387 */ /* 0x0003e80000100800 */
[----:B-----5:R5:W-:Y:S01]  /*17020*/  STL [R1+0x6e8], R150 ;  /* 0x0006e89601007387 */ /* 0x020be20000100800 */
[----:B-1----:R-:W-:-:S03]  /*17030*/  IMAD.MOV.U32 R0, RZ, RZ, R151 ;  /* 0x000000ffff007224 */ /* 0x002fc600078e0097 */
[----:B------:R-:W-:Y:S04]  /*17040*/  STL [R1+0x6f0], R172 ;  /* 0x0006f0ac01007387 */ /* 0x000fe80000100800 */
[----:B------:R1:W-:Y:S04]  /*17050*/  STL [R1+0x6e4], R0 ;  /* 0x0006e40001007387 */ /* 0x0003e80000100800 */
[----:B-----5:R-:W5:Y:S01]  /*17060*/  LDL.LU.64 R150, [R1+0x3e0] ;  /* 0x0003e00001967983 */ /* 0x020f620000300a00 */
[----:B-1----:R-:W-:-:S03]  /*17070*/  IMAD.MOV.U32 R0, RZ, RZ, R173 ;  /* 0x000000ffff007224 */ /* 0x002fc600078e00ad */
[----:B--2---:R-:W-:Y:S04]  /*17080*/  STL [R1+0x6f8], R174 ;  /* 0x0006f8ae01007387 */ /* 0x004fe80000100800 */
[----:B------:R1:W-:Y:S04]  /*17090*/  STL [R1+0x6ec], R0 ;  /* 0x0006ec0001007387 */ /* 0x0003e80000100800 */
[----:B---3--:R-:W-:Y:S01]  /*170a0*/  STL [R1+0x700], R168 ;  /* 0x000700a801007387 */ /* 0x008fe20000100800 */
[----:B-1----:R-:W-:-:S05]  /*170b0*/  MOV R0, R175 ;  /* 0x000000af00007202 */ /* 0x002fca0000000f00 */
[----:B------:R1:W-:Y:S02]  /*170c0*/  STL [R1+0x6f4], R0 ;  /* 0x0006f40001007387 */ /* 0x0003e40000100800 */
[----:B-1----:R-:W-:Y:S02]  /*170d0*/  IMAD.MOV.U32 R0, RZ, RZ, R169 ;  /* 0x000000ffff007224 */ /* 0x002fe400078e00a9 */
[----:B------:R-:W-:Y:S04]  /*170e0*/  STL [R1+0x708], R156 ;  /* 0x0007089c01007387 */ /* 0x000fe80000100800 */
[----:B------:R1:W-:Y:S04]  /*170f0*/  STL [R1+0x6fc], R0 ;  /* 0x0006fc0001007387 */ /* 0x0003e80000100800 */
[----:B------:R-:W2:Y:S01]  /*17100*/  LDL.LU.64 R174, [R1+0x7d8] ;  /* 0x0007d80001ae7983 */ /* 0x000ea20000300a00 */
[----:B-1----:R-:W-:-:S03]  /*17110*/  IMAD.MOV.U32 R0, RZ, RZ, R157 ;  /* 0x000000ffff007224 */ /* 0x002fc600078e009d */
[----:B------:R-:W3:Y:S04]  /*17120*/  LDL.LU.64 R156, [R1+0x850] ;  /* 0x00085000019c7983 */ /* 0x000ee80000300a00 */
[----:B------:R1:W-:Y:S04]  /*17130*/  STL [R1+0x704], R0 ;  /* 0x0007040001007387 */ /* 0x0003e80000100800 */
[----:B------:R1:W-:Y:S02]  /*17140*/  STL [R1+0x710], R158 ;  /* 0x0007109e01007387 */ /* 0x0003e40000100800 */
[----:B-1----:R-:W-:-:S02]  /*17150*/  MOV R0, R159 ;  /* 0x0000009f00007202 */ /* 0x002fc40000000f00 */
[----:B------:R-:W-:Y:S04]  /*17160*/  STL [R1+0x718], R152 ;  /* 0x0007189801007387 */ /* 0x000fe80000100800 */
[----:B------:R1:W-:Y:S04]  /*17170*/  STL [R1+0x70c], R0 ;  /* 0x00070c0001007387 */ /* 0x0003e80000100800 */
[----:B------:R-:W3:Y:S01]  /*17180*/  LDL.LU.64 R158, [R1+0x760] ;  /* 0x00076000019e7983 */ /* 0x000ee20000300a00 */
[----:B-1----:R-:W-:-:S03]  /*17190*/  IMAD.MOV.U32 R0, RZ, RZ, R153 ;  /* 0x000000ffff007224 */ /* 0x002fc600078e0099 */
[----:B------:R-:W-:Y:S04]  /*171a0*/  STL [R1+0x720], R170 ;  /* 0x000720aa01007387 */ /* 0x000fe80000100800 */
[----:B------:R1:W-:Y:S04]  /*171b0*/  STL [R1+0x714], R0 ;  /* 0x0007140001007387 */ /* 0x0003e80000100800 */
[----:B------:R-:W3:Y:S01]  /*171c0*/  LDL.LU.64 R152, [R1+0x768] ;  /* 0x0007680001987983 */ /* 0x000ee20000300a00 */
[----:B-1----:R-:W-:-:S03]  /*171d0*/  IMAD.MOV.U32 R0, RZ, RZ, R171 ;  /* 0x000000ffff007224 */ /* 0x002fc600078e00ab */
[----:B----4-:R-:W-:Y:S04]  /*171e0*/  STL [R1+0x728], R166 ;  /* 0x000728a601007387 */ /* 0x010fe80000100800 */
[----:B------:R1:W-:Y:S04]  /*171f0*/  STL [R1+0x71c], R0 ;  /* 0x00071c0001007387 */ /* 0x0003e80000100800 */
[----:B------:R-:W4:Y:S04]  /*17200*/  LDL.LU.64 R168, [R1+0x770] ;  /* 0x0007700001a87983 */ /* 0x000f280000300a00 */
[----:B------:R-:W4:Y:S01]  /*17210*/  LDL.LU.64 R170, [R1+0x778] ;  /* 0x0007780001aa7983 */ /* 0x000f220000300a00 */
[----:B-1----:R-:W-:Y:S01]  /*17220*/  MOV R0, R167 ;  /* 0x000000a700007202 */ /* 0x002fe20000000f00 */
[----:B------:R-:W-:Y:S01]  /*17230*/  IMAD.MOV.U32 R166, RZ, RZ, R160 ;  /* 0x000000ffffa67224 */ /* 0x000fe200078e00a0 */
[----:B------:R-:W-:Y:S01]  /*17240*/  MOV R160, R154 ;  /* 0x0000009a00a07202 */ /* 0x000fe20000000f00 */
[----:B------:R-:W-:-:S02]  /*17250*/  IMAD.MOV.U32 R167, RZ, RZ, R161 ;  /* 0x000000ffffa77224 */ /* 0x000fc400078e00a1 */
[----:B------:R1:W-:Y:S01]  /*17260*/  STL [R1+0x724], R0 ;  /* 0x0007240001007387 */ /* 0x0003e20000100800 */
[----:B------:R-:W-:-:S03]  /*17270*/  IMAD.MOV.U32 R161, RZ, RZ, R155 ;  /* 0x000000ffffa17224 */ /* 0x000fc600078e009b */
[----:B------:R5:W-:Y:S04]  /*17280*/  STL [R1+0x730], R148 ;  /* 0x0007309401007387 */ /* 0x000be80000100800 */
[----:B------:R-:W4:Y:S01]  /*17290*/  LDL.LU.64 R154, [R1+0x780] ;  /* 0x00078000019a7983 */ /* 0x000f220000300a00 */
[----:B-1----:R-:W-:-:S03]  /*172a0*/  IMAD.MOV.U32 R0, RZ, RZ, R149 ;  /* 0x000000ffff007224 */ /* 0x002fc600078e0095 */
[----:B-----5:R-:W-:Y:S04]  /*172b0*/  STL [R1+0x738], R150 ;  /* 0x0007389601007387 */ /* 0x020fe80000100800 */
[----:B------:R1:W-:Y:S04]  /*172c0*/  STL [R1+0x72c], R0 ;  /* 0x00072c0001007387 */ /* 0x0003e80000100800 */
[----:B------:R-:W5:Y:S01]  /*172d0*/  LDL.LU.64 R148, [R1+0x788] ;  /* 0x0007880001947983 */ /* 0x000f620000300a00 */
[----:B-1----:R-:W-:-:S03]  /*172e0*/  MOV R0, R151 ;  /* 0x0000009700007202 */ /* 0x002fc60000000f00 */
[----:B------:R-:W-:Y:S04]  /*172f0*/  STL [R1+0x740], R164 ;  /* 0x000740a401007387 */ /* 0x000fe80000100800 */
[----:B------:R1:W-:Y:S04]  /*17300*/  STL [R1+0x734], R0 ;  /* 0x0007340001007387 */ /* 0x0003e80000100800 */
[----:B------:R-:W5:Y:S01]  /*17310*/  LDL.LU.64 R150, [R1+0x790] ;  /* 0x0007900001967983 */ /* 0x000f620000300a00 */
[----:B-1----:R-:W-:-:S03]  /*17320*/  IMAD.MOV.U32 R0, RZ, RZ, R165 ;  /* 0x000000ffff007224 */ /* 0x002fc600078e00a5 */
[----:B------:R-:W-:Y:S04]  /*17330*/  STL [R1+0x748], R162 ;  /* 0x000748a201007387 */ /* 0x000fe80000100800 */
[----:B------:R1:W-:Y:S04]  /*17340*/  STL [R1+0x73c], R0 ;  /* 0x00073c0001007387 */ /* 0x0003e80000100800 */
[----:B------:R-:W5:Y:S01]  /*17350*/  LDL.LU.64 R164, [R1+0x798] ;  /* 0x0007980001a47983 */ /* 0x000f620000300a00 */
[----:B-1----:R-:W-:-:S03]  /*17360*/  IMAD.MOV.U32 R0, RZ, RZ, R163 ;  /* 0x000000ffff007224 */ /* 0x002fc600078e00a3 */
[----:B------:R-:W5:Y:S04]  /*17370*/  LDL.LU.64 R162, [R1+0x410] ;  /* 0x0004100001a27983 */ /* 0x000f680000300a00 */
[----:B------:R2:W-:Y:S02]  /*17380*/  STL [R1+0x744], R0 ;  /* 0x0007440001007387 */ /* 0x0005e40000100800 */
[----:B--2---:R-:W-:Y:S02]  /*17390*/  MOV R0, R175 ;  /* 0x000000af00007202 */ /* 0x004fe40000000f00 */
[----:B------:R-:W-:Y:S04]  /*173a0*/  STL [R1+0x750], R174 ;  /* 0x000750ae01007387 */ /* 0x000fe80000100800 */
[----:B---3--:R-:W-:Y:S04]  /*173b0*/  STL [R1+0x758], R156 ;  /* 0x0007589c01007387 */ /* 0x008fe80000100800 */
[----:B------:R1:W-:Y:S02]  /*173c0*/  STL [R1+0x74c], R0 ;  /* 0x00074c0001007387 */ /* 0x0003e40000100800 */
[----:B-1----:R-:W-:-:S02]  /*173d0*/  IMAD.MOV.U32 R0, RZ, RZ, R157 ;  /* 0x000000ffff007224 */ /* 0x002fc400078e009d */
[----:B------:R-:W2:Y:S04]  /*173e0*/  LDL.LU.64 R156, [R1+0x418] ;  /* 0x00041800019c7983 */ /* 0x000ea80000300a00 */
[----:B------:R1:W-:Y:S04]  /*173f0*/  STL [R1+0x754], R0 ;  /* 0x0007540001007387 */ /* 0x0003e80000100800 */
[----:B------:R3:W-:Y:S01]  /*17400*/  STL [R1+0x760], R158 ;  /* 0x0007609e01007387 */ /* 0x0007e20000100800 */
[----:B-1----:R-:W-:-:S03]  /*17410*/  IMAD.MOV.U32 R0, RZ, RZ, R159 ;  /* 0x000000ffff007224 */ /* 0x002fc600078e009f */
[----:B---3--:R-:W3:Y:S04]  /*17420*/  LDL.LU.64 R158, [R1+0x7b0] ;  /* 0x0007b000019e7983 */ /* 0x008ee80000300a00 */
[----:B------:R1:W-:Y:S04]  /*17430*/  STL [R1+0x75c], R0 ;  /* 0x00075c0001007387 */ /* 0x0003e80000100800 */
[----:B------:R1:W-:Y:S02]  /*17440*/  STL [R1+0x768], R152 ;  /* 0x0007689801007387 */ /* 0x0003e40000100800 */
[----:B-1----:R-:W-:-:S02]  /*17450*/  MOV R0, R153 ;  /* 0x0000009900007202 */ /* 0x002fc40000000f00 */
[----:B------:R-:W3:Y:S04]  /*17460*/  LDL.LU.64 R152, [R1+0x7b8] ;  /* 0x0007b80001987983 */ /* 0x000ee80000300a00 */
[----:B------:R1:W-:Y:S04]  /*17470*/  STL [R1+0x764], R0 ;  /* 0x0007640001007387 */ /* 0x0003e80000100800 */
[----:B----4-:R-:W-:Y:S01]  /*17480*/  STL [R1+0x770], R168 ;  /* 0x000770a801007387 */ /* 0x010fe20000100800 */
[----:B-1----:R-:W-:-:S05]  /*17490*/  IMAD.MOV.U32 R0, RZ, RZ, R169 ;  /* 0x000000ffff007224 */ /* 0x002fca00078e00a9 */
[----:B------:R1:W-:Y:S04]  /*174a0*/  STL [R1+0x76c], R0 ;  /* 0x00076c0001007387 */ /* 0x0003e80000100800 */
[----:B------:R-:W-:Y:S01]  /*174b0*/  STL [R1+0x778], R170 ;  /* 0x000778aa01007387 */ /* 0x000fe20000100800 */
[----:B-1----:R-:W-:-:S05]  /*174c0*/  IMAD.MOV.U32 R0, RZ, RZ, R171 ;  /* 0x000000ffff007224 */ /* 0x002fca00078e00ab */
[----:B------:R1:W-:Y:S04]  /*174d0*/  STL [R1+0x774], R0 ;  /* 0x0007740001007387 */ /* 0x0003e80000100800 */
[----:B------:R4:W-:Y:S01]  /*174e0*/  STL [R1+0x780], R154 ;  /* 0x0007809a01007387 */ /* 0x0009e20000100800 */
[----:B-1----:R-:W-:-:S03]  /*174f0*/  MOV R0, R155 ;  /* 0x0000009b00007202 */ /* 0x002fc60000000f00 */
[----:B----4-:R-:W4:Y:S04]  /*17500*/  LDL.LU.64 R154, [R1+0x8d0] ;  /* 0x0008d000019a7983 */ /* 0x010f280000300a00 */
[----:B------:R1:W-:Y:S04]  /*17510*/  STL [R1+0x77c], R0 ;  /* 0x00077c0001007387 */ /* 0x0003e80000100800 */
[----:B-----5:R5:W-:Y:S01]  /*17520*/  STL [R1+0x788], R148 ;  /* 0x0007889401007387 */ /* 0x020be20000100800 */
[----:B-1----:R-:W-:-:S03]  /*17530*/  IMAD.MOV.U32 R0, RZ, RZ, R149 ;  /* 0x000000ffff007224 */ /* 0x002fc600078e0095 */
[----:B-----5:R-:W5:Y:S04]  /*17540*/  LDL.LU.64 R148, [R1+0x8d8] ;  /* 0x0008d80001947983 */ /* 0x020f680000300a00 */
[----:B------:R1:W-:Y:S04]  /*17550*/  STL [R1+0x784], R0 ;  /* 0x0007840001007387 */ /* 0x0003e80000100800 */
[----:B------:R1:W-:Y:S02]  /*17560*/  STL [R1+0x790], R150 ;  /* 0x0007909601007387 */ /* 0x0003e40000100800 */
[----:B-1----:R-:W-:-:S02]  /*17570*/  IMAD.MOV.U32 R0, RZ, RZ, R151 ;  /* 0x000000ffff007224 */ /* 0x002fc400078e0097 */
[----:B------:R-:W5:Y:S04]  /*17580*/  LDL.LU.64 R150, [R1+0x7e0] ;  /* 0x0007e00001967983 */ /* 0x000f680000300a00 */
[----:B------:R1:W-:Y:S04]  /*17590*/  STL [R1+0x78c], R0 ;  /* 0x00078c0001007387 */ /* 0x0003e80000100800 */
[----:B------:R1:W-:Y:S04]  /*175a0*/  STL [R1+0x798], R164 ;  /* 0x000798a401007387 */ /* 0x0003e80000100800 */
[----:B------:R-:W5:Y:S01]  /*175b0*/  LDL.LU.64 R170, [R1+0x7e8] ;  /* 0x0007e80001aa7983 */ /* 0x000f620000300a00 */
[----:B-1----:R-:W-:-:S05]  /*175c0*/  MOV R0, R165 ;  /* 0x000000a500007202 */ /* 0x002fca0000000f00 */
[----:B------:R1:W-:Y:S04]  /*175d0*/  STL [R1+0x794], R0 ;  /* 0x0007940001007387 */ /* 0x0003e80000100800 */
[----:B------:R1:W-:Y:S04]  /*175e0*/  STL [R1+0x7a0], R162 ;  /* 0x0007a0a201007387 */ /* 0x0003e80000100800 */
[----:B------:R-:W5:Y:S01]  /*175f0*/  LDL.LU.64 R164, [R1+0x7f0] ;  /* 0x0007f00001a47983 */ /* 0x000f620000300a00 */
[----:B-1----:R-:W-:Y:S02]  /*17600*/  IMAD.MOV.U32 R0, RZ, RZ, R163 ;  /* 0x000000ffff007224 */ /* 0x002fe400078e00a3 */
[----:B------:R-:W-:Y:S01]  /*17610*/  IMAD.MOV.U32 R162, RZ, RZ, R146 ;  /* 0x000000ffffa27224 */ /* 0x000fe200078e0092 */
[----:B------:R-:W-:-:S02]  /*17620*/  MOV R163, R147 ;  /* 0x0000009300a37202 */ /* 0x000fc40000000f00 */
[----:B------:R-:W5:Y:S04]  /*17630*/  LDL.LU.64 R146, [R1+0x7f8] ;  /* 0x0007f80001927983 */ /* 0x000f680000300a00 */
[----:B------:R1:W-:Y:S04]  /*17640*/  STL [R1+0x79c], R0 ;  /* 0x00079c0001007387 */ /* 0x0003e80000100800 */
[----:B--2---:R2:W-:Y:S01]  /*17650*/  STL [R1+0x7a8], R156 ;  /* 0x0007a89c01007387 */ /* 0x0045e20000100800 */
[----:B-1----:R-:W-:-:S03]  /*17660*/  IMAD.MOV.U32 R0, RZ, RZ, R157 ;  /* 0x000000ffff007224 */ /* 0x002fc600078e009d */
[----:B--2---:R-:W2:Y:S04]  /*17670*/  LDL.LU.64 R156, [R1+0x800] ;  /* 0x00080000019c7983 */ /* 0x004ea80000300a00 */
[----:B------:R1:W-:Y:S04]  /*17680*/  STL [R1+0x7a4], R0 ;  /* 0x0007a40001007387 */ /* 0x0003e80000100800 */
[----:B---3--:R3:W-:Y:S01]  /*17690*/  STL [R1+0x7b0], R158 ;  /* 0x0007b09e01007387 */ /* 0x0087e20000100800 */
[----:B-1----:R-:W-:-:S03]  /*176a0*/  IMAD.MOV.U32 R0, RZ, RZ, R159 ;  /* 0x000000ffff007224 */ /* 0x002fc600078e009f */
[----:B---3--:R-:W3:Y:S04]  /*176b0*/  LDL.LU.64 R158, [R1+0x808] ;  /* 0x00080800019e7983 */ /* 0x008ee80000300a00 */
        /* <DEDUP_REMOVED lines=9> */
[----:B------:R4:W-:Y:S01]  /*17750*/  STL [R1+0x7c8], R160 ;  /* 0x0007c8a001007387 */ /* 0x0009e20000100800 */
[----:B-1----:R-:W-:-:S03]  /*17760*/  IMAD.MOV.U32 R0, RZ, RZ, R161 ;  /* 0x000000ffff007224 */ /* 0x002fc600078e00a1 */
[----:B----4-:R-:W4:Y:S04]  /*17770*/  LDL.LU.64 R160, [R1+0x820] ;  /* 0x0008200001a07983 */ /* 0x010f280000300a00 */
[----:B------:R1:W-:Y:S04]  /*17780*/  STL [R1+0x7c4], R0 ;  /* 0x0007c40001007387 */ /* 0x0003e80000100800 */
[----:B------:R1:W-:Y:S02]  /*17790*/  STL [R1+0x7d0], R154 ;  /* 0x0007d09a01007387 */ /* 0x0003e40000100800 */
[----:B-1----:R-:W-:-:S02]  /*177a0*/  MOV R0, R155 ;  /* 0x0000009b00007202 */ /* 0x002fc40000000f00 */
[----:B------:R-:W4:Y:S04]  /*177b0*/  LDL.LU.64 R154, [R1+0x828] ;  /* 0x00082800019a7983 */ /* 0x000f280000300a00 */
        /* <DEDUP_REMOVED lines=9> */
[----:B------:R-:W-:Y:S01]  /*17850*/  STL [R1+0x7e8], R170 ;  /* 0x0007e8aa01007387 */ /* 0x000fe20000100800 */
[----:B-1----:R-:W-:-:S05]  /*17860*/  MOV R0, R171 ;  /* 0x000000ab00007202 */ /* 0x002fca0000000f00 */
[----:B------:R1:W-:Y:S04]  /*17870*/  STL [R1+0x7e4], R0 ;  /* 0x0007e40001007387 */ /* 0x0003e80000100800 */
[----:B------:R-:W-:Y:S01]  /*17880*/  STL [R1+0x7f0], R164 ;  /* 0x0007f0a401007387 */ /* 0x000fe20000100800 */
[----:B-1----:R-:W-:-:S05]  /*17890*/  IMAD.MOV.U32 R0, RZ, RZ, R165 ;  /* 0x000000ffff007224 */ /* 0x002fca00078e00a5 */
[----:B------:R1:W-:Y:S04]  /*178a0*/  STL [R1+0x7ec], R0 ;  /* 0x0007ec0001007387 */ /* 0x0003e80000100800 */
[----:B------:R1:W-:Y:S02]  /*178b0*/  STL [R1+0x7f8], R146 ;  /* 0x0007f89201007387 */ /* 0x0003e40000100800 */
[----:B-1----:R-:W-:Y:S02]  /*178c0*/  IMAD.MOV.U32 R0, RZ, RZ, R147 ;  /* 0x000000ffff007224 */ /* 0x002fe400078e0093 */
[----:B------:R-:W5:Y:S04]  /*178d0*/  LDL.LU.64 R146, [R1+0x958] ;  /* 0x0009580001927983 */ /* 0x000f680000300a00 */
[----:B------:R1:W-:Y:S04]  /*178e0*/  STL [R1+0x7f4], R0 ;  /* 0x0007f40001007387 */ /* 0x0003e80000100800 */
[----:B--2---:R2:W-:Y:S01]  /*178f0*/  STL [R1+0x800], R156 ;  /* 0x0008009c01007387 */ /* 0x0045e20000100800 */
[----:B-1----:R-:W-:-:S03]  /*17900*/  MOV R0, R157 ;  /* 0x0000009d00007202 */ /* 0x002fc60000000f00 */
[----:B--2---:R-:W2:Y:S04]  /*17910*/  LDL.LU.64 R156, [R1+0x968] ;  /* 0x00096800019c7983 */ /* 0x004ea80000300a00 */
        /* <DEDUP_REMOVED lines=13> */
[----:B----4-:R4:W-:Y:S01]  /*179f0*/  STL [R1+0x820], R160 ;  /* 0x000820a001007387 */ /* 0x0109e20000100800 */
[----:B-1----:R-:W-:-:S03]  /*17a00*/  IMAD.MOV.U32 R0, RZ, RZ, R161 ;  /* 0x000000ffff007224 */ /* 0x002fc600078e00a1 */
[----:B----4-:R-:W4:Y:S04]  /*17a10*/  LDL.LU.64 R160, [R1+0x878] ;  /* 0x0008780001a07983 */ /* 0x010f280000300a00 */
[----:B------:R1:W-:Y:S04]  /*17a20*/  STL [R1+0x81c], R0 ;  /* 0x00081c0001007387 */ /* 0x0003e80000100800 */
[----:B------:R1:W-:Y:S02]  /*17a30*/  STL [R1+0x828], R154 ;  /* 0x0008289a01007387 */ /* 0x0003e40000100800 */
[----:B-1----:R-:W-:-:S02]  /*17a40*/  IMAD.MOV.U32 R0, RZ, RZ, R155 ;  /* 0x000000ffff007224 */ /* 0x002fc400078e009b */
[----:B------:R-:W4:Y:S04]  /*17a50*/  LDL.LU.64 R154, [R1+0x880] ;  /* 0x00088000019a7983 */ /* 0x000f280000300a00 */
[----:B------:R1:W-:Y:S04]  /*17a60*/  STL [R1+0x824], R0 ;  /* 0x0008240001007387 */ /* 0x0003e80000100800 */
[----:B-----5:R5:W-:Y:S01]  /*17a70*/  STL [R1+0x830], R148 ;  /* 0x0008309401007387 */ /* 0x020be20000100800 */
[----:B-1----:R-:W-:-:S03]  /*17a80*/  MOV R0, R149 ;  /* 0x0000009500007202 */ /* 0x002fc60000000f00 */
[----:B-----5:R-:W5:Y:S04]  /*17a90*/  LDL.LU.64 R148, [R1+0x888] ;  /* 0x0008880001947983 */ /* 0x020f680000300a00 */
[----:B------:R1:W-:Y:S04]  /*17aa0*/  STL [R1+0x82c], R0 ;  /* 0x00082c0001007387 */ /* 0x0003e80000100800 */
[----:B------:R1:W-:Y:S02]  /*17ab0*/  STL [R1+0x838], R150 ;  /* 0x0008389601007387 */ /* 0x0003e40000100800 */
[----:B-1----:R-:W-:-:S02]  /*17ac0*/  IMAD.MOV.U32 R0, RZ, RZ, R151 ;  /* 0x000000ffff007224 */ /* 0x002fc400078e0097 */
[----:B------:R-:W5:Y:S04]  /*17ad0*/  LDL.LU.64 R150, [R1+0x890] ;  /* 0x0008900001967983 */ /* 0x000f680000300a00 */
[----:B------:R1:W-:Y:S04]  /*17ae0*/  STL [R1+0x834], R0 ;  /* 0x0008340001007387 */ /* 0x0003e80000100800 */
[----:B------:R1:W-:Y:S02]  /*17af0*/  STL [R1+0x840], R144 ;  /* 0x0008409001007387 */ /* 0x0003e40000100800 */
[----:B-1----:R-:W-:-:S02]  /*17b00*/  IMAD.MOV.U32 R0, RZ, RZ, R145 ;  /* 0x000000ffff007224 */ /* 0x002fc400078e0091 */
[----:B------:R-:W5:Y:S04]  /*17b10*/  LDL.LU.64 R144, [R1+0x898] ;  /* 0x0008980001907983 */ /* 0x000f680000300a00 */
[----:B------:R1:W-:Y:S04]  /*17b20*/  STL [R1+0x83c], R0 ;  /* 0x00083c0001007387 */ /* 0x0003e80000100800 */
[----:B------:R1:W-:Y:S02]  /*17b30*/  STL [R1+0x848], R162 ;  /* 0x000848a201007387 */ /* 0x0003e40000100800 */
[----:B-1----:R-:W-:-:S02]  /*17b40*/  MOV R0, R163 ;  /* 0x000000a300007202 */ /* 0x002fc40000000f00 */
[----:B------:R-:W5:Y:S04]  /*17b50*/  LDL.LU.64 R162, [R1+0x8a0] ;  /* 0x0008a00001a27983 */ /* 0x000f680000300a00 */
[----:B------:R1:W-:Y:S04]  /*17b60*/  STL [R1+0x844], R0 ;  /* 0x0008440001007387 */ /* 0x0003e80000100800 */
[----:B------:R1:W-:Y:S02]  /*17b70*/  STL [R1+0x850], R146 ;  /* 0x0008509201007387 */ /* 0x0003e40000100800 */
[----:B-1----:R-:W-:-:S02]  /*17b80*/  IMAD.MOV.U32 R0, RZ, RZ, R147 ;  /* 0x000000ffff007224 */ /* 0x002fc400078e0093 */
[----:B------:R-:W5:Y:S04]  /*17b90*/  LDL.LU.64 R146, [R1+0x8a8] ;  /* 0x0008a80001927983 */ /* 0x000f680000300a00 */
[----:B------:R1:W-:Y:S04]  /*17ba0*/  STL [R1+0x84c], R0 ;  /* 0x00084c0001007387 */ /* 0x0003e80000100800 */
[----:B--2---:R2:W-:Y:S01]  /*17bb0*/  STL [R1+0x858], R156 ;  /* 0x0008589c01007387 */ /* 0x0045e20000100800 */
[----:B-1----:R-:W-:-:S03]  /*17bc0*/  IMAD.MOV.U32 R0, RZ, RZ, R157 ;  /* 0x000000ffff007224 */ /* 0x002fc600078e009d */
[----:B--2---:R-:W2:Y:S04]  /*17bd0*/  LDL.LU.64 R156, [R1+0x8b0] ;  /* 0x0008b000019c7983 */ /* 0x004ea80000300a00 */
[----:B------:R1:W-:Y:S04]  /*17be0*/  STL [R1+0x854], R0 ;  /* 0x0008540001007387 */ /* 0x0003e80000100800 */
[----:B---3--:R3:W-:Y:S01]  /*17bf0*/  STL [R1+0x860], R158 ;  /* 0x0008609e01007387 */ /* 0x0087e20000100800 */
[----:B-1----:R-:W-:-:S03]  /*17c00*/  MOV R0, R159 ;  /* 0x0000009f00007202 */ /* 0x002fc60000000f00 */
[----:B---3--:R-:W3:Y:S04]  /*17c10*/  LDL.LU.64 R158, [R1+0x8b8] ;  /* 0x0008b800019e7983 */ /* 0x008ee80000300a00 */
        /* <DEDUP_REMOVED lines=15> */
[----:B------:R-:W4:Y:S04]  /*17d10*/  LDL.LU.64 R154, [R1+0xa50] ;  /* 0x000a5000019a7983 */ /* 0x000f280000300a00 */
[----:B------:R1:W-:Y:S04]  /*17d20*/  STL [R1+0x87c], R0 ;  /* 0x00087c0001007387 */ /* 0x0003e80000100800 */
[----:B-----5:R5:W-:Y:S01]  /*17d30*/  STL [R1+0x888], R148 ;  /* 0x0008889401007387 */ /* 0x020be20000100800 */
[----:B-1----:R-:W-:-:S03]  /*17d40*/  IMAD.MOV.U32 R0, RZ, RZ, R149 ;  /* 0x000000ffff007224 */ /* 0x002fc600078e0095 */
[----:B-----5:R-:W5:Y:S04]  /*17d50*/  LDL.LU.64 R148, [R1+0x8e8] ;  /* 0x0008e80001947983 */ /* 0x020f680000300a00 */
        /* <DEDUP_REMOVED lines=33> */
[----:B----4-:R4:W-:Y:S01]  /*17f70*/  STL [R1+0x8d0], R160 ;  /* 0x0008d0a001007387 */ /* 0x0109e20000100800 */
        /* <DEDUP_REMOVED lines=439> */
[----:B----4-:R-:W-:Y:S04]  /*19af0*/  STL [R1+0xc40], R160 ;  /* 0x000c40a001007387 */ /* 0x010fe80000100800 */
[----:B------:R-:W4:Y:S01]  /*19b00*/  LDL.LU.64 R164, [R1+0xc98] ;  /* 0x000c980001a47983 */ /* 0x000f220000300a00 */
[----:B-1----:R-:W-:-:S05]  /*19b10*/  IMAD.MOV.U32 R0, RZ, RZ, R161 ;  /* 0x000000ffff007224 */ /* 0x002fca00078e00a1 */
[----:B------:R1:W-:Y:S04]  /*19b20*/  STL [R1+0xc3c], R0 ;  /* 0x000c3c0001007387 */ /* 0x0003e80000100800 */
[----:B------:R1:W-:Y:S02]  /*19b30*/  STL [R1+0xc48], R154 ;  /* 0x000c489a01007387 */ /* 0x0003e40000100800 */
[----:B-1----:R-:W-:Y:S02]  /*19b40*/  IMAD.MOV.U32 R0, RZ, RZ, R155 ;  /* 0x000000ffff007224 */ /* 0x002fe400078e009b */
        /* <DEDUP_REMOVED lines=14> */
[----:B------:R-:W-:Y:S04]  /*19c30*/  STL [R1+0xc68], R162 ;  /* 0x000c68a201007387 */ /* 0x000fe80000100800 */
[----:B------:R-:W5:Y:S01]  /*19c40*/  LDL.LU.64 R160, [R1+0xcc0] ;  /* 0x000cc00001a07983 */ /* 0x000f620000300a00 */
[----:B-1----:R-:W-:-:S05]  /*19c50*/  MOV R0, R163 ;  /* 0x000000a300007202 */ /* 0x002fca0000000f00 */
[----:B------:R1:W-:Y:S02]  /*19c60*/  STL [R1+0xc64], R0 ;  /* 0x000c640001007387 */ /* 0x0003e40000100800 */
[----:B-1----:R-:W-:Y:S02]  /*19c70*/  IMAD.MOV.U32 R0, RZ, RZ, R147 ;  /* 0x000000ffff007224 */ /* 0x002fe400078e0093 */
[----:B------:R1:W-:Y:S04]  /*19c80*/  STL [R1+0xc70], R146 ;  /* 0x000c709201007387 */ /* 0x0003e80000100800 */
[----:B-1----:R-:W5:Y:S04]  /*19c90*/  LDL.LU.64 R146, [R1+0xcc8] ;  /* 0x000cc80001927983 */ /* 0x002f680000300a00 */
[----:B------:R1:W-:Y:S04]  /*19ca0*/  STL [R1+0xc6c], R0 ;  /* 0x000c6c0001007387 */ /* 0x0003e80000100800 */
[----:B--2---:R2:W-:Y:S01]  /*19cb0*/  STL [R1+0xc78], R156 ;  /* 0x000c789c01007387 */ /* 0x0045e20000100800 */
[----:B-1----:R-:W-:-:S03]  /*19cc0*/  IMAD.MOV.U32 R0, RZ, RZ, R157 ;  /* 0x000000ffff007224 */ /* 0x002fc600078e009d */
[----:B------:R-:W5:Y:S04]  /*19cd0*/  LDL.LU.64 R162, [R1+0x10f0] ;  /* 0x0010f00001a27983 */ /* 0x000f680000300a00 */
[----:B---3--:R-:W-:Y:S04]  /*19ce0*/  STL [R1+0xc80], R158 ;  /* 0x000c809e01007387 */ /* 0x008fe80000100800 */
[----:B------:R1:W-:Y:S04]  /*19cf0*/  STL [R1+0xc74], R0 ;  /* 0x000c740001007387 */ /* 0x0003e80000100800 */
[----:B--2---:R-:W2:Y:S01]  /*19d00*/  LDL.LU.64 R156, [R1+0x10f8] ;  /* 0x0010f800019c7983 */ /* 0x004ea20000300a00 */
[----:B-1----:R-:W-:-:S03]  /*19d10*/  MOV R0, R159 ;  /* 0x0000009f00007202 */ /* 0x002fc60000000f00 */
        /* <DEDUP_REMOVED lines=10> */
[----:B------:R-:W4:Y:S01]  /*19dc0*/  LDL.LU.64 R166, [R1+0xe00] ;  /* 0x000e000001a67983 */ /* 0x000f220000300a00 */
[----:B-1----:R-:W-:-:S03]  /*19dd0*/  MOV R0, R165 ;  /* 0x000000a500007202 */ /* 0x002fc60000000f00 */
[----:B------:R-:W-:Y:S04]  /*19de0*/  STL [R1+0xca0], R154 ;  /* 0x000ca09a01007387 */ /* 0x000fe80000100800 */
[----:B------:R1:W-:Y:S02]  /*19df0*/  STL [R1+0xc94], R0 ;  /* 0x000c940001007387 */ /* 0x0003e40000100800 */
[----:B-1----:R-:W-:Y:S02]  /*19e00*/  IMAD.MOV.U32 R0, RZ, RZ, R155 ;  /* 0x000000ffff007224 */ /* 0x002fe400078e009b */
        /* <DEDUP_REMOVED lines=20> */
[----:B------:R-:W-:Y:S04]  /*19f50*/  STL [R1+0xcd0], R162 ;  /* 0x000cd0a201007387 */ /* 0x000fe80000100800 */
[----:B------:R1:W-:Y:S04]  /*19f60*/  STL [R1+0xcc4], R0 ;  /* 0x000cc40001007387 */ /* 0x0003e80000100800 */
[----:B------:R-:W5:Y:S01]  /*19f70*/  LDL.LU.64 R146, [R1+0xd20] ;  /* 0x000d200001927983 */ /* 0x000f620000300a00 */
[----:B-1----:R-:W-:-:S03]  /*19f80*/  IMAD.MOV.U32 R0, RZ, RZ, R163 ;  /* 0x000000ffff007224 */ /* 0x002fc600078e00a3 */
[----:B--2---:R-:W-:Y:S04]  /*19f90*/  STL [R1+0xcd8], R156 ;  /* 0x000cd89c01007387 */ /* 0x004fe80000100800 */
[----:B------:R1:W-:Y:S04]  /*19fa0*/  STL [R1+0xccc], R0 ;  /* 0x000ccc0001007387 */ /* 0x0003e80000100800 */
[----:B------:R-:W2:Y:S01]  /*19fb0*/  LDL.LU.64 R162, [R1+0xd28] ;  /* 0x000d280001a27983 */ /* 0x000ea20000300a00 */
[----:B-1----:R-:W-:-:S03]  /*19fc0*/  IMAD.MOV.U32 R0, RZ, RZ, R157 ;  /* 0x000000ffff007224 */ /* 0x002fc600078e009d */
[----:B---3--:R-:W-:Y:S04]  /*19fd0*/  STL [R1+0xce0], R158 ;  /* 0x000ce09e01007387 */ /* 0x008fe80000100800 */
[----:B------:R1:W-:Y:S04]  /*19fe0*/  STL [R1+0xcd4], R0 ;  /* 0x000cd40001007387 */ /* 0x0003e80000100800 */
[----:B------:R-:W3:Y:S01]  /*19ff0*/  LDL.LU.64 R156, [R1+0xd30] ;  /* 0x000d3000019c7983 */ /* 0x000ee20000300a00 */
[----:B-1----:R-:W-:-:S03]  /*1a000*/  MOV R0, R159 ;  /* 0x0000009f00007202 */ /* 0x002fc60000000f00 */
        /* <DEDUP_REMOVED lines=8> */
[----:B-1----:R-:W-:-:S05]  /*1a090*/  IMAD.MOV.U32 R0, RZ, RZ, R167 ;  /* 0x000000ffff007224 */ /* 0x002fca00078e00a7 */
[----:B------:R1:W-:Y:S04]  /*1a0a0*/  STL [R1+0xcec], R0 ;  /* 0x000cec0001007387 */ /* 0x0003e80000100800 */
[----:B------:R1:W-:Y:S02]  /*1a0b0*/  STL [R1+0xcf8], R154 ;  /* 0x000cf89a01007387 */ /* 0x0003e40000100800 */
[----:B-1----:R-:W-:Y:S02]  /*1a0c0*/  MOV R0, R155 ;  /* 0x0000009b00007202 */ /* 0x002fe40000000f00 */
[----:B------:R-:W4:Y:S04]  /*1a0d0*/  LDL.LU.64 R154, [R1+0x1110] ;  /* 0x00111000019a7983 */ /* 0x000f280000300a00 */
[----:B------:R1:W-:Y:S04]  /*1a0e0*/  STL [R1+0xcf4], R0 ;  /* 0x000cf40001007387 */ /* 0x0003e80000100800 */
[----:B-----5:R5:W-:Y:S01]  /*1a0f0*/  STL [R1+0xd00], R148 ;  /* 0x000d009401007387 */ /* 0x020be20000100800 */
[----:B-1----:R-:W-:-:S03]  /*1a100*/  IMAD.MOV.U32 R0, RZ, RZ, R149 ;  /* 0x000000ffff007224 */ /* 0x002fc600078e0095 */
[----:B-----5:R-:W5:Y:S04]  /*1a110*/  LDL.LU.64 R148, [R1+0x1118] ;  /* 0x0011180001947983 */ /* 0x020f680000300a00 */
[----:B------:R1:W-:Y:S04]  /*1a120*/  STL [R1+0xcfc], R0 ;  /* 0x000cfc0001007387 */ /* 0x0003e80000100800 */
[----:B------:R1:W-:Y:S04]  /*1a130*/  STL [R1+0xd08], R150 ;  /* 0x000d089601007387 */ /* 0x0003e80000100800 */
[----:B------:R-:W5:Y:S01]  /*1a140*/  LDL.LU.64 R166, [R1+0x10d0] ;  /* 0x0010d00001a67983 */ /* 0x000f620000300a00 */
[----:B-1----:R-:W-:-:S03]  /*1a150*/  IMAD.MOV.U32 R0, RZ, RZ, R151 ;  /* 0x000000ffff007224 */ /* 0x002fc600078e0097 */
[----:B------:R-:W-:Y:S04]  /*1a160*/  STL [R1+0xd10], R144 ;  /* 0x000d109001007387 */ /* 0x000fe80000100800 */
[----:B------:R1:W-:Y:S04]  /*1a170*/  STL [R1+0xd04], R0 ;  /* 0x000d040001007387 */ /* 0x0003e80000100800 */
[----:B------:R-:W5:Y:S01]  /*1a180*/  LDL.LU.64 R150, [R1+0x10e0] ;  /* 0x0010e00001967983 */ /* 0x000f620000300a00 */
[----:B-1----:R-:W-:-:S03]  /*1a190*/  MOV R0, R145 ;  /* 0x0000009100007202 */ /* 0x002fc60000000f00 */
[----:B------:R-:W-:Y:S04]  /*1a1a0*/  STL [R1+0xd18], R160 ;  /* 0x000d18a001007387 */ /* 0x000fe80000100800 */
[----:B------:R1:W-:Y:S04]  /*1a1b0*/  STL [R1+0xd0c], R0 ;  /* 0x000d0c0001007387 */ /* 0x0003e80000100800 */
[----:B------:R-:W5:Y:S01]  /*1a1c0*/  LDL.LU.64 R144, [R1+0x1098] ;  /* 0x0010980001907983 */ /* 0x000f620000300a00 */
[----:B-1----:R-:W-:-:S03]  /*1a1d0*/  IMAD.MOV.U32 R0, RZ, RZ, R161 ;  /* 0x000000ffff007224 */ /* 0x002fc600078e00a1 */
        /* <DEDUP_REMOVED lines=18> */
[----:B----4-:R4:W-:Y:S01]  /*1a300*/  STL [R1+0xd40], R152 ;  /* 0x000d409801007387 */ /* 0x0109e20000100800 */
[----:B-1----:R-:W-:-:S03]  /*1a310*/  MOV R0, R153 ;  /* 0x0000009900007202 */ /* 0x002fc60000000f00 */
[----:B------:R-:W-:Y:S04]  /*1a320*/  STL [R1+0xd48], R164 ;  /* 0x000d48a401007387 */ /* 0x000fe80000100800 */
[----:B------:R1:W-:Y:S04]  /*1a330*/  STL [R1+0xd3c], R0 ;  /* 0x000d3c0001007387 */ /* 0x0003e80000100800 */
[----:B----4-:R-:W4:Y:S01]  /*1a340*/  LDL.LU.64 R152, [R1+0xda0] ;  /* 0x000da00001987983 */ /* 0x010f220000300a00 */
[----:B-1----:R-:W-:-:S03]  /*1a350*/  IMAD.MOV.U32 R0, RZ, RZ, R165 ;  /* 0x000000ffff007224 */ /* 0x002fc600078e00a5 */
[----:B------:R-:W-:Y:S04]  /*1a360*/  STL [R1+0xd50], R154 ;  /* 0x000d509a01007387 */ /* 0x000fe80000100800 */
[----:B------:R1:W-:Y:S02]  /*1a370*/  STL [R1+0xd44], R0 ;  /* 0x000d440001007387 */ /* 0x0003e40000100800 */
[----:B-1----:R-:W-:Y:S02]  /*1a380*/  IMAD.MOV.U32 R0, RZ, RZ, R155 ;  /* 0x000000ffff007224 */ /* 0x002fe400078e009b */
[----:B------:R-:W4:Y:S04]  /*1a390*/  LDL.LU.64 R154, [R1+0xda8] ;  /* 0x000da800019a7983 */ /* 0x000f280000300a00 */
[----:B------:R1:W-:Y:S04]  /*1a3a0*/  STL [R1+0xd4c], R0 ;  /* 0x000d4c0001007387 */ /* 0x0003e80000100800 */
[----:B-----5:R5:W-:Y:S01]  /*1a3b0*/  STL [R1+0xd58], R148 ;  /* 0x000d589401007387 */ /* 0x020be20000100800 */
[----:B-1----:R-:W-:-:S03]  /*1a3c0*/  MOV R0, R149 ;  /* 0x0000009500007202 */ /* 0x002fc60000000f00 */
[----:B------:R-:W-:Y:S04]  /*1a3d0*/  STL [R1+0xd60], R166 ;  /* 0x000d60a601007387 */ /* 0x000fe80000100800 */
[----:B------:R1:W-:Y:S04]  /*1a3e0*/  STL [R1+0xd54], R0 ;  /* 0x000d540001007387 */ /* 0x0003e80000100800 */
[----:B-----5:R-:W5:Y:S01]  /*1a3f0*/  LDL.LU.64 R148, [R1+0xdb0] ;  /* 0x000db00001947983 */ /* 0x020f620000300a00 */
[----:B-1----:R-:W-:-:S03]  /*1a400*/  IMAD.MOV.U32 R0, RZ, RZ, R167 ;  /* 0x000000ffff007224 */ /* 0x002fc600078e00a7 */
[----:B------:R-:W-:Y:S04]  /*1a410*/  STL [R1+0xd68], R150 ;  /* 0x000d689601007387 */ /* 0x000fe80000100800 */
[----:B------:R1:W-:Y:S02]  /*1a420*/  STL [R1+0xd5c], R0 ;  /* 0x000d5c0001007387 */ /* 0x0003e40000100800 */
[----:B-1----:R-:W-:Y:S02]  /*1a430*/  IMAD.MOV.U32 R0, RZ, RZ, R151 ;  /* 0x000000ffff007224 */ /* 0x002fe400078e0097 */
        /* <DEDUP_REMOVED lines=8> */
[----:B------:R-:W-:Y:S04]  /*1a4c0*/  STL [R1+0xd80], R146 ;  /* 0x000d809201007387 */ /* 0x000fe80000100800 */
[----:B------:R1:W-:Y:S02]  /*1a4d0*/  STL [R1+0xd74], R0 ;  /* 0x000d740001007387 */ /* 0x0003e40000100800 */
[----:B-1----:R-:W-:Y:S02]  /*1a4e0*/  IMAD.MOV.U32 R0, RZ, RZ, R147 ;  /* 0x000000ffff007224 */ /* 0x002fe400078e0093 */
[----:B------:R-:W5:Y:S04]  /*1a4f0*/  LDL.LU.64 R146, [R1+0xdc8] ;  /* 0x000dc80001927983 */ /* 0x000f680000300a00 */
[----:B------:R1:W-:Y:S04]  /*1a500*/  STL [R1+0xd7c], R0 ;  /* 0x000d7c0001007387 */ /* 0x0003e80000100800 */
[----:B--2---:R-:W-:Y:S04]  /*1a510*/  STL [R1+0xd88], R162 ;  /* 0x000d88a201007387 */ /* 0x004fe80000100800 */
[----:B------:R-:W2:Y:S01]  /*1a520*/  LDL.LU.64 R172, [R1+0x1120] ;  /* 0x0011200001ac7983 */ /* 0x000ea20000300a00 */
[----:B-1----:R-:W-:-:S05]  /*1a530*/  MOV R0, R163 ;  /* 0x000000a300007202 */ /* 0x002fca0000000f00 */
[----:B------:R1:W-:Y:S04]  /*1a540*/  STL [R1+0xd84], R0 ;  /* 0x000d840001007387 */ /* 0x0003e80000100800 */
[----:B---3--:R-:W-:Y:S01]  /*1a550*/  STL [R1+0xd90], R156 ;  /* 0x000d909c01007387 */ /* 0x008fe20000100800 */
[----:B-1----:R-:W-:-:S03]  /*1a560*/  IMAD.MOV.U32 R0, RZ, RZ, R157 ;  /* 0x000000ffff007224 */ /* 0x002fc600078e009d */
[----:B------:R-:W3:Y:S04]  /*1a570*/  LDL.LU.64 R174, [R1+0x1128] ;  /* 0x0011280001ae7983 */ /* 0x000ee80000300a00 */
[----:B------:R1:W-:Y:S04]  /*1a580*/  STL [R1+0xd8c], R0 ;  /* 0x000d8c0001007387 */ /* 0x0003e80000100800 */
[----:B------:R-:W-:Y:S04]  /*1a590*/  STL [R1+0xd98], R158 ;  /* 0x000d989e01007387 */ /* 0x000fe80000100800 */
[----:B------:R-:W3:Y:S01]  /*1a5a0*/  LDL.LU.64 R168, [R1+0x1100] ;  /* 0x0011000001a87983 */ /* 0x000ee20000300a00 */
[----:B-1----:R-:W-:-:S03]  /*1a5b0*/  IMAD.MOV.U32 R0, RZ, RZ, R159 ;  /* 0x000000ffff007224 */ /* 0x002fc600078e009f */
[----:B------:R-:W3:Y:S04]  /*1a5c0*/  LDL.LU.64 R170, [R1+0x1108] ;  /* 0x0011080001aa7983 */ /* 0x000ee80000300a00 */
[----:B------:R1:W-:Y:S04]  /*1a5d0*/  STL [R1+0xd94], R0 ;  /* 0x000d940001007387 */ /* 0x0003e80000100800 */
[----:B----4-:R-:W-:Y:S04]  /*1a5e0*/  STL [R1+0xda0], R152 ;  /* 0x000da09801007387 */ /* 0x010fe80000100800 */
[----:B------:R-:W4:Y:S01]  /*1a5f0*/  LDL.LU.64 R164, [R1+0x10d8] ;  /* 0x0010d80001a47983 */ /* 0x000f220000300a00 */
[----:B-1----:R-:W-:-:S03]  /*1a600*/  MOV R0, R153 ;  /* 0x0000009900007202 */ /* 0x002fc60000000f00 */
[----:B------:R-:W4:Y:S04]  /*1a610*/  LDL.LU.64 R166, [R1+0x10e8] ;  /* 0x0010e80001a67983 */ /* 0x000f280000300a00 */
[----:B------:R1:W-:Y:S04]  /*1a620*/  STL [R1+0xd9c], R0 ;  /* 0x000d9c0001007387 */ /* 0x0003e80000100800 */
[----:B------:R-:W-:Y:S04]  /*1a630*/  STL [R1+0xda8], R154 ;  /* 0x000da89a01007387 */ /* 0x000fe80000100800 */
[----:B------:R-:W4:Y:S01]  /*1a640*/  LDL.LU.64 R160, [R1+0x10a8] ;  /* 0x0010a80001a07983 */ /* 0x000f220000300a00 */
[----:B-1----:R-:W-:-:S03]  /*1a650*/  IMAD.MOV.U32 R0, RZ, RZ, R155 ;  /* 0x000000ffff007224 */ /* 0x002fc600078e009b */
[----:B------:R-:W4:Y:S04]  /*1a660*/  LDL.LU.64 R162, [R1+0x10b8] ;  /* 0x0010b80001a27983 */ /* 0x000f280000300a00 */
[----:B------:R1:W-:Y:S04]  /*1a670*/  STL [R1+0xda4], R0 ;  /* 0x000da40001007387 */ /* 0x0003e80000100800 */
[----:B-----5:R-:W-:Y:S04]  /*1a680*/  STL [R1+0xdb0], R148 ;  /* 0x000db09401007387 */ /* 0x020fe80000100800 */
[----:B------:R-:W5:Y:S01]  /*1a690*/  LDL.64 R156, [R1+0x1060] ;  /* 0x00106000019c7983 */ /* 0x000f620000100a00 */
[----:B-1----:R-:W-:-:S03]  /*1a6a0*/  IMAD.MOV.U32 R0, RZ, RZ, R149 ;  /* 0x000000ffff007224 */ /* 0x002fc600078e0095 */
[----:B------:R-:W5:Y:S04]  /*1a6b0*/  LDL.LU.64 R158, [R1+0x1078] ;  /* 0x00107800019e7983 */ /* 0x000f680000300a00 */
[----:B------:R1:W-:Y:S04]  /*1a6c0*/  STL [R1+0xdac], R0 ;  /* 0x000dac0001007387 */ /* 0x0003e80000100800 */
[----:B------:R-:W-:Y:S04]  /*1a6d0*/  STL [R1+0xdb8], R150 ;  /* 0x000db89601007387 */ /* 0x000fe80000100800 */
[----:B------:R-:W5:Y:S01]  /*1a6e0*/  LDL.LU.64 R152, [R1+0xe20] ;  /* 0x000e200001987983 */ /* 0x000f620000300a00 */
[----:B-1----:R-:W-:-:S03]  /*1a6f0*/  MOV R0, R151 ;  /* 0x0000009700007202 */ /* 0x002fc60000000f00 */
[----:B------:R-:W5:Y:S04]  /*1a700*/  LDL.LU.64 R154, [R1+0xe28] ;  /* 0x000e2800019a7983 */ /* 0x000f680000300a00 */
[----:B------:R1:W-:Y:S04]  /*1a710*/  STL [R1+0xdb4], R0 ;  /* 0x000db40001007387 */ /* 0x0003e80000100800 */
[----:B------:R-:W-:Y:S01]  /*1a720*/  STL [R1+0xdc0], R144 ;  /* 0x000dc09001007387 */ /* 0x000fe20000100800 */
[----:B-1----:R-:W-:-:S03]  /*1a730*/  IMAD.MOV.U32 R0, RZ, RZ, R145 ;  /* 0x000000ffff007224 */ /* 0x002fc600078e0091 */
[----:B------:R-:W5:Y:S04]  /*1a740*/  LDL.LU.64 R148, [R1+0xe30] ;  /* 0x000e300001947983 */ /* 0x000f680000300a00 */
[----:B------:R-:W5:Y:S04]  /*1a750*/  LDL.LU.64 R150, [R1+0xe38] ;  /* 0x000e380001967983 */ /* 0x000f680000300a00 */
[----:B------:R1:W-:Y:S02]  /*1a760*/  STL [R1+0xdbc], R0 ;  /* 0x000dbc0001007387 */ /* 0x0003e40000100800 */
[----:B-1----:R-:W-:-:S02]  /*1a770*/  IMAD.MOV.U32 R0, RZ, RZ, R147 ;  /* 0x000000ffff007224 */ /* 0x002fc400078e0093 */
[----:B------:R1:W-:Y:S04]  /*1a780*/  STL [R1+0xdc8], R146 ;  /* 0x000dc89201007387 */ /* 0x0003e80000100800 */
[----:B------:R-:W5:Y:S04]  /*1a790*/  LDL.LU.64 R144, [R1+0xe40] ;  /* 0x000e400001907983 */ /* 0x000f680000300a00 */
[----:B------:R1:W-:Y:S04]  /*1a7a0*/  STL [R1+0xdc4], R0 ;  /* 0x000dc40001007387 */ /* 0x0003e80000100800 */
[----:B--2---:R-:W-:Y:S04]  /*1a7b0*/  STL [R1+0xdd0], R172 ;  /* 0x000dd0ac01007387 */ /* 0x004fe80000100800 */
[----:B-1----:R-:W2:Y:S01]  /*1a7c0*/  LDL.LU.64 R146, [R1+0x1048] ;  /* 0x0010480001927983 */ /* 0x002ea20000300a00 */
[----:B------:R-:W-:-:S03]  /*1a7d0*/  MOV R0, R173 ;  /* 0x000000ad00007202 */ /* 0x000fc60000000f00 */
[----:B---3--:R-:W-:Y:S04]  /*1a7e0*/  STL [R1+0xdd8], R174 ;  /* 0x000dd8ae01007387 */ /* 0x008fe80000100800 */
[----:B------:R1:W-:Y:S02]  /*1a7f0*/  STL [R1+0xdcc], R0 ;  /* 0x000dcc0001007387 */ /* 0x0003e40000100800 */
[----:B-1----:R-:W-:Y:S02]  /*1a800*/  IMAD.MOV.U32 R0, RZ, RZ, R175 ;  /* 0x000000ffff007224 */ /* 0x002fe400078e00af */
[----:B------:R-:W-:Y:S04]  /*1a810*/  STL [R1+0xde0], R168 ;  /* 0x000de0a801007387 */ /* 0x000fe80000100800 */
[----:B------:R1:W-:Y:S04]  /*1a820*/  STL [R1+0xdd4], R0 ;  /* 0x000dd40001007387 */ /* 0x0003e80000100800 */
[----:B------:R-:W-:Y:S01]  /*1a830*/  STL [R1+0xde8], R170 ;  /* 0x000de8aa01007387 */ /* 0x000fe20000100800 */
[----:B-1----:R-:W-:-:S05]  /*1a840*/  IMAD.MOV.U32 R0, RZ, RZ, R169 ;  /* 0x000000ffff007224 */ /* 0x002fca00078e00a9 */
[----:B------:R1:W-:Y:S04]  /*1a850*/  STL [R1+0xddc], R0 ;  /* 0x000ddc0001007387 */ /* 0x0003e80000100800 */
[----:B----4-:R-:W-:Y:S01]  /*1a860*/  STL [R1+0xdf0], R164 ;  /* 0x000df0a401007387 */ /* 0x010fe20000100800 */
[----:B-1----:R-:W-:-:S05]  /*1a870*/  MOV R0, R171 ;  /* 0x000000ab00007202 */ /* 0x002fca0000000f00 */
[----:B------:R1:W-:Y:S04]  /*1a880*/  STL [R1+0xde4], R0 ;  /* 0x000de40001007387 */ /* 0x0003e80000100800 */
[----:B------:R-:W-:Y:S01]  /*1a890*/  STL [R1+0xdf8], R166 ;  /* 0x000df8a601007387 */ /* 0x000fe20000100800 */
[----:B-1----:R-:W-:-:S05]  /*1a8a0*/  IMAD.MOV.U32 R0, RZ, RZ, R165 ;  /* 0x000000ffff007224 */ /* 0x002fca00078e00a5 */
[----:B------:R1:W-:Y:S02]  /*1a8b0*/  STL [R1+0xdec], R0 ;  /* 0x000dec0001007387 */ /* 0x0003e40000100800 */
[----:B-1----:R-:W-:Y:S02]  /*1a8c0*/  IMAD.MOV.U32 R0, RZ, RZ, R167 ;  /* 0x000000ffff007224 */ /* 0x002fe400078e00a7 */
[----:B------:R-:W-:Y:S04]  /*1a8d0*/  STL [R1+0xe00], R160 ;  /* 0x000e00a001007387 */ /* 0x000fe80000100800 */
[----:B------:R1:W-:Y:S04]  /*1a8e0*/  STL [R1+0xdf4], R0 ;  /* 0x000df40001007387 */ /* 0x0003e80000100800 */
[----:B------:R-:W-:Y:S01]  /*1a8f0*/  STL [R1+0xe08], R162 ;  /* 0x000e08a201007387 */ /* 0x000fe20000100800 */
[----:B-1----:R-:W-:-:S05]  /*1a900*/  MOV R0, R161 ;  /* 0x000000a100007202 */ /* 0x002fca0000000f00 */
[----:B------:R1:W-:Y:S04]  /*1a910*/  STL [R1+0xdfc], R0 ;  /* 0x000dfc0001007387 */ /* 0x0003e80000100800 */
[----:B-----5:R-:W-:Y:S01]  /*1a920*/  STL [R1+0xe10], R156 ;  /* 0x000e109c01007387 */ /* 0x020fe20000100800 */
[----:B-1----:R-:W-:-:S05]  /*1a930*/  IMAD.MOV.U32 R0, RZ, RZ, R163 ;  /* 0x000000ffff007224 */ /* 0x002fca00078e00a3 */
[----:B------:R1:W-:Y:S04]  /*1a940*/  STL [R1+0xe04], R0 ;  /* 0x000e040001007387 */ /* 0x0003e80000100800 */
[----:B------:R-:W-:Y:S01]  /*1a950*/  STL [R1+0xe18], R158 ;  /* 0x000e189e01007387 */ /* 0x000fe20000100800 */
[----:B-1----:R-:W-:-:S05]  /*1a960*/  IMAD.MOV.U32 R0, RZ, RZ, R157 ;  /* 0x000000ffff007224 */ /* 0x002fca00078e009d */
[----:B------:R1:W-:Y:S04]  /*1a970*/  STL [R1+0xe0c], R0 ;  /* 0x000e0c0001007387 */ /* 0x0003e80000100800 */
[----:B------:R-:W-:Y:S01]  /*1a980*/  STL [R1+0xe20], R152 ;  /* 0x000e209801007387 */ /* 0x000fe20000100800 */
[----:B-1----:R-:W-:-:S05]  /*1a990*/  MOV R0, R159 ;  /* 0x0000009f00007202 */ /* 0x002fca0000000f00 */
[----:B------:R1:W-:Y:S04]  /*1a9a0*/  STL [R1+0xe14], R0 ;  /* 0x000e140001007387 */ /* 0x0003e80000100800 */
[----:B------:R-:W-:Y:S01]  /*1a9b0*/  STL [R1+0xe28], R154 ;  /* 0x000e289a01007387 */ /* 0x000fe20000100800 */
[----:B-1----:R-:W-:-:S05]  /*1a9c0*/  IMAD.MOV.U32 R0, RZ, RZ, R153 ;  /* 0x000000ffff007224 */ /* 0x002fca00078e0099 */
[----:B------:R1:W-:Y:S04]  /*1a9d0*/  STL [R1+0xe1c], R0 ;  /* 0x000e1c0001007387 */ /* 0x0003e80000100800 */
[----:B------:R-:W-:Y:S01]  /*1a9e0*/  STL [R1+0xe30], R148 ;  /* 0x000e309401007387 */ /* 0x000fe20000100800 */
[----:B-1----:R-:W-:-:S05]  /*1a9f0*/  IMAD.MOV.U32 R0, RZ, RZ, R155 ;  /* 0x000000ffff007224 */ /* 0x002fca00078e009b */
[----:B------:R1:W-:Y:S04]  /*1aa00*/  STL [R1+0xe24], R0 ;  /* 0x000e240001007387 */ /* 0x0003e80000100800 */
[----:B------:R-:W-:Y:S01]  /*1aa10*/  STL [R1+0xe38], R150 ;  /* 0x000e389601007387 */ /* 0x000fe20000100800 */
[----:B-1----:R-:W-:-:S05]  /*1aa20*/  MOV R0, R149 ;  /* 0x0000009500007202 */ /* 0x002fca0000000f00 */
[----:B------:R1:W-:Y:S02]  /*1aa30*/  STL [R1+0xe2c], R0 ;  /* 0x000e2c0001007387 */ /* 0x0003e40000100800 */
[----:B-1----:R-:W-:-:S05]  /*1aa40*/  IMAD.MOV.U32 R0, RZ, RZ, R151 ;  /* 0x000000ffff007224 */ /* 0x002fca00078e0097 */
[----:B------:R1:W-:Y:S02]  /*1aa50*/  STL [R1+0xe34], R0 ;  /* 0x000e340001007387 */ /* 0x0003e40000100800 */
[----:B-1----:R-:W-:Y:S02]  /*1aa60*/  IMAD.MOV.U32 R0, RZ, RZ, R145 ;  /* 0x000000ffff007224 */ /* 0x002fe400078e0091 */
[----:B------:R-:W-:Y:S01]  /*1aa70*/  STL [R1+0xe40], R144 ;  /* 0x000e409001007387 */ /* 0x000fe20000100800 */
[----:B--2---:R-:W-:-:S03]  /*1aa80*/  MOV R5, R147 ;  /* 0x0000009300057202 */ /* 0x004fc60000000f00 */
[----:B------:R-:W-:Y:S04]  /*1aa90*/  STL [R1+0xe48], R146 ;  /* 0x000e489201007387 */ /* 0x000fe80000100800 */
[----:B------:R1:W-:Y:S04]  /*1aaa0*/  STL [R1+0xe3c], R0 ;  /* 0x000e3c0001007387 */ /* 0x0003e80000100800 */
[----:B------:R2:W-:Y:S04]  /*1aab0*/  STL [R1+0xe44], R5 ;  /* 0x000e440501007387 */ /* 0x0005e80000100800 */
[----:B------:R-:W-:Y:S04]  /*1aac0*/  STL [R1+0x444], RZ ;  /* 0x000444ff01007387 */ /* 0x000fe80000100800 */
        /* <DEDUP_REMOVED lines=51> */
[----:B------:R-:W-:Y:S01]  /*1ae00*/  STL [R1+0x1c], RZ ;  /* 0x00001cff01007387 */ /* 0x000fe20000100800 */
[----:B------:R-:W3:Y:S03]  /*1ae10*/  S2R R29, SR_TID.X ;  /* 0x00000000001d7919 */ /* 0x000ee60000002100 */
[----:B------:R-:W-:Y:S04]  /*1ae20*/  STL [R1], RZ ;  /* 0x000000ff01007387 */ /* 0x000fe80000100800 */
        /* <DEDUP_REMOVED lines=28> */
[----:B---3--:R-:W-:-:S03]  /*1aff0*/  LOP3.LUT R3, R29, 0x7, RZ, 0xc0, !PT ;  /* 0x000000071d037812 */ /* 0x008fc600078ec0ff */
[----:B------:R-:W-:Y:S04]  /*1b000*/  STL [R1+0x204], RZ ;  /* 0x000204ff01007387 */ /* 0x000fe80000100800 */
[----:B------:R-:W-:Y:S04]  /*1b010*/  STL [R1+0x208], RZ ;  /* 0x000208ff01007387 */ /* 0x000fe80000100800 */
[----:B------:R-:W-:Y:S04]  /*1b020*/  STL [R1+0x20c], RZ ;  /* 0x00020cff01007387 */ /* 0x000fe80000100800 */
[----:B------:R-:W-:Y:S04]  /*1b030*/  STL [R1+0x1f0], RZ ;  /* 0x0001f0ff01007387 */ /* 0x000fe80000100800 */
[----:B------:R-:W-:Y:S01]  /*1b040*/  STL [R1+0x1f4], RZ ;  /* 0x0001f4ff01007387 */ /* 0x000fe20000100800 */
[----:B------:R-:W-:-:S03]  /*1b050*/  SHF.R.S32.HI R11, RZ, 0x1f, R242 ;  /* 0x0000001fff0b7819 */ /* 0x000fc600000114f2 */
[----:B------:R-:W-:Y:S01]  /*1b060*/  STL [R1+0x1f8], RZ ;  /* 0x0001f8ff01007387 */ /* 0x000fe20000100800 */
[----:B------:R-:W-:-:S03]  /*1b070*/  IMAD R3, R3, 0x110, RZ ;  /* 0x0000011003037824 */ /* 0x000fc600078e02ff */
[----:B------:R-:W-:Y:S01]  /*1b080*/  STL [R1+0x1fc], RZ ;  /* 0x0001fcff01007387 */ /* 0x000fe20000100800 */
[----:B------:R-:W-:-:S03]  /*1b090*/  IMAD.SHL.U32 R4, R29, 0x2, RZ ;  /* 0x000000021d047824 */ /* 0x000fc600078e00ff */
[----:B------:R-:W-:Y:S04]  /*1b0a0*/  STL [R1+0x1e0], RZ ;  /* 0x0001e0ff01007387 */ /* 0x000fe80000100800 */
[----:B------:R-:W-:Y:S01]  /*1b0b0*/  STL [R1+0x1e4], RZ ;  /* 0x0001e4ff01007387 */ /* 0x000fe20000100800 */
[----:B------:R-:W-:-:S03]  /*1b0c0*/  LEA.HI R11, R11, R242, RZ, 0x6 ;  /* 0x000000f20b0b7211 */ /* 0x000fc600078f30ff */
[----:B------:R-:W-:Y:S01]  /*1b0d0*/  STL [R1+0x1e8], RZ ;  /* 0x0001e8ff01007387 */ /* 0x000fe20000100800 */
[----:B------:R-:W-:-:S03]  /*1b0e0*/  LOP3.LUT R242, R3, 0x30, R4, 0x78, !PT ;  /* 0x0000003003f27812 */ /* 0x000fc600078e7804 */
[----:B------:R-:W-:Y:S01]  /*1b0f0*/  STL [R1+0x1ec], RZ ;  /* 0x0001ecff01007387 */ /* 0x000fe20000100800 */
[----:B------:R-:W-:-:S03]  /*1b100*/  SHF.R.S32.HI R3, RZ, 0x1f, R28 ;  /* 0x0000001fff037819 */ /* 0x000fc6000001141c */
[----:B------:R-:W-:Y:S04]  /*1b110*/  STL [R1+0x1d0], RZ ;  /* 0x0001d0ff01007387 */ /* 0x000fe80000100800 */
[----:B------:R-:W-:Y:S04]  /*1b120*/  STL [R1+0x1d4], RZ ;  /* 0x0001d4ff01007387 */ /* 0x000fe80000100800 */
[----:B------:R-:W-:Y:S04]  /*1b130*/  STL [R1+0x1d8], RZ ;  /* 0x0001d8ff01007387 */ /* 0x000fe80000100800 */
[----:B------:R-:W-:Y:S01]  /*1b140*/  STL [R1+0x1dc], RZ ;  /* 0x0001dcff01007387 */ /* 0x000fe20000100800 */
[----:B------:R-:W-:-:S03]  /*1b150*/  SHF.L.U64.HI R3, R28, 0x2, R3 ;  /* 0x000000021c037819 */ /* 0x000fc60000010203 */
[----:B------:R-:W-:Y:S01]  /*1b160*/  STL [R1+0x1c0], RZ ;  /* 0x0001c0ff01007387 */ /* 0x000fe20000100800 */
[----:B------:R-:W-:-:S03]  /*1b170*/  SHF.L.U32 R240, R28, 0x2, RZ ;  /* 0x000000021cf07819 */ /* 0x000fc600000006ff */
[----:B------:R-:W-:Y:S01]  /*1b180*/  STL [R1+0x1c4], RZ ;  /* 0x0001c4ff01007387 */ /* 0x000fe20000100800 */
[----:B------:R-:W-:-:S03]  /*1b190*/  SHF.R.S32.HI R13, RZ, 0x6, R11 ;  /* 0x00000006ff0d7819 */ /* 0x000fc6000001140b */
[----:B------:R-:W-:Y:S01]  /*1b1a0*/  STL [R1+0x1c8], RZ ;  /* 0x0001c8ff01007387 */ /* 0x000fe20000100800 */
[----:B------:R-:W-:-:S03]  /*1b1b0*/  LOP3.LUT R28, R242, 0x40, RZ, 0x3c, !PT ;  /* 0x00000040f21c7812 */ /* 0x000fc600078e3cff */
[----:B------:R-:W-:Y:S04]  /*1b1c0*/  STL [R1+0x1cc], RZ ;  /* 0x0001ccff01007387 */ /* 0x000fe80000100800 */
[----:B------:R-:W-:Y:S04]  /*1b1d0*/  STL [R1+0x1b0], RZ ;  /* 0x0001b0ff01007387 */ /* 0x000fe80000100800 */
[----:B------:R-:W-:Y:S04]  /*1b1e0*/  STL [R1+0x1b4], RZ ;  /* 0x0001b4ff01007387 */ /* 0x000fe80000100800 */
[----:B------:R-:W-:Y:S04]  /*1b1f0*/  STL [R1+0x1b8], RZ ;  /* 0x0001b8ff01007387 */ /* 0x000fe80000100800 */
[----:B------:R-:W-:Y:S04]  /*1b200*/  STL [R1+0x1bc], RZ ;  /* 0x0001bcff01007387 */ /* 0x000fe80000100800 */
[----:B------:R3:W-:Y:S04]  /*1b210*/  STL [R1+0x1050], R13 ;  /* 0x0010500d01007387 */ /* 0x0007e80000100800 */
[----:B------:R4:W-:Y:S01]  /*1b220*/  STL [R1+0x105c], R28 ;  /* 0x00105c1c01007387 */ /* 0x0009e20000100800 */
[----:B-1----:R-:W-:-:S02]  /*1b230*/  LOP3.LUT R0, R29, 0x3, RZ, 0xc0, !PT ;  /* 0x000000031d007812 */ /* 0x002fc400078ec0ff */
[----:B------:R-:W-:-:S05]  /*1b240*/  LOP3.LUT R241, R29, 0x1c, RZ, 0xc0, !PT ;  /* 0x0000001c1df17812 */ /* 0x000fca00078ec0ff */
[----:B------:R-:W-:Y:S01]  /*1b250*/  IMAD R241, R0, 0x120, R241 ;  /* 0x0000012000f17824 */ /* 0x000fe200078e02f1 */
[----:B------:R-:W-:Y:S02]  /*1b260*/  SHF.R.S32.HI R0, RZ, 0x1f, R2 ;  /* 0x0000001fff007819 */ /* 0x000fe40000011402 */
[----:B------:R-:W-:Y:S02]  /*1b270*/  CS2R R248, SRZ ;  /* 0x0000000000f87805 */ /* 0x000fe4000001ff00 */
[----:B------:R-:W-:Y:S02]  /*1b280*/  CS2R R250, SRZ ;  /* 0x0000000000fa7805 */ /* 0x000fe4000001ff00 */
[----:B------:R-:W-:Y:S02]  /*1b290*/  CS2R R232, SRZ ;  /* 0x0000000000e87805 */ /* 0x000fe4000001ff00 */
[C---:B------:R-:W-:Y:S01]  /*1b2a0*/  SHF.L.U64.HI R0, R2.reuse, 0x2, R0 ;  /* 0x0000000202007819 */ /* 0x040fe20000010200 */
[----:B------:R-:W-:Y:S01]  /*1b2b0*/  IMAD.SHL.U32 R2, R2, 0x4, RZ ;  /* 0x0000000402027824 */ /* 0x000fe200078e00ff */
        /* <DEDUP_REMOVED lines=41> */
[----:B--2---:R-:W-:Y:S02]  /*1b550*/  CS2R R4, SRZ ;  /* 0x0000000000047805 */ /* 0x004fe4000001ff00 */
[----:B------:R-:W-:-:S02]  /*1b560*/  CS2R R6, SRZ ;  /* 0x0000000000067805 */ /* 0x000fc4000001ff00 */
[----:B------:R-:W-:Y:S02]  /*1b570*/  CS2R R8, SRZ ;  /* 0x0000000000087805 */ /* 0x000fe4000001ff00 */
[----:B------:R-:W-:Y:S02]  /*1b580*/  CS2R R10, SRZ ;  /* 0x00000000000a7805 */ /* 0x000fe4000001ff00 */
[----:B---3--:R-:W-:Y:S02]  /*1b590*/  CS2R R12, SRZ ;  /* 0x00000000000c7805 */ /* 0x008fe4000001ff00 */
        /* <DEDUP_REMOVED lines=27> */
[----:B------:R-:W-:Y:S01]  /*1b750*/  LOP3.LUT R29, R241, 0x60, RZ, 0x3c, !PT ;  /* 0x00000060f11d7812 */ /* 0x000fe200078e3cff */
[----:B------:R-:W-:Y:S01]  /*1b760*/  UMOV UR5, 0x1 ;  /* 0x0000000100057882 */ /* 0x000fe20000000000 */
[----:B----4-:R-:W-:-:S05]  /*1b770*/  UMOV UR6, 0xffffffff ;  /* 0xffffffff00067882 */ /* 0x010fca0000000000 */
.L_x_1:
[----:B------:R-:W2:Y:S01]  /*1b780*/  LDL.LU.64 R228, [R1+0x1a0] ;  /* 0x0001a00001e47983 */ /* 0x000ea20000300a00 */
[----:B------:R-:W-:-:S04]  /*1b790*/  DEPBAR.LE SB0, 0x2 ;  /* 0x000080800000791a */ /* 0x000fc80000000000 */
[----:B------:R-:W2:Y:S04]  /*1b7a0*/  LDL.LU.64 R230, [R1+0x1a8] ;  /* 0x0001a80001e67983 */ /* 0x000ea80000300a00 */
[----:B------:R-:W3:Y:S04]  /*1b7b0*/  LDL.LU.64 R216, [R1+0x190] ;  /* 0x0001900001d87983 */ /* 0x000ee80000300a00 */
[----:B------:R-:W3:Y:S04]  /*1b7c0*/  LDL.LU.64 R218, [R1+0x198] ;  /* 0x0001980001da7983 */ /* 0x000ee80000300a00 */
[----:B------:R-:W4:Y:S04]  /*1b7d0*/  LDL.LU.64 R212, [R1+0x180] ;  /* 0x0001800001d47983 */ /* 0x000f280000300a00 */
[----:B------:R-:W4:Y:S04]  /*1b7e0*/  LDL.LU.64 R214, [R1+0x188] ;  /* 0x0001880001d67983 */ /* 0x000f280000300a00 */
[----:B------:R-:W4:Y:S04]  /*1b7f0*/  LDL.LU.64 R208, [R1+0x170] ;  /* 0x0001700001d07983 */ /* 0x000f280000300a00 */
[----:B------:R-:W4:Y:S04]  /*1b800*/  LDL.LU.64 R210, [R1+0x178] ;  /* 0x0001780001d27983 */ /* 0x000f280000300a00 */
[----:B------:R-:W4:Y:S04]  /*1b810*/  LDL.LU.64 R204, [R1+0x160] ;  /* 0x0001600001cc7983 */ /* 0x000f280000300a00 */
[----:B------:R-:W4:Y:S01]  /*1b820*/  LDL.LU.64 R206, [R1+0x168] ;  /* 0x0001680001ce7983 */ /* 0x000f220000300a00 */
[----:B------:R-:W-:-:S03]  /*1b830*/  UIADD3 UR6, UPT, UPT, UR6, 0x1, URZ ;  /* 0x0000000106067890 */ /* 0x000fc6000fffe0ff */
[----:B------:R-:W-:Y:S01]  /*1b840*/  STL.64 [R1+0x17a0], R174 ;  /* 0x0017a0ae01007387 */ /* 0x000fe20000100a00 */
[----:B------:R-:W-:-:S03]  /*1b850*/  UISETP.GT.AND UP0, UPT, UR6, 0x1, UPT ;  /* 0x000000010600788c */ /* 0x000fc6000bf04270 */
[----:B------:R-:W-:Y:S01]  /*1b860*/  STL.64 [R1+0x1798], R172 ;  /* 0x001798ac01007387 */ /* 0x000fe20000100a00 */
[----:B------:R-:W-:-:S03]  /*1b870*/  USEL UR6, UR6, URZ, !UP0 ;  /* 0x000000ff06067287 */ /* 0x000fc6000c000000 */
[----:B------:R-:W-:Y:S01]  /*1b880*/  STL.64 [R1+0x1790], R170 ;  /* 0x001790aa01007387 */ /* 0x000fe20000100a00 */
[----:B------:R-:W-:Y:S02]  /*1b890*/  ULEA UR7, UR6, UR4, 0xe ;  /* 0x0000000406077291 */ /* 0x000fe4000f8e70ff */
[----:B------:R-:W-:Y:S01]  /*1b8a0*/  ULEA UR8, UR6, UR4, 0xf ;  /* 0x0000000406087291 */ /* 0x000fe2000f8e78ff */
[----:B------:R-:W-:Y:S04]  /*1b8b0*/  STL.64 [R1+0x1788], R168 ;  /* 0x001788a801007387 */ /* 0x000fe80000100a00 */
[----:B------:R-:W-:Y:S04]  /*1b8c0*/  STL.64 [R1+0x1780], R166 ;  /* 0x001780a601007387 */ /* 0x000fe80000100a00 */
[----:B------:R-:W-:Y:S04]  /*1b8d0*/  STL.64 [R1+0x1778], R164 ;  /* 0x001778a401007387 */ /* 0x000fe80000100a00 */
[----:B------:R-:W-:Y:S04]  /*1b8e0*/  STL [R1+0x1774], R160 ;  /* 0x001774a001007387 */ /* 0x000fe80000100800 */
[----:B------:R-:W-:Y:S04]  /*1b8f0*/  STL [R1+0x1770], R161 ;  /* 0x001770a101007387 */ /* 0x000fe80000100800 */
[----:B------:R-:W-:Y:S04]  /*1b900*/  STL [R1+0x176c], R162 ;  /* 0x00176ca201007387 */ /* 0x000fe80000100800 */
[----:B------:R-:W-:Y:S04]  /*1b910*/  STL [R1+0x1768], R163 ;  /* 0x001768a301007387 */ /* 0x000fe80000100800 */
[----:B------:R-:W-:Y:S04]  /*1b920*/  STL [R1+0x1764], R156 ;  /* 0x0017649c01007387 */ /* 0x000fe80000100800 */
[----:B------:R-:W-:Y:S04]  /*1b930*/  STL [R1+0x1760], R157 ;  /* 0x0017609d01007387 */ /* 0x000fe80000100800 */
[----:B------:R-:W-:Y:S04]  /*1b940*/  STL [R1+0x175c], R158 ;  /* 0x00175c9e01007387 */ /* 0x000fe80000100800 */
[----:B------:R-:W-:Y:S01]  /*1b950*/  STL [R1+0x1758], R159 ;  /* 0x0017589f01007387 */ /* 0x000fe20000100800 */
[----:B------:R-:W-:Y:S06]  /*1b960*/  BAR.SYNC.DEFER_BLOCKING 0x0 ;  /* 0x0000000000007b1d */ /* 0x000fec0000010000 */
        /* <DEDUP_REMOVED lines=14> */
[----:B------:R1:W-:Y:S04]  /*1ba50*/  STL [R1+0x114c], R240 ;  /* 0x00114cf001007387 */ /* 0x0003e80000100800 */
[----:B------:R-:W-:Y:S04]  /*1ba60*/  STL [R1+0x1148], R3 ;  /* 0x0011480301007387 */ /* 0x000fe80000100800 */
[----:B-----5:R1:W-:Y:S02]  /*1ba70*/  STL [R1+0x1140], R252 ;  /* 0x001140fc01007387 */ /* 0x0203e40000100800 */
[----:B-1----:R-:W-:-:S02]  /*1ba80*/  LOP3.LUT R240, R241, 0x60, RZ, 0x3c, !PT ;  /* 0x00000060f1f07812 */ /* 0x002fc400078e3cff */
[----:B------:R1:W-:Y:S04]  /*1ba90*/  STL [R1+0x113c], R243 ;  /* 0x00113cf301007387 */ /* 0x0003e80000100800 */
[----:B------:R-:W-:Y:S01]  /*1baa0*/  LDS R224, [R241+UR7+0x10000] ;  /* 0x01000007f1e07984 */ /* 0x000fe20008000800 */
[----:B------:R-:W-:-:S03]  /*1bab0*/  LOP3.LUT R252, R241, 0x40, RZ, 0x3c, !PT ;  /* 0x00000040f1fc7812 */ /* 0x000fc600078e3cff */
[----:B------:R-:W-:Y:S01]  /*1bac0*/  LDS R226, [R241+UR7+0x10400] ;  /* 0x01040007f1e27984 */ /* 0x000fe20008000800 */
[----:B-1----:R-:W-:-:S03]  /*1bad0*/  LOP3.LUT R243, R241, 0x20, RZ, 0x3c, !PT ;  /* 0x00000020f1f37812 */ /* 0x002fc600078e3cff */
[----:B------:R-:W-:Y:S04]  /*1bae0*/  LDSM.16.M88.4 R120, [R242+UR8+0x800] ;  /* 0x00080008f278783b */ /* 0x000fe80008000200 */
[----:B------:R-:W-:Y:S04]  /*1baf0*/  LDS R225, [R243+UR7+0x10000] ;  /* 0x01000007f3e17984 */ /* 0x000fe80008000800 */
[----:B------:R-:W-:Y:S04]  /*1bb00*/  LDS R227, [R243+UR7+0x10400] ;  /* 0x01040007f3e37984 */ /* 0x000fe80008000800 */
[----:B------:R-:W-:Y:S04]  /*1bb10*/  LDSM.16.M88.4 R32, [R242+UR8+0x1000] ;  /* 0x00100008f220783b */ /* 0x000fe80008000200 */
[----:B------:R-:W1:Y:S04]  /*1bb20*/  LDSM.16.M88.4 R64, [R242+UR8+0x3000] ;  /* 0x00300008f240783b */ /* 0x000e680008000200 */
[----:B------:R-:W-:Y:S04]  /*1bb30*/  LDSM.16.M88.4 R28, [R242+UR8+0x1800] ;  /* 0x00180008f21c783b */ /* 0x000fe80008000200 */
[----:B------:R-:W-:Y:S04]  /*1bb40*/  LDSM.16.M88.4 R124, [R242+UR8] ;  /* 0x00000008f27c783b */ /* 0x000fe80008000200 */
[----:B------:R-:W-:Y:S04]  /*1bb50*/  LDSM.16.M88.4 R72, [R242+UR8+0x2000] ;  /* 0x00200008f248783b */ /* 0x000fe80008000200 */
[----:B------:R-:W1:Y:S04]  /*1bb60*/  LDSM.16.M88.4 R60, [R242+UR8+0x3800] ;  /* 0x00380008f23c783b */ /* 0x000e680008000200 */
[----:B------:R-:W1:Y:S04]  /*1bb70*/  LDSM.16.M88.4 R56, [R242+UR8+0x4000] ;  /* 0x00400008f238783b */ /* 0x000e680008000200 */
[----:B------:R-:W1:Y:S04]  /*1bb80*/  LDSM.16.M88.4 R52, [R242+UR8+0x4800] ;  /* 0x00480008f234783b */ /* 0x000e680008000200 */
[----:B------:R-:W1:Y:S04]  /*1bb90*/  LDSM.16.M88.4 R48, [R242+UR8+0x5000] ;  /* 0x00500008f230783b */ /* 0x000e680008000200 */
[----:B------:R-:W1:Y:S04]  /*1bba0*/  LDSM.16.M88.4 R44, [R242+UR8+0x5800] ;  /* 0x00580008f22c783b */ /* 0x000e680008000200 */
[----:B------:R-:W1:Y:S04]  /*1bbb0*/  LDSM.16.M88.4 R40, [R242+UR8+0x6000] ;  /* 0x00600008f228783b */ /* 0x000e680008000200 */
[----:B------:R-:W2:Y:S04]  /*1bbc0*/  LDSM.16.M88.4 R36, [R242+UR8+0x6800] ;  /* 0x00680008f224783b */ /* 0x000ea80008000200 */
[----:B------:R-:W2:Y:S04]  /*1bbd0*/  LDSM.16.M88.4 R244, [R242+UR8+0x7000] ;  /* 0x00700008f2f4783b */ /* 0x000ea80008000200 */
[----:B------:R-:W2:Y:S04]  /*1bbe0*/  LDSM.16.M88.4 R236, [R242+UR8+0x7800] ;  /* 0x00780008f2ec783b */ /* 0x000ea80008000200 */
[----:B-1----:R-:W-:Y:S04]  /*1bbf0*/  STL [R1+0x16e0], R66 ;  /* 0x0016e04201007387 */ /* 0x002fe80000100800 */
        /* <DEDUP_REMOVED lines=12> */
[C---:B--2---:R-:W-:Y:S03]  /*1bcc0*/  HMMA.1688.F32.TF32 R228, R224.reuse, R124, R228 ;  /* 0x0000007ce0e4723c */ /* 0x044fe600000810e4 */
[----:B------:R-:W-:Y:S04]  /*1bcd0*/  STL [R1+0x16f8], R43 ;  /* 0x0016f82b01007387 */ /* 0x000fe80000100800 */
[----:B------:R-:W-:Y:S01]  /*1bce0*/  STL [R1+0x1704], R38 ;  /* 0x0017042601007387 */ /* 0x000fe20000100800 */
[C---:B---3--:R-:W-:Y:S03]  /*1bcf0*/  HMMA.1688.F32.TF32 R148, R224.reuse, R120, R216 ;  /* 0x00000078e094723c */ /* 0x048fe600000810d8 */
[----:B------:R-:W-:Y:S04]  /*1bd00*/  STL [R1+0x1700], R39 ;  /* 0x0017002701007387 */ /* 0x000fe80000100800 */
[----:B------:R-:W-:Y:S01]  /*1bd10*/  STL [R1+0x170c], R246 ;  /* 0x00170cf601007387 */ /* 0x000fe20000100800 */
[----:B----4-:R-:W-:Y:S03]  /*1bd20*/  HMMA.1688.F32.TF32 R152, R224, R32, R212 ;  /* 0x00000020e098723c */ /* 0x010fe600000810d4 */
[----:B------:R-:W-:Y:S01]  /*1bd30*/  STL [R1+0x1708], R247 ;  /* 0x001708f701007387 */ /* 0x000fe20000100800 */
[----:B------:R-:W-:Y:S01]  /*1bd40*/  IMAD.MOV.U32 R3, RZ, RZ, R229 ;  /* 0x000000ffff037224 */ /* 0x000fe200078e00e5 */
[----:B------:R-:W-:-:S02]  /*1bd50*/  MOV R0, R231 ;  /* 0x000000e700007202 */ /* 0x000fc40000000f00 */
[----:B------:R-:W-:Y:S01]  /*1bd60*/  STL [R1+0x1714], R238 ;  /* 0x001714ee01007387 */ /* 0x000fe20000100800 */
[----:B------:R-:W-:Y:S01]  /*1bd70*/  IMAD.MOV.U32 R2, RZ, RZ, R230 ;  /* 0x000000ffff027224 */ /* 0x000fe200078e00e6 */
[C---:B------:R-:W-:Y:S02]  /*1bd80*/  HMMA.1688.F32.TF32 R156, R224.reuse, R28, R208 ;  /* 0x0000001ce09c723c */ /* 0x040fe400000810d0 */
[----:B------:R-:W-:Y:S01]  /*1bd90*/  STL [R1+0x1710], R239 ;  /* 0x001710ef01007387 */ /* 0x000fe20000100800 */
[----:B------:R-:W-:Y:S01]  /*1bda0*/  IMAD.MOV.U32 R144, RZ, RZ, R148 ;  /* 0x000000ffff907224 */ /* 0x000fe200078e0094 */
[----:B------:R-:W-:Y:S01]  /*1bdb0*/  MOV R146, R150 ;  /* 0x0000009600927202 */ /* 0x000fe20000000f00 */
[----:B------:R-:W-:Y:S01]  /*1bdc0*/  IMAD.MOV.U32 R145, RZ, RZ, R149 ;  /* 0x000000ffff917224 */ /* 0x000fe200078e0095 */
[----:B------:R-:W-:Y:S01]  /*1bdd0*/  STL [R1+0x13e0], R242 ;  /* 0x0013e0f201007387 */ /* 0x000fe20000100800 */
[----:B------:R-:W-:Y:S01]  /*1bde0*/  IMAD.MOV.U32 R147, RZ, RZ, R151 ;  /* 0x000000ffff937224 */ /* 0x000fe200078e0097 */
[----:B------:R-:W-:Y:S02]  /*1bdf0*/  HMMA.1688.F32.TF32 R160, R224, R72, R204 ;  /* 0x00000048e0a0723c */ /* 0x000fe400000810cc */
[----:B------:R1:W-:Y:S01]  /*1be00*/  STL [R1+0x1a0], R228 ;  /* 0x0001a0e401007387 */ /* 0x0003e20000100800 */
[----:B------:R-:W-:Y:S01]  /*1be10*/  IMAD.MOV.U32 R148, RZ, RZ, R152 ;  /* 0x000000ffff947224 */ /* 0x000fe200078e0098 */
[----:B------:R-:W-:Y:S01]  /*1be20*/  MOV R149, R153 ;  /* 0x0000009900957202 */ /* 0x000fe20000000f00 */
[----:B------:R-:W-:Y:S01]  /*1be30*/  IMAD.MOV.U32 R150, RZ, RZ, R154 ;  /* 0x000000ffff967224 */ /* 0x000fe200078e009a */
[----:B------:R-:W2:Y:S01]  /*1be40*/  LDSM.16.M88.4 R68, [R242+UR8+0x2800] ;  /* 0x00280008f244783b */ /* 0x000ea20008000200 */
[----:B------:R-:W-:-:S03]  /*1be50*/  IMAD.MOV.U32 R151, RZ, RZ, R155 ;  /* 0x000000ffff977224 */ /* 0x000fc600078e009b */
[----:B------:R-:W-:Y:S01]  /*1be60*/  LDS R188, [R252+UR7+0x10000] ;  /* 0x01000007fcbc7984 */ /* 0x000fe20008000800 */
[----:B------:R-:W-:Y:S01]  /*1be70*/  MOV R152, R156 ;  /* 0x0000009c00987202 */ /* 0x000fe20000000f00 */
[----:B------:R-:W-:Y:S01]  /*1be80*/  IMAD.MOV.U32 R153, RZ, RZ, R157 ;  /* 0x000000ffff997224 */ /* 0x000fe200078e009d */
[----:B------:R-:W-:Y:S01]  /*1be90*/  MOV R155, R159 ;  /* 0x0000009f009b7202 */ /* 0x000fe20000000f00 */
[----:B------:R-:W-:Y:S01]  /*1bea0*/  IMAD.MOV.U32 R154, RZ, RZ, R158 ;  /* 0x000000ffff9a7224 */ /* 0x000fe200078e009e */
[----:B------:R-:W-:Y:S04]  /*1beb0*/  LDS R190, [R252+UR7+0x10400] ;  /* 0x01040007fcbe7984 */ /* 0x000fe80008000800 */
[----:B------:R-:W-:Y:S01]  /*1bec0*/  IMAD.MOV.U32 R156, RZ, RZ, R160 ;  /* 0x000000ffff9c7224 */ /* 0x000fe200078e00a0 */
[----:B------:R-:W-:Y:S01]  /*1bed0*/  MOV R158, R162 ;  /* 0x000000a2009e7202 */ /* 0x000fe20000000f00 */
[----:B------:R-:W-:Y:S01]  /*1bee0*/  IMAD.MOV.U32 R157, RZ, RZ, R161 ;  /* 0x000000ffff9d7224 */ /* 0x000fe200078e00a1 */
[----:B------:R-:W-:Y:S01]  /*1bef0*/  LDS R189, [R240+UR7+0x10000] ;  /* 0x01000007f0bd7984 */ /* 0x000fe20008000800 */
[----:B------:R-:W-:-:S03]  /*1bf00*/  IMAD.MOV.U32 R159, RZ, RZ, R163 ;  /* 0x000000ffff9f7224 */ /* 0x000fc600078e00a3 */
[----:B------:R-:W2:Y:S04]  /*1bf10*/  LDL.LU.64 R160, [R1+0x150] ;  /* 0x0001500001a07983 */ /* 0x000ea80000300a00 */
[----:B------:R-:W2:Y:S04]  /*1bf20*/  LDL.LU.64 R162, [R1+0x158] ;  /* 0x0001580001a27983 */ /* 0x000ea80000300a00 */
[----:B------:R-:W3:Y:S04]  /*1bf30*/  LDL.LU.64 R172, [R1+0x140] ;  /* 0x0001400001ac7983 */ /* 0x000ee80000300a00 */
[----:B------:R-:W3:Y:S04]  /*1bf40*/  LDL.LU.64 R174, [R1+0x148] ;  /* 0x0001480001ae7983 */ /* 0x000ee80000300a00 */
[----:B------:R-:W4:Y:S04]  /*1bf50*/  LDL.LU.64 R168, [R1+0x60] ;  /* 0x0000600001a87983 */ /* 0x000f280000300a00 */
[----:B------:R-:W4:Y:S04]  /*1bf60*/  LDL.LU.64 R170, [R1+0x68] ;  /* 0x0000680001aa7983 */ /* 0x000f280000300a00 */
[----:B------:R-:W3:Y:S04]  /*1bf70*/  LDL.LU.64 R164, [R1+0x50] ;  /* 0x0000500001a47983 */ /* 0x000ee80000300a00 */
[----:B------:R-:W3:Y:S04]  /*1bf80*/  LDL.LU.64 R166, [R1+0x58] ;  /* 0x0000580001a67983 */ /* 0x000ee80000300a00 */
[----:B-1----:R-:W3:Y:S04]  /*1bf90*/  LDL.LU.64 R228, [R1+0x40] ;  /* 0x0000400001e47983 */ /* 0x002ee80000300a00 */
[----:B------:R-:W3:Y:S04]  /*1bfa0*/  LDL.LU.64 R230, [R1+0x48] ;  /* 0x0000480001e67983 */ /* 0x000ee80000300a00 */
[----:B------:R-:W4:Y:S04]  /*1bfb0*/  LDL.LU.64 R216, [R1+0x30] ;  /* 0x0000300001d87983 */ /* 0x000f280000300a00 */
[----:B------:R-:W4:Y:S04]  /*1bfc0*/  LDL.LU.64 R218, [R1+0x38] ;  /* 0x0000380001da7983 */ /* 0x000f280000300a00 */
[----:B------:R-:W4:Y:S04]  /*1bfd0*/  LDL.LU.64 R212, [R1+0x20] ;  /* 0x0000200001d47983 */ /* 0x000f280000300a00 */
[----:B------:R-:W4:Y:S04]  /*1bfe0*/  LDL.LU.64 R214, [R1+0x28] ;  /* 0x0000280001d67983 */ /* 0x000f280000300a00 */
[----:B------:R-:W4:Y:S04]  /*1bff0*/  LDL.LU.64 R208, [R1+0x10] ;  /* 0x0000100001d07983 */ /* 0x000f280000300a00 */
[----:B------:R-:W4:Y:S04]  /*1c000*/  LDL.LU.64 R210, [R1+0x18] ;  /* 0x0000180001d27983 */ /* 0x000f280000300a00 */
[----:B------:R-:W1:Y:S01]  /*1c010*/  LDS R191, [R240+UR7+0x10400] ;  /* 0x01040007f0bf7984 */ /* 0x000e620008000800 */
[----:B--2---:R-:W-:-:S15]  /*1c020*/  HMMA.1688.F32.TF32 R204, R224, R68, R160 ;  /* 0x00000044e0cc723c */ /* 0x004fde00000810a0 */
[----:B------:R-:W-:-:S04]  /*1c030*/  NOP ;  /* 0x0000000000007918 */ /* 0x000fc80000000000 */
[----:B------:R-:W-:Y:S01]  /*1c040*/  IMAD.MOV.U32 R160, RZ, RZ, R204 ;  /* 0x000000ffffa07224 */ /* 0x000fe200078e00cc */
[----:B------:R-:W-:Y:S01]  /*1c050*/  MOV R161, R205 ;  /* 0x000000cd00a17202 */ /* 0x000fe20000000f00 */
[----:B------:R-:W-:Y:S01]  /*1c060*/  IMAD.MOV.U32 R162, RZ, RZ, R206 ;  /* 0x000000ffffa27224 */ /* 0x000fe200078e00ce */
[----:B------:R-:W2:Y:S01]  /*1c070*/  LDL.LU.64 R204, [R1] ;  /* 0x0000000001cc7983 */ /* 0x000ea20000300a00 */
[----:B------:R-:W-:-:S03]  /*1c080*/  IMAD.MOV.U32 R163, RZ, RZ, R207 ;  /* 0x000000ffffa37224 */ /* 0x000fc600078e00cf */
[----:B------:R-:W2:Y:S01]  /*1c090*/  LDL.LU.64 R206, [R1+0x8] ;  /* 0x0000080001ce7983 */ /* 0x000ea20000300a00 */
[----:B-1----:R-:W-:Y:S08]  /*1c0a0*/  HMMA.1688.F32.TF32 R76, R188, R120, R76 ;  /* 0x00000078bc4c723c */ /* 0x002ff0000008104c */
[----:B---3--:R-:W-:Y:S11]  /*1c0b0*/  HMMA.1688.F32.TF32 R172, R224, R64, R172 ;  /* 0x00000040e0ac723c */ /* 0x008ff600000810ac */
[----:B------:R-:W-:Y:S01]  /*1c0c0*/  MOV R54, R76 ;  /* 0x0000004c00367202 */ /* 0x000fe20000000f00 */
[----:B------:R-:W-:Y:S01]  /*1c0d0*/  IMAD.MOV.U32 R66, RZ, RZ, R77 ;  /* 0x000000ffff427224 */ /* 0x000fe200078e004d */
[----:B------:R-:W-:Y:S01]  /*1c0e0*/  MOV R55, R79 ;  /* 0x0000004f00377202 */ /* 0x000fe20000000f00 */
[----:B------:R-:W-:-:S02]  /*1c0f0*/  IMAD.MOV.U32 R67, RZ, RZ, R78 ;  /* 0x000000ffff437224 */ /* 0x000fc400078e004e */
[----:B------:R-:W-:Y:S08]  /*1c100*/  HMMA.1688.F32.TF32 R76, R188, R32, R80 ;  /* 0x00000020bc4c723c */ /* 0x000ff00000081050 */
[C---:B----4-:R-:W-:Y:S08]  /*1c110*/  HMMA.1688.F32.TF32 R208, R224.reuse, R40, R208 ;  /* 0x00000028e0d0723c */ /* 0x050ff000000810d0 */
[----:B------:R-:W-:Y:S03]  /*1c120*/  HMMA.1688.F32.TF32 R168, R224, R60, R168 ;  /* 0x0000003ce0a8723c */ /* 0x000fe600000810a8 */
[----:B------:R-:W-:Y:S01]  /*1c130*/  IMAD.MOV.U32 R62, RZ, RZ, R76 ;  /* 0x000000ffff3e7224 */ /* 0x000fe200078e004c */
[----:B------:R-:W-:Y:S01]  /*1c140*/  MOV R58, R78 ;  /* 0x0000004e003a7202 */ /* 0x000fe20000000f00 */
[----:B------:R-:W-:-:S02]  /*1c150*/  IMAD.MOV.U32 R63, RZ, RZ, R77 ;  /* 0x000000ffff3f7224 */ /* 0x000fc400078e004d */
[----:B------:R-:W-:Y:S01]  /*1c160*/  IMAD.MOV.U32 R59, RZ, RZ, R79 ;  /* 0x000000ffff3b7224 */ /* 0x000fe200078e004f */
[----:B------:R-:W-:Y:S08]  /*1c170*/  HMMA.1688.F32.TF32 R164, R224, R56, R164 ;  /* 0x00000038e0a4723c */ /* 0x000ff000000810a4 */
[----:B------:R-:W-:Y:S01]  /*1c180*/  HMMA.1688.F32.TF32 R76, R188, R28, R84 ;  /* 0x0000001cbc4c723c */ /* 0x000fe20000081054 */
[----:B------:R-:W-:Y:S07]  /*1c190*/  STL.64 [R1+0xe0], R172 ;  /* 0x0000e0ac01007387 */ /* 0x000fee0000100a00 */
[C---:B------:R-:W-:Y:S01]  /*1c1a0*/  HMMA.1688.F32.TF32 R228, R224.reuse, R52, R228 ;  /* 0x00000034e0e4723c */ /* 0x040fe200000810e4 */
[----:B------:R1:W-:Y:S07]  /*1c1b0*/  STL.64 [R1+0xe8], R174 ;  /* 0x0000e8ae01007387 */ /* 0x0003ee0000100a00 */
[----:B------:R-:W-:Y:S01]  /*1c1c0*/  HMMA.1688.F32.TF32 R216, R224, R48, R216 ;  /* 0x00000030e0d8723c */ /* 0x000fe200000810d8 */
[----:B------:R-:W-:Y:S01]  /*1c1d0*/  MOV R238, R208 ;  /* 0x000000d000ee7202 */ /* 0x000fe20000000f00 */
[----:B------:R-:W-:Y:S01]  /*1c1e0*/  IMAD.MOV.U32 R239, RZ, RZ, R209 ;  /* 0x000000ffffef7224 */ /* 0x000fe200078e00d1 */
[----:B------:R-:W-:-:S05]  /*1c1f0*/  MOV R247, R211 ;  /* 0x000000d300f77202 */ /* 0x000fca0000000f00 */
[----:B------:R-:W-:Y:S01]  /*1c200*/  HMMA.1688.F32.TF32 R212, R224, R44, R212 ;  /* 0x0000002ce0d4723c */ /* 0x000fe200000810d4 */
[----:B-1----:R-:W3:Y:S01]  /*1c210*/  LDL.LU.64 R174, [R1+0x17a0] ;  /* 0x0017a00001ae7983 */ /* 0x002ee20000300a00 */
[----:B------:R-:W-:-:S03]  /*1c220*/  IMAD.MOV.U32 R246, RZ, RZ, R210 ;  /* 0x000000fffff67224 */ /* 0x000fc600078e00d2 */
[----:B------:R-:W3:Y:S04]  /*1c230*/  LDL.LU.64 R172, [R1+0x1798] ;  /* 0x0017980001ac7983 */ /* 0x000ee80000300a00 */
[----:B------:R-:W-:Y:S01]  /*1c240*/  STL.64 [R1+0xd0], R168 ;  /* 0x0000d0a801007387 */ /* 0x000fe20000100a00 */
[----:B------:R-:W-:Y:S03]  /*1c250*/  HMMA.1688.F32.TF32 R128, R188, R124, R128 ;  /* 0x0000007cbc80723c */ /* 0x000fe60000081080 */
[----:B------:R1:W-:Y:S01]  /*1c260*/  STL.64 [R1+0xd8], R170 ;  /* 0x0000d8aa01007387 */ /* 0x0003e20000100a00 */
[----:B------:R-:W-:Y:S01]  /*1c270*/  IMAD.MOV.U32 R46, RZ, RZ, R76 ;  /* 0x000000ffff2e7224 */ /* 0x000fe200078e004c */
[----:B------:R-:W-:Y:S01]  /*1c280*/  MOV R47, R77 ;  /* 0x0000004d002f7202 */ /* 0x000fe20000000f00 */
[----:B------:R-:W-:-:S02]  /*1c290*/  IMAD.MOV.U32 R50, RZ, RZ, R78 ;  /* 0x000000ffff327224 */ /* 0x000fc400078e004e */
[----:B------:R-:W-:Y:S02]  /*1c2a0*/  IMAD.MOV.U32 R51, RZ, RZ, R79 ;  /* 0x000000ffff337224 */ /* 0x000fe400078e004f */
[----:B------:R-:W-:Y:S01]  /*1c2b0*/  HMMA.1688.F32.TF32 R76, R188, R72, R88 ;  /* 0x00000048bc4c723c */ /* 0x000fe20000081058 */
[----:B-1----:R-:W4:Y:S04]  /*1c2c0*/  LDL.LU.64 R170, [R1+0x1790] ;  /* 0x0017900001aa7983 */ /* 0x002f280000300a00 */
[----:B------:R-:W4:Y:S04]  /*1c2d0*/  LDL.LU.64 R168, [R1+0x1788] ;  /* 0x0017880001a87983 */ /* 0x000f280000300a00 */
[----:B------:R-:W-:Y:S04]  /*1c2e0*/  STL.64 [R1+0xc0], R164 ;  /* 0x0000c0a401007387 */ /* 0x000fe80000100a00 */
[----:B------:R1:W-:Y:S04]  /*1c2f0*/  STL.64 [R1+0xc8], R166 ;  /* 0x0000c8a601007387 */ /* 0x0003e80000100a00 */
[----:B-1----:R-:W3:Y:S04]  /*1c300*/  LDL.LU.64 R166, [R1+0x1780] ;  /* 0x0017800001a67983 */ /* 0x002ee80000300a00 */
[----:B------:R-:W3:Y:S04]  /*1c310*/  LDL.LU.64 R164, [R1+0x1778] ;  /* 0x0017780001a47983 */ /* 0x000ee80000300a00 */
[----:B------:R-:W-:Y:S04]  /*1c320*/  STL.64 [R1+0xb0], R228 ;  /* 0x0000b0e401007387 */ /* 0x000fe80000100a00 */
[----:B------:R-:W-:Y:S04]  /*1c330*/  STL.64 [R1+0xb8], R230 ;  /* 0x0000b8e601007387 */ /* 0x000fe80000100a00 */
[----:B------:R-:W-:Y:S04]  /*1c340*/  STL.64 [R1+0xa0], R216 ;  /* 0x0000a0d801007387 */ /* 0x000fe80000100a00 */
[----:B------:R-:W-:Y:S04]  /*1c350*/  STL.64 [R1+0xa8], R218 ;  /* 0x0000a8da01007387 */ /* 0x000fe80000100a00 */
[----:B------:R-:W-:Y:S04]  /*1c360*/  STL.64 [R1+0x90], R212 ;  /* 0x000090d401007387 */ /* 0x000fe80000100a00 */
[----:B------:R-:W-:Y:S04]  /*1c370*/  STL.64 [R1+0x98], R214 ;  /* 0x000098d601007387 */ /* 0x000fe80000100a00 */
[----:B------:R1:W-:Y:S04]  /*1c380*/  STL [R1+0x1724], R247 ;  /* 0x001724f701007387 */ /* 0x0003e80000100800 */
[----:B------:R-:W-:Y:S04]  /*1c390*/  STL [R1+0x1720], R246 ;  /* 0x001720f601007387 */ /* 0x000fe80000100800 */
[----:B------:R1:W-:Y:S04]  /*1c3a0*/  STL [R1+0x171c], R239 ;  /* 0x00171cef01007387 */ /* 0x0003e80000100800 */
[----:B------:R1:W-:Y:S01]  /*1c3b0*/  STL [R1+0x1718], R238 ;  /* 0x001718ee01007387 */ /* 0x0003e20000100800 */
[----:B------:R-:W-:Y:S01]  /*1c3c0*/  MOV R38, R76 ;  /* 0x0000004c00267202 */ /* 0x000fe20000000f00 */
[----:B------:R-:W-:Y:S01]  /*1c3d0*/  IMAD.MOV.U32 R39, RZ, RZ, R77 ;  /* 0x000000ffff277224 */ /* 0x000fe200078e004d */
[----:B------:R-:W-:Y:S01]  /*1c3e0*/  MOV R43, R79 ;  /* 0x0000004f002b7202 */ /* 0x000fe20000000f00 */
[----:B------:R-:W-:-:S02]  /*1c3f0*/  IMAD.MOV.U32 R42, RZ, RZ, R78 ;  /* 0x000000ffff2a7224 */ /* 0x000fc400078e004e */
[----:B------:R-:W-:Y:S01]  /*1c400*/  IMAD.MOV.U32 R242, RZ, RZ, R131 ;  /* 0x000000fffff27224 */ /* 0x000fe200078e0083 */
[----:B------:R-:W-:Y:S01]  /*1c410*/  HMMA.1688.F32.TF32 R76, R188, R68, R92 ;  /* 0x00000044bc4c723c */ /* 0x000fe2000008105c */
[----:B------:R-:W-:Y:S04]  /*1c420*/  LDS R216, [R252+UR7+0x10080] ;  /* 0x01008007fcd87984 */ /* 0x000fe80008000800 */
[----:B------:R-:W-:Y:S03]  /*1c430*/  LDS R218, [R252+UR7+0x10480] ;  /* 0x01048007fcda7984 */ /* 0x000fe60008000800 */
[C---:B--2---:R-:W-:Y:S01]  /*1c440*/  HMMA.1688.F32.TF32 R208, R224.reuse, R36, R204 ;  /* 0x00000024e0d0723c */ /* 0x044fe200000810cc */
[----:B------:R-:W-:Y:S04]  /*1c450*/  LDS R217, [R240+UR7+0x10080] ;  /* 0x01008007f0d97984 */ /* 0x000fe80008000800 */
[----:B------:R-:W-:Y:S03]  /*1c460*/  LDS R219, [R240+UR7+0x10480] ;  /* 0x01048007f0db7984 */ /* 0x000fe60008000800 */
[C---:B------:R-:W-:Y:S08]  /*1c470*/  HMMA.1688.F32.TF32 R204, R224.reuse, R244, R248 ;  /* 0x000000f4e0cc723c */ /* 0x040ff000000810f8 */
[----:B------:R-:W-:Y:S03]  /*1c480*/  HMMA.1688.F32.TF32 R224, R224, R236, R232 ;  /* 0x000000ece0e0723c */ /* 0x000fe600000810e8 */
[----:B------:R2:W-:Y:S04]  /*1c490*/  STL.64 [R1+0x70], R208 ;  /* 0x000070d001007387 */ /* 0x0005e80000100a00 */
[----:B------:R2:W-:Y:S01]  /*1c4a0*/  STL.64 [R1+0x78], R210 ;  /* 0x000078d201007387 */ /* 0x0005e20000100a00 */
[----:B------:R-:W-:Y:S03]  /*1c4b0*/  HMMA.1688.F32.TF32 R248, R188, R64, R96 ;  /* 0x00000040bcf8723c */ /* 0x000fe60000081060 */
[----:B-1----:R-:W-:Y:S01]  /*1c4c0*/  IMAD.MOV.U32 R247, RZ, RZ, R204 ;  /* 0x000000fffff77224 */ /* 0x002fe200078e00cc */
[----:B------:R-:W-:Y:S01]  /*1c4d0*/  MOV R239, R206 ;  /* 0x000000ce00ef7202 */ /* 0x000fe20000000f00 */
[----:B------:R-:W-:-:S06]  /*1c4e0*/  IMAD.MOV.U32 R246, RZ, RZ, R205 ;  /* 0x000000fffff67224 */ /* 0x000fcc00078e00cd */
[----:B------:R-:W-:Y:S04]  /*1c4f0*/  STL.64 [R1+0x1640], R226 ;  /* 0x001640e201007387 */ /* 0x000fe80000100a00 */
[----:B------:R-:W-:Y:S04]  /*1c500*/  STL.64 [R1+0x1638], R224 ;  /* 0x001638e001007387 */ /* 0x000fe80000100a00 */
[----:B------:R1:W-:Y:S01]  /*1c510*/  STL.64 [R1+0x50], R128 ;  /* 0x0000508001007387 */ /* 0x0003e20000100a00 */
[----:B------:R-:W-:-:S03]  /*1c520*/  IMAD.MOV.U32 R238, RZ, RZ, R207 ;  /* 0x000000ffffee7224 */ /* 0x000fc600078e00cf */
[----:B------:R1:W-:Y:S04]  /*1c530*/  STL [R1+0x58], R130 ;  /* 0x0000588201007387 */ /* 0x0003e80000100800 */
[----:B------:R-:W3:Y:S04]  /*1c540*/  LDL.LU.64 R88, [R1+0x280] ;  /* 0x0002800001587983 */ /* 0x000ee80000300a00 */
[----:B------:R-:W3:Y:S04]  /*1c550*/  LDL.LU.64 R90, [R1+0x288] ;  /* 0x00028800015a7983 */ /* 0x000ee80000300a00 */
[----:B------:R-:W4:Y:S04]  /*1c560*/  LDL.LU.64 R204, [R1+0x270] ;  /* 0x0002700001cc7983 */ /* 0x000f280000300a00 */
[----:B------:R-:W4:Y:S04]  /*1c570*/  LDL.LU.64 R206, [R1+0x278] ;  /* 0x0002780001ce7983 */ /* 0x000f280000300a00 */
[----:B------:R-:W4:Y:S04]  /*1c580*/  LDL.LU.64 R92, [R1+0x260] ;  /* 0x00026000015c7983 */ /* 0x000f280000300a00 */
[----:B------:R-:W4:Y:S04]  /*1c590*/  LDL.LU.64 R94, [R1+0x268] ;  /* 0x00026800015e7983 */ /* 0x000f280000300a00 */
[----:B------:R-:W4:Y:S04]  /*1c5a0*/  LDL.LU.64 R212, [R1+0x250] ;  /* 0x0002500001d47983 */ /* 0x000f280000300a00 */
[----:B------:R-:W4:Y:S04]  /*1c5b0*/  LDL.LU.64 R214, [R1+0x258] ;  /* 0x0002580001d67983 */ /* 0x000f280000300a00 */
[----:B--2---:R-:W2:Y:S04]  /*1c5c0*/  LDL.LU.64 R208, [R1+0x230] ;  /* 0x0002300001d07983 */ /* 0x004ea80000300a00 */
[----:B------:R-:W2:Y:S04]  /*1c5d0*/  LDL.LU.64 R210, [R1+0x238] ;  /* 0x0002380001d27983 */ /* 0x000ea80000300a00 */
[----:B------:R-:W2:Y:S04]  /*1c5e0*/  LDL.LU.64 R80, [R1+0x200] ;  /* 0x0002000001507983 */ /* 0x000ea80000300a00 */
[----:B------:R-:W2:Y:S04]  /*1c5f0*/  LDL.LU.64 R82, [R1+0x208] ;  /* 0x0002080001527983 */ /* 0x000ea80000300a00 */
[----:B------:R-:W2:Y:S04]  /*1c600*/  LDL.LU.64 R84, [R1+0x1f0] ;  /* 0x0001f00001547983 */ /* 0x000ea80000300a00 */
[----:B------:R-:W2:Y:S04]  /*1c610*/  LDL.LU.64 R86, [R1+0x1f8] ;  /* 0x0001f80001567983 */ /* 0x000ea80000300a00 */
[----:B-1----:R-:W2:Y:S04]  /*1c620*/  LDL.LU.64 R128, [R1+0x1c0] ;  /* 0x0001c00001807983 */ /* 0x002ea80000300a00 */
[----:B------:R-:W2:Y:S04]  /*1c630*/  LDL.LU.64 R130, [R1+0x1c8] ;  /* 0x0001c80001827983 */ /* 0x000ea80000300a00 */
[----:B------:R-:W2:Y:S04]  /*1c640*/  LDL.LU.64 R96, [R1+0x240] ;  /* 0x0002400001607983 */ /* 0x000ea80000300a00 */
[----:B------:R-:W2:Y:S04]  /*1c650*/  LDL.LU.64 R98, [R1+0x248] ;  /* 0x0002480001627983 */ /* 0x000ea80000300a00 */
[----:B------:R-:W-:Y:S04]  /*1c660*/  STL.64 [R1+0x15f0], R250 ;  /* 0x0015f0fa01007387 */ /* 0x000fe80000100a00 */
[----:B------:R1:W-:Y:S04]  /*1c670*/  STL.64 [R1+0x15e8], R248 ;  /* 0x0015e8f801007387 */ /* 0x0003e80000100a00 */
[----:B-1----:R-:W2:Y:S04]  /*1c680*/  LDL.LU.64 R248, [R1+0x1d0] ;  /* 0x0001d00001f87983 */ /* 0x002ea80000300a00 */
[----:B------:R-:W2:Y:S01]  /*1c690*/  LDL.LU.64 R250, [R1+0x1d8] ;  /* 0x0001d80001fa7983 */ /* 0x000ea20000300a00 */
[----:B------:R-:W-:Y:S01]  /*1c6a0*/  IMAD.MOV.U32 R227, RZ, RZ, R76 ;  /* 0x000000ffffe37224 */ /* 0x000fe200078e004c */
[----:B------:R-:W-:Y:S01]  /*1c6b0*/  MOV R225, R78 ;  /* 0x0000004e00e17202 */ /* 0x000fe20000000f00 */
[----:B------:R-:W-:Y:S01]  /*1c6c0*/  IMAD.MOV.U32 R226, RZ, RZ, R77 ;  /* 0x000000ffffe27224 */ /* 0x000fe200078e004d */
[----:B------:R-:W-:Y:S01]  /*1c6d0*/  LDS R76, [R241+UR7+0x10080] ;  /* 0x01008007f14c7984 */ /* 0x000fe20008000800 */
[----:B------:R-:W-:-:S03]  /*1c6e0*/  IMAD.MOV.U32 R224, RZ, RZ, R79 ;  /* 0x000000ffffe07224 */ /* 0x000fc600078e004f */
[----:B------:R-:W-:Y:S04]  /*1c6f0*/  LDS R78, [R241+UR7+0x10480] ;  /* 0x01048007f14e7984 */ /* 0x000fe80008000800 */
[----:B------:R-:W-:Y:S04]  /*1c700*/  LDS R77, [R243+UR7+0x10080] ;  /* 0x01008007f34d7984 */ /* 0x000fe80008000800 */
[----:B------:R-:W3:Y:S01]  /*1c710*/  LDS R79, [R243+UR7+0x10480] ;  /* 0x01048007f34f7984 */ /* 0x000ee20008000800 */
[C---:B------:R-:W-:Y:S03]  /*1c720*/  HMMA.1688.F32.TF32 R232, R188.reuse, R60, R100 ;  /* 0x0000003cbce8723c */ /* 0x040fe60000081064 */
[----:B------:R-:W2:Y:S04]  /*1c730*/  LDL.LU.64 R100, [R1+0x1e0] ;  /* 0x0001e00001647983 */ /* 0x000ea80000300a00 */
[----:B------:R-:W2:Y:S01]  /*1c740*/  LDL.LU.64 R102, [R1+0x1e8] ;  /* 0x0001e80001667983 */ /* 0x000ea20000300a00 */
[C---:B------:R-:W-:Y:S08]  /*1c750*/  HMMA.1688.F32.TF32 R228, R188.reuse, R56, R104 ;  /* 0x00000038bce4723c */ /* 0x040ff00000081068 */
[C---:B------:R-:W-:Y:S08]  /*1c760*/  HMMA.1688.F32.TF32 R108, R188.reuse, R52, R108 ;  /* 0x00000034bc6c723c */ /* 0x040ff0000008106c */
[C---:B------:R-:W-:Y:S08]  /*1c770*/  HMMA.1688.F32.TF32 R112, R188.reuse, R48, R112 ;  /* 0x00000030bc70723c */ /* 0x040ff00000081070 */
[C---:B------:R-:W-:Y:S08]  /*1c780*/  HMMA.1688.F32.TF32 R116, R188.reuse, R44, R116 ;  /* 0x0000002cbc74723c */ /* 0x040ff00000081074 */
[C---:B------:R-:W-:Y:S01]  /*1c790*/  HMMA.1688.F32.TF32 R24, R188.reuse, R40, R24 ;  /* 0x00000028bc18723c */ /* 0x040fe20000081018 */
[----:B------:R-:W-:Y:S07]  /*1c7a0*/  STL.64 [R1+0x1600], R234 ;  /* 0x001600ea01007387 */ /* 0x000fee0000100a00 */
[C---:B------:R-:W-:Y:S01]  /*1c7b0*/  HMMA.1688.F32.TF32 R16, R188.reuse, R36, R16 ;  /* 0x00000024bc10723c */ /* 0x040fe20000081010 */
[----:B------:R-:W-:Y:S07]  /*1c7c0*/  STL.64 [R1+0x15f8], R232 ;  /* 0x0015f8e801007387 */ /* 0x000fee0000100a00 */
[C---:B------:R-:W-:Y:S01]  /*1c7d0*/  HMMA.1688.F32.TF32 R20, R188.reuse, R244, R20 ;  /* 0x000000f4bc14723c */ /* 0x040fe20000081014 */
[----:B------:R-:W-:Y:S07]  /*1c7e0*/  STL.64 [R1+0x1610], R230 ;  /* 0x001610e601007387 */ /* 0x000fee0000100a00 */
[----:B------:R-:W-:Y:S01]  /*1c7f0*/  HMMA.1688.F32.TF32 R136, R188, R236, R136 ;  /* 0x000000ecbc88723c */ /* 0x000fe20000081088 */
[----:B------:R-:W-:Y:S04]  /*1c800*/  STL.64 [R1+0x1608], R228 ;  /* 0x001608e401007387 */ /* 0x000fe80000100a00 */
        /* <DEDUP_REMOVED lines=11> */
[----:B------:R-:W-:Y:S04]  /*1c8c0*/  STL.64 [R1+0x1678], R20 ;  /* 0x0016781401007387 */ /* 0x000fe80000100a00 */
[----:B------:R-:W-:Y:S04]  /*1c8d0*/  STL.64 [R1+0x1690], R138 ;  /* 0x0016908a01007387 */ /* 0x000fe80000100a00 */
[----:B------:R-:W-:Y:S04]  /*1c8e0*/  STL.64 [R1+0x1688], R136 ;  /* 0x0016888801007387 */ /* 0x000fe80000100a00 */
[----:B-1----:R-:W2:Y:S04]  /*1c8f0*/  LDL.LU.64 R16, [R1+0x1b0] ;  /* 0x0001b00001107983 */ /* 0x002ea80000300a00 */
[----:B------:R-:W2:Y:S01]  /*1c900*/  LDL.LU.64 R18, [R1+0x1b8] ;  /* 0x0001b80001127983 */ /* 0x000ea20000300a00 */
[----:B------:R-:W-:Y:S01]  /*1c910*/  MOV R232, R156 ;  /* 0x0000009c00e87202 */ /* 0x000fe20000000f00 */
        /* <DEDUP_REMOVED lines=12> */
[----:B------:R-:W-:Y:S01]  /*1c9e0*/  IMAD.MOV.U32 R113, RZ, RZ, R145 ;  /* 0x000000ffff717224 */ /* 0x000fe200078e0091 */
[----:B------:R-:W-:Y:S01]  /*1c9f0*/  MOV R115, R147 ;  /* 0x0000009300737202 */ /* 0x000fe20000000f00 */
[----:B------:R-:W-:Y:S01]  /*1ca00*/  IMAD.MOV.U32 R114, RZ, RZ, R146 ;  /* 0x000000ffff727224 */ /* 0x000fe200078e0092 */
[C---:B---3--:R-:W-:Y:S08]  /*1ca10*/  HMMA.1688.F32.TF32 R88, R76.reuse, R124, R88 ;  /* 0x0000007c4c58723c */ /* 0x048ff00000081058 */
[C---:B----4-:R-:W-:Y:S08]  /*1ca20*/  HMMA.1688.F32.TF32 R204, R76.reuse, R120, R204 ;  /* 0x000000784ccc723c */ /* 0x050ff000000810cc */
[C---:B------:R-:W-:Y:S03]  /*1ca30*/  HMMA.1688.F32.TF32 R92, R76.reuse, R32, R92 ;  /* 0x000000204c5c723c */ /* 0x040fe6000008105c */
[----:B------:R-:W-:Y:S04]  /*1ca40*/  STL.64 [R1+0x16a0], R90 ;  /* 0x0016a05a01007387 */ /* 0x000fe80000100a00 */
[----:B------:R-:W-:Y:S04]  /*1ca50*/  STL.64 [R1+0x1698], R88 ;  /* 0x0016985801007387 */ /* 0x000fe80000100a00 */
[----:B------:R-:W-:Y:S04]  /*1ca60*/  STL.64 [R1+0x16b0], R206 ;  /* 0x0016b0ce01007387 */ /* 0x000fe80000100a00 */
[----:B------:R-:W-:Y:S04]  /*1ca70*/  STL.64 [R1+0x16a8], R204 ;  /* 0x0016a8cc01007387 */ /* 0x000fe80000100a00 */
[----:B------:R-:W-:Y:S04]  /*1ca80*/  STL.64 [R1+0x16c0], R94 ;  /* 0x0016c05e01007387 */ /* 0x000fe80000100a00 */
[----:B------:R-:W-:Y:S01]  /*1ca90*/  STL.64 [R1+0x16b8], R92 ;  /* 0x0016b85c01007387 */ /* 0x000fe20000100a00 */
[----:B--2---:R-:W-:Y:S01]  /*1caa0*/  HMMA.1688.F32.TF32 R104, R76, R52, R248 ;  /* 0x000000344c68723c */ /* 0x004fe200000810f8 */
[----:B------:R-:W-:Y:S01]  /*1cab0*/  IMAD.MOV.U32 R248, RZ, RZ, R160 ;  /* 0x000000fffff87224 */ /* 0x000fe200078e00a0 */
[----:B------:R-:W-:Y:S01]  /*1cac0*/  MOV R249, R161 ;  /* 0x000000a100f97202 */ /* 0x000fe20000000f00 */
[----:B------:R-:W2:Y:S01]  /*1cad0*/  LDL.LU R160, [R1+0x1774] ;  /* 0x0017740001a07983 */ /* 0x000ea20000300800 */
[----:B------:R-:W-:-:S02]  /*1cae0*/  IMAD.MOV.U32 R250, RZ, RZ, R162 ;  /* 0x000000fffffa7224 */ /* 0x000fc400078e00a2 */
[----:B------:R-:W-:Y:S01]  /*1caf0*/  IMAD.MOV.U32 R251, RZ, RZ, R163 ;  /* 0x000000fffffb7224 */ /* 0x000fe200078e00a3 */
[----:B------:R-:W2:Y:S04]  /*1cb00*/  LDL.LU R161, [R1+0x1770] ;  /* 0x0017700001a17983 */ /* 0x000ea80000300800 */
[----:B------:R-:W2:Y:S04]  /*1cb10*/  LDL.LU R162, [R1+0x176c] ;  /* 0x00176c0001a27983 */ /* 0x000ea80000300800 */
[----:B------:R-:W2:Y:S04]  /*1cb20*/  LDL.LU R163, [R1+0x1768] ;  /* 0x0017680001a37983 */ /* 0x000ea80000300800 */
[----:B------:R-:W3:Y:S04]  /*1cb30*/  LDL.LU R156, [R1+0x1764] ;  /* 0x00176400019c7983 */ /* 0x000ee80000300800 */
[----:B------:R-:W3:Y:S04]  /*1cb40*/  LDL.LU R157, [R1+0x1760] ;  /* 0x00176000019d7983 */ /* 0x000ee80000300800 */
[----:B------:R-:W3:Y:S04]  /*1cb50*/  LDL.LU R158, [R1+0x175c] ;  /* 0x00175c00019e7983 */ /* 0x000ee80000300800 */
[----:B------:R-:W3:Y:S04]  /*1cb60*/  LDL.LU R159, [R1+0x1758] ;  /* 0x00175800019f7983 */ /* 0x000ee80000300800 */
[----:B------:R-:W4:Y:S04]  /*1cb70*/  LDL.LU R152, [R1+0x1754] ;  /* 0x0017540001987983 */ /* 0x000f280000300800 */
[----:B------:R-:W4:Y:S04]  /*1cb80*/  LDL.LU R153, [R1+0x1750] ;  /* 0x0017500001997983 */ /* 0x000f280000300800 */
[----:B------:R-:W4:Y:S04]  /*1cb90*/  LDL.LU R154, [R1+0x174c] ;  /* 0x00174c00019a7983 */ /* 0x000f280000300800 */
[----:B------:R-:W4:Y:S04]  /*1cba0*/  LDL.LU R155, [R1+0x1748] ;  /* 0x00174800019b7983 */ /* 0x000f280000300800 */
[----:B------:R-:W3:Y:S04]  /*1cbb0*/  LDL.LU R148, [R1+0x1744] ;  /* 0x0017440001947983 */ /* 0x000ee80000300800 */
[----:B------:R-:W3:Y:S04]  /*1cbc0*/  LDL.LU R149, [R1+0x1740] ;  /* 0x0017400001957983 */ /* 0x000ee80000300800 */
[----:B------:R-:W3:Y:S04]  /*1cbd0*/  LDL.LU R150, [R1+0x173c] ;  /* 0x00173c0001967983 */ /* 0x000ee80000300800 */
[----:B------:R-:W3:Y:S04]  /*1cbe0*/  LDL.LU R151, [R1+0x1738] ;  /* 0x0017380001977983 */ /* 0x000ee80000300800 */
[----:B------:R-:W3:Y:S04]  /*1cbf0*/  LDL.LU R144, [R1+0x1734] ;  /* 0x0017340001907983 */ /* 0x000ee80000300800 */
[----:B------:R-:W3:Y:S04]  /*1cc00*/  LDL.LU R145, [R1+0x1730] ;  /* 0x0017300001917983 */ /* 0x000ee80000300800 */
[----:B------:R-:W3:Y:S04]  /*1cc10*/  LDL.LU R146, [R1+0x172c] ;  /* 0x00172c0001927983 */ /* 0x000ee80000300800 */
[----:B------:R-:W3:Y:S04]  /*1cc20*/  LDL.LU R147, [R1+0x1728] ;  /* 0x0017280001937983 */ /* 0x000ee80000300800 */
[----:B------:R-:W3:Y:S01]  /*1cc30*/  LDL.LU R116, [R1+0x1a0] ;  /* 0x0001a00001747983 */ /* 0x000ee20000300800 */
[C---:B------:R-:W-:Y:S08]  /*1cc40*/  HMMA.1688.F32.TF32 R212, R76.reuse, R28, R212 ;  /* 0x0000001c4cd4723c */ /* 0x040ff000000810d4 */
        /* <DEDUP_REMOVED lines=10> */
[----:B------:R-:W-:Y:S01]  /*1ccf0*/  HMMA.1688.F32.TF32 R76, R76, R236, R220 ;  /* 0x000000ec4c4c723c */ /* 0x000fe200000810dc */
[----:B------:R-:W-:Y:S04]  /*1cd00*/  LDS R220, [R241+UR7+0x10800] ;  /* 0x01080007f1dc7984 */ /* 0x000fe80008000800 */
[----:B------:R-:W-:Y:S04]  /*1cd10*/  LDS R222, [R241+UR7+0x10c00] ;  /* 0x010c0007f1de7984 */ /* 0x000fe80008000800 */
[----:B------:R-:W-:Y:S04]  /*1cd20*/  LDS R221, [R243+UR7+0x10800] ;  /* 0x01080007f3dd7984 */ /* 0x000fe80008000800 */
[----:B------:R-:W3:Y:S01]  /*1cd30*/  LDS R223, [R243+UR7+0x10c00] ;  /* 0x010c0007f3df7984 */ /* 0x000ee20008000800 */
[----:B------:R-:W-:Y:S01]  /*1cd40*/  IMAD.MOV.U32 R117, RZ, RZ, R3 ;  /* 0x000000ffff757224 */ /* 0x000fe200078e0003 */
[----:B------:R-:W-:Y:S01]  /*1cd50*/  MOV R119, R0 ;  /* 0x0000000000777202 */ /* 0x000fe20000000f00 */
[----:B------:R-:W-:Y:S01]  /*1cd60*/  IMAD.MOV.U32 R118, RZ, RZ, R2 ;  /* 0x000000ffff767224 */ /* 0x000fe200078e0002 */
[C---:B------:R-:W-:Y:S08]  /*1cd70*/  HMMA.1688.F32.TF32 R184, R216.reuse, R28, R184 ;  /* 0x0000001cd8b8723c */ /* 0x040ff000000810b8 */
[C---:B------:R-:W-:Y:S08]  /*1cd80*/  HMMA.1688.F32.TF32 R12, R216.reuse, R32, R12 ;  /* 0x00000020d80c723c */ /* 0x040ff0000008100c */
[C---:B------:R-:W-:Y:S08]  /*1cd90*/  HMMA.1688.F32.TF32 R168, R216.reuse, R52, R168 ;  /* 0x00000034d8a8723c */ /* 0x040ff000000810a8 */
[C---:B------:R-:W-:Y:S08]  /*1cda0*/  HMMA.1688.F32.TF32 R164, R216.reuse, R48, R164 ;  /* 0x00000030d8a4723c */ /* 0x040ff000000810a4 */
[C---:B------:R-:W-:Y:S08]  /*1cdb0*/  HMMA.1688.F32.TF32 R176, R216.reuse, R60, R176 ;  /* 0x0000003cd8b0723c */ /* 0x040ff000000810b0 */
[C---:B------:R-:W-:Y:S08]  /*1cdc0*/  HMMA.1688.F32.TF32 R172, R216.reuse, R56, R172 ;  /* 0x00000038d8ac723c */ /* 0x040ff000000810ac */
[----:B--2---:R-:W-:Y:S08]  /*1cdd0*/  HMMA.1688.F32.TF32 R160, R216, R44, R160 ;  /* 0x0000002cd8a0723c */ /* 0x004ff000000810a0 */
[----:B---3--:R-:W-:-:S15]  /*1cde0*/  HMMA.1688.F32.TF32 R16, R220, R126, R116 ;  /* 0x0000007edc10723c */ /* 0x008fde0000081074 */
[----:B------:R-:W-:-:S04]  /*1cdf0*/  NOP ;  /* 0x0000000000007918 */ /* 0x000fc80000000000 */
[----:B------:R-:W-:Y:S01]  /*1ce00*/  IMAD.MOV.U32 R28, RZ, RZ, R16 ;  /* 0x000000ffff1c7224 */ /* 0x000fe200078e0010 */
[----:B------:R-:W-:Y:S01]  /*1ce10*/  MOV R2, R18 ;  /* 0x0000001200027202 */ /* 0x000fe20000000f00 */
[----:B------:R-:W-:Y:S02]  /*1ce20*/  IMAD.MOV.U32 R3, RZ, RZ, R17 ;  /* 0x000000ffff037224 */ /* 0x000fe400078e0011 */
[----:B------:R-:W-:Y:S02]  /*1ce30*/  IMAD.MOV.U32 R0, RZ, RZ, R19 ;  /* 0x000000ffff007224 */ /* 0x000fe400078e0013 */
[----:B------:R-:W-:Y:S08]  /*1ce40*/  HMMA.1688.F32.TF32 R16, R220, R122, R112 ;  /* 0x0000007adc10723c */ /* 0x000ff00000081070 */
[----:B----4-:R-:W-:Y:S11]  /*1ce50*/  HMMA.1688.F32.TF32 R152, R216, R36, R152 ;  /* 0x00000024d898723c */ /* 0x010ff60000081098 */
[----:B------:R-:W-:Y:S01]  /*1ce60*/  IMAD.MOV.U32 R36, RZ, RZ, R16 ;  /* 0x000000ffff247224 */ /* 0x000fe200078e0010 */
[----:B------:R-:W-:Y:S01]  /*1ce70*/  MOV R33, R17 ;  /* 0x0000001100217202 */ /* 0x000fe20000000f00 */
[----:B------:R-:W-:-:S02]  /*1ce80*/  IMAD.MOV.U32 R32, RZ, RZ, R18 ;  /* 0x000000ffff207224 */ /* 0x000fc400078e0012 */
[----:B------:R-:W-:Y:S02]  /*1ce90*/  IMAD.MOV.U32 R29, RZ, RZ, R19 ;  /* 0x000000ffff1d7224 */ /* 0x000fe400078e0013 */
[----:B------:R-:W-:Y:S08]  /*1cea0*/  HMMA.1688.F32.TF32 R16, R220, R34, R108 ;  /* 0x00000022dc10723c */ /* 0x000ff0000008106c */
[----:B------:R-:W-:Y:S11]  /*1ceb0*/  HMMA.1688.F32.TF32 R156, R216, R40, R156 ;  /* 0x00000028d89c723c */ /* 0x000ff6000008109c */
[----:B------:R-:W-:Y:S01]  /*1cec0*/  MOV R44, R16 ;  /* 0x00000010002c7202 */ /* 0x000fe20000000f00 */
[----:B------:R-:W-:Y:S01]  /*1ced0*/  IMAD.MOV.U32 R41, RZ, RZ, R17 ;  /* 0x000000ffff297224 */ /* 0x000fe200078e0011 */
[----:B------:R-:W-:Y:S01]  /*1cee0*/  MOV R37, R19 ;  /* 0x0000001300257202 */ /* 0x000fe20000000f00 */
[----:B------:R-:W-:-:S02]  /*1cef0*/  IMAD.MOV.U32 R40, RZ, RZ, R18 ;  /* 0x000000ffff287224 */ /* 0x000fc400078e0012 */
[----:B------:R-:W-:Y:S08]  /*1cf00*/  HMMA.1688.F32.TF32 R16, R220, R30, R228 ;  /* 0x0000001edc10723c */ /* 0x000ff000000810e4 */
[----:B------:R-:W-:Y:S11]  /*1cf10*/  HMMA.1688.F32.TF32 R148, R216, R244, R148 ;  /* 0x000000f4d894723c */ /* 0x000ff60000081094 */
[----:B------:R-:W-:Y:S01]  /*1cf20*/  IMAD.MOV.U32 R52, RZ, RZ, R16 ;  /* 0x000000ffff347224 */ /* 0x000fe200078e0010 */
[----:B------:R-:W-:Y:S01]  /*1cf30*/  MOV R48, R18 ;  /* 0x0000001200307202 */ /* 0x000fe20000000f00 */
[----:B------:R-:W-:-:S02]  /*1cf40*/  IMAD.MOV.U32 R49, RZ, RZ, R17 ;  /* 0x000000ffff317224 */ /* 0x000fc400078e0011 */
[----:B------:R-:W-:Y:S02]  /*1cf50*/  IMAD.MOV.U32 R45, RZ, RZ, R19 ;  /* 0x000000ffff2d7224 */ /* 0x000fe400078e0013 */
[----:B------:R-:W-:Y:S02]  /*1cf60*/  HMMA.1688.F32.TF32 R16, R220, R74, R232 ;  /* 0x0000004adc10723c */ /* 0x000fe400000810e8 */
[----:B------:R-:W-:Y:S04]  /*1cf70*/  STL [R1+0x15e0], R149 ;  /* 0x0015e09501007387 */ /* 0x000fe80000100800 */
[----:B------:R-:W-:Y:S04]  /*1cf80*/  STL [R1+0x15dc], R150 ;  /* 0x0015dc9601007387 */ /* 0x000fe80000100800 */
[----:B------:R1:W-:Y:S09]  /*1cf90*/  STL [R1+0x15d8], R151 ;  /* 0x0015d89701007387 */ /* 0x0003f20000100800 */
[----:B------:R-:W-:Y:S01]  /*1cfa0*/  IMAD.MOV.U32 R60, RZ, RZ, R16 ;  /* 0x000000ffff3c7224 */ /* 0x000fe200078e0010 */
[----:B------:R-:W-:Y:S01]  /*1cfb0*/  MOV R57, R17 ;  /* 0x0000001100397202 */ /* 0x000fe20000000f00 */
[----:B------:R-:W-:-:S02]  /*1cfc0*/  IMAD.MOV.U32 R56, RZ, RZ, R18 ;  /* 0x000000ffff387224 */ /* 0x000fc400078e0012 */
[----:B------:R-:W-:Y:S02]  /*1cfd0*/  IMAD.MOV.U32 R53, RZ, RZ, R19 ;  /* 0x000000ffff357224 */ /* 0x000fe400078e0013 */
[----:B------:R-:W-:Y:S01]  /*1cfe0*/  HMMA.1688.F32.TF32 R16, R220, R70, R248 ;  /* 0x00000046dc10723c */ /* 0x000fe200000810f8 */
[----:B------:R-:W-:Y:S01]  /*1cff0*/  IMAD.MOV.U32 R251, RZ, RZ, R224 ;  /* 0x000000fffffb7224 */ /* 0x000fe200078e00e0 */
[----:B------:R-:W-:Y:S01]  /*1d000*/  MOV R250, R225 ;  /* 0x000000e100fa7202 */ /* 0x000fe20000000f00 */
[----:B------:R-:W-:Y:S01]  /*1d010*/  IMAD.MOV.U32 R224, RZ, RZ, R247 ;  /* 0x000000ffffe07224 */ /* 0x000fe200078e00f7 */
[----:B------:R-:W-:Y:S01]  /*1d020*/  MOV R225, R246 ;  /* 0x000000f600e17202 */ /* 0x000fe20000000f00 */
[----:B------:R-:W-:Y:S01]  /*1d030*/  IMAD.MOV.U32 R249, RZ, RZ, R226 ;  /* 0x000000fffff97224 */ /* 0x000fe200078e00e2 */
[----:B------:R-:W2:Y:S01]  /*1d040*/  LDL.LU R247, [R1+0x1724] ;  /* 0x0017240001f77983 */ /* 0x000ea20000300800 */
[----:B------:R-:W-:Y:S02]  /*1d050*/  IMAD.MOV.U32 R248, RZ, RZ, R227 ;  /* 0x000000fffff87224 */ /* 0x000fe400078e00e3 */
[----:B------:R-:W-:Y:S01]  /*1d060*/  IMAD.MOV.U32 R226, RZ, RZ, R239 ;  /* 0x000000ffffe27224 */ /* 0x000fe200078e00ef */
[----:B------:R-:W3:Y:S01]  /*1d070*/  LDL.LU R246, [R1+0x1720] ;  /* 0x0017200001f67983 */ /* 0x000ee20000300800 */
[----:B------:R-:W-:-:S03]  /*1d080*/  IMAD.MOV.U32 R227, RZ, RZ, R238 ;  /* 0x000000ffffe37224 */ /* 0x000fc600078e00ee */
[----:B------:R-:W4:Y:S04]  /*1d090*/  LDL.LU R239, [R1+0x171c] ;  /* 0x00171c0001ef7983 */ /* 0x000f280000300800 */
[----:B------:R-:W4:Y:S01]  /*1d0a0*/  LDL.LU R238, [R1+0x1718] ;  /* 0x0017180001ee7983 */ /* 0x000f220000300800 */
[----:B------:R-:W-:Y:S03]  /*1d0b0*/  HMMA.1688.F32.TF32 R180, R216, R72, R180 ;  /* 0x00000048d8b4723c */ /* 0x000fe600000810b4 */
[----:B------:R-:W4:Y:S01]  /*1d0c0*/  LDL.LU R116, [R1+0x70] ;  /* 0x0000700001747983 */ /* 0x000f220000300800 */
[----:B------:R-:W-:-:S03]  /*1d0d0*/  MOV R72, R16 ;  /* 0x0000001000487202 */ /* 0x000fc60000000f00 */
[----:B------:R-:W4:Y:S01]  /*1d0e0*/  LDL.LU R117, [R1+0x74] ;  /* 0x0000740001757983 */ /* 0x000f220000300800 */
[----:B------:R-:W-:Y:S01]  /*1d0f0*/  HMMA.1688.F32.TF32 R140, R216, R64, R140 ;  /* 0x00000040d88c723c */ /* 0x000fe2000008108c */
[----:B------:R-:W-:Y:S02]  /*1d100*/  IMAD.MOV.U32 R65, RZ, RZ, R17 ;  /* 0x000000ffff417224 */ /* 0x000fe400078e0011 */
[----:B------:R-:W4:Y:S01]  /*1d110*/  LDL.LU R118, [R1+0x78] ;  /* 0x0000780001767983 */ /* 0x000f220000300800 */
[----:B------:R-:W-:-:S03]  /*1d120*/  IMAD.MOV.U32 R64, RZ, RZ, R18 ;  /* 0x000000ffff407224 */ /* 0x000fc600078e0012 */
[----:B------:R-:W4:Y:S01]  /*1d130*/  LDL.LU R119, [R1+0x7c] ;  /* 0x00007c0001777983 */ /* 0x000f220000300800 */
[----:B------:R-:W-:-:S03]  /*1d140*/  MOV R61, R19 ;  /* 0x00000013003d7202 */ /* 0x000fc60000000f00 */
[----:B------:R-:W4:Y:S04]  /*1d150*/  LDL.LU R16, [R1+0x90] ;  /* 0x0000900001107983 */ /* 0x000f280000300800 */
        /* <DEDUP_REMOVED lines=22> */
[----:B------:R-:W4:Y:S01]  /*1d2c0*/  LDL.LU R91, [R1+0xcc] ;  /* 0x0000cc00015b7983 */ /* 0x000f220000300800 */
        /* <DEDUP_REMOVED lines=13> */
[----:B------:R-:W-:Y:S01]  /*1d3a0*/  IMAD.MOV.U32 R109, RZ, RZ, R63 ;  /* 0x000000ffff6d7224 */ /* 0x000fe200078e003f */
[----:B------:R-:W-:Y:S01]  /*1d3b0*/  MOV R110, R58 ;  /* 0x0000003a006e7202 */ /* 0x000fe20000000f00 */
[----:B------:R-:W-:Y:S01]  /*1d3c0*/  IMAD.MOV.U32 R111, RZ, RZ, R59 ;  /* 0x000000ffff6f7224 */ /* 0x000fe200078e003b */
[----:B--2---:R-:W-:Y:S01]  /*1d3d0*/  MOV R27, R247 ;  /* 0x000000f7001b7202 */ /* 0x004fe20000000f00 */
[----:B---3--:R-:W-:Y:S02]  /*1d3e0*/  IMAD.MOV.U32 R26, RZ, RZ, R246 ;  /* 0x000000ffff1a7224 */ /* 0x008fe400078e00f6 */
[----:B----4-:R-:W-:Y:S01]  /*1d3f0*/  IMAD.MOV.U32 R25, RZ, RZ, R239 ;  /* 0x000000ffff197224 */ /* 0x010fe200078e00ef */
[----:B------:R-:W-:Y:S02]  /*1d400*/  MOV R24, R238 ;  /* 0x000000ee00187202 */ /* 0x000fe40000000f00 */
[----:B------:R-:W2:Y:S04]  /*1d410*/  LDL.LU R238, [R1+0x1714] ;  /* 0x0017140001ee7983 */ /* 0x000ea80000300800 */
[----:B------:R-:W2:Y:S04]  /*1d420*/  LDL.LU R239, [R1+0x1710] ;  /* 0x0017100001ef7983 */ /* 0x000ea80000300800 */
[----:B------:R-:W3:Y:S04]  /*1d430*/  LDL.LU R246, [R1+0x170c] ;  /* 0x00170c0001f67983 */ /* 0x000ee80000300800 */
[----:B------:R-:W3:Y:S04]  /*1d440*/  LDL.LU R247, [R1+0x1708] ;  /* 0x0017080001f77983 */ /* 0x000ee80000300800 */
[----:B------:R-:W4:Y:S04]  /*1d450*/  LDL.LU R38, [R1+0x1704] ;  /* 0x0017040001267983 */ /* 0x000f280000300800 */
[----:B------:R-:W4:Y:S04]  /*1d460*/  LDL.LU R39, [R1+0x1700] ;  /* 0x0017000001277983 */ /* 0x000f280000300800 */
[----:B------:R-:W2:Y:S04]  /*1d470*/  LDL.LU R42, [R1+0x16fc] ;  /* 0x0016fc00012a7983 */ /* 0x000ea80000300800 */
        /* <DEDUP_REMOVED lines=12> */
[----:B------:R-:W2:Y:S01]  /*1d540*/  LDL.LU R59, [R1+0x16c8] ;  /* 0x0016c800013b7983 */ /* 0x000ea20000300800 */
[----:B------:R-:W-:Y:S08]  /*1d550*/  HMMA.1688.F32.TF32 R144, R216, R236, R144 ;  /* 0x000000ecd890723c */ /* 0x000ff00000081090 */
[C---:B---3--:R-:W-:Y:S08]  /*1d560*/  HMMA.1688.F32.TF32 R224, R220.reuse, R246, R224 ;  /* 0x000000f6dce0723c */ /* 0x048ff000000810e0 */
[C---:B----4-:R-:W-:Y:S08]  /*1d570*/  HMMA.1688.F32.TF32 R116, R220.reuse, R38, R116 ;  /* 0x00000026dc74723c */ /* 0x050ff00000081074 */
[C---:B--2---:R-:W-:Y:S08]  /*1d580*/  HMMA.1688.F32.TF32 R24, R220.reuse, R42, R24 ;  /* 0x0000002adc18723c */ /* 0x044ff00000081018 */
[C---:B------:R-:W-:Y:S08]  /*1d590*/  HMMA.1688.F32.TF32 R16, R220.reuse, R46, R16 ;  /* 0x0000002edc10723c */ /* 0x040ff00000081010 */
[C---:B------:R-:W-:Y:S08]  /*1d5a0*/  HMMA.1688.F32.TF32 R92, R220.reuse, R66, R92 ;  /* 0x00000042dc5c723c */ /* 0x040ff0000008105c */
[C---:B------:R-:W-:Y:S08]  /*1d5b0*/  HMMA.1688.F32.TF32 R204, R220.reuse, R62, R204 ;  /* 0x0000003edccc723c */ /* 0x040ff000000810cc */
[C---:B------:R-:W-:Y:S08]  /*1d5c0*/  HMMA.1688.F32.TF32 R88, R220.reuse, R58, R88 ;  /* 0x0000003adc58723c */ /* 0x040ff00000081058 */
[----:B------:R-:W-:Y:S01]  /*1d5d0*/  HMMA.1688.F32.TF32 R136, R220, R54, R136 ;  /* 0x00000036dc88723c */ /* 0x000fe20000081088 */
[----:B------:R-:W-:-:S07]  /*1d5e0*/  IMAD.MOV.U32 R236, RZ, RZ, R94 ;  /* 0x000000ffffec7224 */ /* 0x000fce00078e005e */
[----:B------:R-:W-:Y:S01]  /*1d5f0*/  HMMA.1688.F32.TF32 R20, R220, R50, R20 ;  /* 0x00000032dc14723c */ /* 0x000fe20000081014 */
[----:B------:R-:W-:Y:S01]  /*1d600*/  IMAD.MOV.U32 R73, RZ, RZ, R95 ;  /* 0x000000ffff497224 */ /* 0x000fe200078e005f */
[----:B------:R-:W-:Y:S01]  /*1d610*/  MOV R237, R93 ;  /* 0x0000005d00ed7202 */ /* 0x000fe20000000f00 */
[----:B------:R-:W-:Y:S01]  /*1d620*/  IMAD.MOV.U32 R244, RZ, RZ, R92 ;  /* 0x000000fffff47224 */ /* 0x000fe200078e005c */
[----:B------:R-:W2:Y:S01]  /*1d630*/  LDL.LU.64 R94, [R1+0x16c0] ;  /* 0x0016c000015e7983 */ /* 0x000ea20000300a00 */
[----:B-1----:R-:W-:Y:S01]  /*1d640*/  IMAD.MOV.U32 R151, RZ, RZ, R206 ;  /* 0x000000ffff977224 */ /* 0x002fe200078e00ce */
[----:B------:R-:W-:Y:S01]  /*1d650*/  MOV R245, R207 ;  /* 0x000000cf00f57202 */ /* 0x000fe20000000f00 */
[----:B------:R-:W-:Y:S01]  /*1d660*/  IMAD.MOV.U32 R150, RZ, RZ, R205 ;  /* 0x000000ffff967224 */ /* 0x000fe200078e00cd */
[----:B------:R-:W2:Y:S01]  /*1d670*/  LDL.LU.64 R92, [R1+0x16b8] ;  /* 0x0016b800015c7983 */ /* 0x000ea20000300a00 */
[----:B------:R-:W-:-:S03]  /*1d680*/  MOV R149, R204 ;  /* 0x000000cc00957202 */ /* 0x000fc60000000f00 */
[----:B------:R-:W3:Y:S04]  /*1d690*/  LDL.LU.64 R206, [R1+0x16b0] ;  /* 0x0016b00001ce7983 */ /* 0x000ee80000300a00 */
[----:B------:R-:W3:Y:S04]  /*1d6a0*/  LDL.LU.64 R204, [R1+0x16a8] ;  /* 0x0016a80001cc7983 */ /* 0x000ee80000300a00 */
[----:B------:R-:W-:Y:S04]  /*1d6b0*/  STL.64 [R1+0x340], R88 ;  /* 0x0003405801007387 */ /* 0x000fe80000100a00 */
[----:B------:R1:W-:Y:S04]  /*1d6c0*/  STL.64 [R1+0x348], R90 ;  /* 0x0003485a01007387 */ /* 0x0003e80000100a00 */
[----:B-1----:R-:W4:Y:S04]  /*1d6d0*/  LDL.LU.64 R90, [R1+0x16a0] ;  /* 0x0016a000015a7983 */ /* 0x002f280000300a00 */
[----:B------:R-:W4:Y:S04]  /*1d6e0*/  LDL.LU.64 R88, [R1+0x1698] ;  /* 0x0016980001587983 */ /* 0x000f280000300a00 */
[----:B------:R-:W-:Y:S04]  /*1d6f0*/  STL.64 [R1+0x330], R136 ;  /* 0x0003308801007387 */ /* 0x000fe80000100a00 */
[----:B------:R1:W-:Y:S04]  /*1d700*/  STL.64 [R1+0x338], R138 ;  /* 0x0003388a01007387 */ /* 0x0003e80000100a00 */
[----:B-1----:R-:W2:Y:S04]  /*1d710*/  LDL.LU.64 R138, [R1+0x1690] ;  /* 0x00169000018a7983 */ /* 0x002ea80000300a00 */
[----:B------:R-:W2:Y:S04]  /*1d720*/  LDL.LU.64 R136, [R1+0x1688] ;  /* 0x0016880001887983 */ /* 0x000ea80000300a00 */
        /* <DEDUP_REMOVED lines=19> */
[----:B------:R-:W2:Y:S01]  /*1d860*/  LDL.LU.64 R224, [R1+0x1638] ;  /* 0x0016380001e07983 */ /* 0x000ea20000300a00 */
[C---:B------:R-:W-:Y:S08]  /*1d870*/  HMMA.1688.F32.TF32 R4, R216.reuse, R124, R4 ;  /* 0x0000007cd804723c */ /* 0x040ff00000081004 */
[C---:B------:R-:W-:Y:S08]  /*1d880*/  HMMA.1688.F32.TF32 R8, R216.reuse, R120, R8 ;  /* 0x00000078d808723c */ /* 0x040ff00000081008 */
[----:B------:R-:W-:Y:S01]  /*1d890*/  HMMA.1688.F32.TF32 R132, R216, R68, R132 ;  /* 0x00000044d884723c */ /* 0x000fe20000081084 */
[----:B------:R-:W-:Y:S04]  /*1d8a0*/  LDS R216, [R252+UR7+0x10800] ;  /* 0x01080007fcd87984 */ /* 0x000fe80008000800 */
[----:B------:R-:W-:Y:S04]  /*1d8b0*/  LDS R218, [R252+UR7+0x10c00] ;  /* 0x010c0007fcda7984 */ /* 0x000fe80008000800 */
[----:B------:R-:W-:Y:S04]  /*1d8c0*/  LDS R217, [R240+UR7+0x10800] ;  /* 0x01080007f0d97984 */ /* 0x000fe80008000800 */
[----:B------:R-:W1:Y:S01]  /*1d8d0*/  LDS R219, [R240+UR7+0x10c00] ;  /* 0x010c0007f0db7984 */ /* 0x000e620008000800 */
[----:B--2---:R-:W-:Y:S03]  /*1d8e0*/  HMMA.1688.F32.TF32 R224, R220, R238, R224 ;  /* 0x000000eedce0723c */ /* 0x004fe600000810e0 */
[----:B------:R-:W2:-:S15]  /*1d8f0*/  LDL.LU R220, [R1+0x50] ;  /* 0x0000500001dc7983 */ /* 0x000e9e0000300800 */
[----:B------:R-:W-:Y:S01]  /*1d900*/  NOP ;  /* 0x0000000000007918 */ /* 0x000fe20000000000 */
[----:B------:R-:W-:Y:S04]  /*1d910*/  STL.64 [R1+0x1b0], R224 ;  /* 0x0001b0e001007387 */ /* 0x000fe80000100a00 */
[----:B------:R-:W-:Y:S04]  /*1d920*/  STL.64 [R1+0x1b8], R226 ;  /* 0x0001b8e201007387 */ /* 0x000fe80000100a00 */
[----:B------:R-:W2:Y:S04]  /*1d930*/  LDL.LU R221, [R1+0x54] ;  /* 0x0000540001dd7983 */ /* 0x000ea80000300800 */
[----:B------:R-:W2:Y:S01]  /*1d940*/  LDL.LU R222, [R1+0x58] ;  /* 0x0000580001de7983 */ /* 0x000ea20000300800 */
[----:B------:R-:W-:Y:S01]  /*1d950*/  IMAD.MOV.U32 R223, RZ, RZ, R242 ;  /* 0x000000ffffdf7224 */ /* 0x000fe200078e00f2 */
[C---:B-1----:R-:W-:Y:S02]  /*1d960*/  HMMA.1688.F32.TF32 R112, R216.reuse, R122, R112 ;  /* 0x0000007ad870723c */ /* 0x042fe40000081070 */
[----:B------:R-:W-:Y:S04]  /*1d970*/  LDS R224, [R241+UR7+0x10880] ;  /* 0x01088007f1e07984 */ /* 0x000fe80008000800 */
[----:B------:R-:W-:Y:S02]  /*1d980*/  LDS R226, [R241+UR7+0x10c80] ;  /* 0x010c8007f1e27984 */ /* 0x000fe40008000800 */
[C---:B------:R-:W-:Y:S02]  /*1d990*/  HMMA.1688.F32.TF32 R108, R216.reuse, R34, R108 ;  /* 0x00000022d86c723c */ /* 0x040fe4000008106c */
[----:B------:R-:W-:Y:S04]  /*1d9a0*/  LDS R225, [R243+UR7+0x10880] ;  /* 0x01088007f3e17984 */ /* 0x000fe80008000800 */
[----:B------:R-:W-:Y:S02]  /*1d9b0*/  LDS R227, [R243+UR7+0x10c80] ;  /* 0x010c8007f3e37984 */ /* 0x000fe40008000800 */
[C---:B------:R-:W-:Y:S08]  /*1d9c0*/  HMMA.1688.F32.TF32 R228, R216.reuse, R30, R228 ;  /* 0x0000001ed8e4723c */ /* 0x040ff000000810e4 */
[C---:B------:R-:W-:Y:S08]  /*1d9d0*/  HMMA.1688.F32.TF32 R232, R216.reuse, R74, R232 ;  /* 0x0000004ad8e8723c */ /* 0x040ff000000810e8 */
[C---:B------:R-:W-:Y:S08]  /*1d9e0*/  HMMA.1688.F32.TF32 R248, R216.reuse, R70, R248 ;  /* 0x00000046d8f8723c */ /* 0x040ff000000810f8 */
[----:B--2---:R-:W-:-:S15]  /*1d9f0*/  HMMA.1688.F32.TF32 R220, R216, R126, R220 ;  /* 0x0000007ed8dc723c */ /* 0x004fde00000810dc */
[----:B------:R-:W-:-:S04]  /*1da00*/  NOP ;  /* 0x0000000000007918 */ /* 0x000fc80000000000 */
[----:B------:R-:W-:Y:S04]  /*1da10*/  STL.64 [R1+0x1a0], R220 ;  /* 0x0001a0dc01007387 */ /* 0x000fe80000100a00 */
[----:B------:R-:W-:Y:S04]  /*1da20*/  STL.64 [R1+0x110], R112 ;  /* 0x0001107001007387 */ /* 0x000fe80000100a00 */
[----:B------:R1:W-:Y:S01]  /*1da30*/  STL.64 [R1+0x118], R114 ;  /* 0x0001187201007387 */ /* 0x0003e20000100a00 */
[C---:B------:R-:W-:Y:S08]  /*1da40*/  HMMA.1688.F32.TF32 R24, R216.reuse, R42, R24 ;  /* 0x0000002ad818723c */ /* 0x040ff00000081018 */
[C---:B------:R-:W-:Y:S08]  /*1da50*/  HMMA.1688.F32.TF32 R16, R216.reuse, R38, R16 ;  /* 0x00000026d810723c */ /* 0x040ff00000081010 */
[C---:B------:R-:W-:Y:S01]  /*1da60*/  HMMA.1688.F32.TF32 R20, R216.reuse, R246, R20 ;  /* 0x000000f6d814723c */ /* 0x040fe20000081014 */
[----:B-1----:R-:W2:Y:S04]  /*1da70*/  LDL.LU.64 R114, [R1+0x1630] ;  /* 0x0016300001727983 */ /* 0x002ea80000300a00 */
[----:B------:R-:W2:Y:S04]  /*1da80*/  LDL.LU.64 R112, [R1+0x1628] ;  /* 0x0016280001707983 */ /* 0x000ea80000300a00 */
[----:B------:R-:W-:Y:S04]  /*1da90*/  STL.64 [R1+0x100], R108 ;  /* 0x0001006c01007387 */ /* 0x000fe80000100a00 */
[----:B------:R1:W-:Y:S01]  /*1daa0*/  STL.64 [R1+0x108], R110 ;  /* 0x0001086e01007387 */ /* 0x0003e20000100a00 */
[C---:B------:R-:W-:Y:S01]  /*1dab0*/  HMMA.1688.F32.TF32 R136, R216.reuse, R238, R136 ;  /* 0x000000eed888723c */ /* 0x040fe20000081088 */
[----:B------:R-:W-:Y:S01]  /*1dac0*/  IMAD.MOV.U32 R69, RZ, RZ, R222 ;  /* 0x000000ffff457224 */ /* 0x000fe200078e00de */
[----:B------:R-:W-:Y:S01]  /*1dad0*/  MOV R68, R223 ;  /* 0x000000df00447202 */ /* 0x000fe20000000f00 */
[----:B------:R-:W-:Y:S02]  /*1dae0*/  LDS R220, [R252+UR7+0x10880] ;  /* 0x01088007fcdc7984 */ /* 0x000fe40008000800 */
[----:B------:R-:W-:Y:S01]  /*1daf0*/  IMAD.MOV.U32 R121, RZ, RZ, R21 ;  /* 0x000000ffff797224 */ /* 0x000fe200078e0015 */
[----:B------:R-:W-:Y:S01]  /*1db00*/  MOV R120, R20 ;  /* 0x0000001400787202 */ /* 0x000fe20000000f00 */
[----:B------:R-:W-:Y:S04]  /*1db10*/  LDS R222, [R252+UR7+0x10c80] ;  /* 0x010c8007fcde7984 */ /* 0x000fe80008000800 */
[----:B-1----:R-:W3:Y:S04]  /*1db20*/  LDL.LU.64 R110, [R1+0x1620] ;  /* 0x00162000016e7983 */ /* 0x002ee80000300a00 */
[----:B------:R-:W3:Y:S04]  /*1db30*/  LDL.LU.64 R108, [R1+0x1618] ;  /* 0x00161800016c7983 */ /* 0x000ee80000300a00 */
[----:B------:R-:W-:Y:S04]  /*1db40*/  STL.64 [R1+0xf0], R228 ;  /* 0x0000f0e401007387 */ /* 0x000fe80000100a00 */
[----:B------:R1:W-:Y:S04]  /*1db50*/  STL.64 [R1+0xf8], R230 ;  /* 0x0000f8e601007387 */ /* 0x0003e80000100a00 */
[----:B------:R-:W-:Y:S04]  /*1db60*/  LDS R221, [R240+UR7+0x10880] ;  /* 0x01088007f0dd7984 */ /* 0x000fe80008000800 */
[----:B------:R-:W2:Y:S04]  /*1db70*/  LDS R223, [R240+UR7+0x10c80] ;  /* 0x010c8007f0df7984 */ /* 0x000ea80008000800 */
[----:B-1----:R-:W4:Y:S04]  /*1db80*/  LDL.LU.64 R230, [R1+0x1610] ;  /* 0x0016100001e67983 */ /* 0x002f280000300a00 */
[----:B------:R-:W4:Y:S04]  /*1db90*/  LDL.LU.64 R228, [R1+0x1608] ;  /* 0x0016080001e47983 */ /* 0x000f280000300a00 */
[----:B------:R-:W-:Y:S04]  /*1dba0*/  STL.64 [R1+0xe0], R232 ;  /* 0x0000e0e801007387 */ /* 0x000fe80000100a00 */
[----:B------:R1:W-:Y:S04]  /*1dbb0*/  STL.64 [R1+0xe8], R234 ;  /* 0x0000e8ea01007387 */ /* 0x0003e80000100a00 */
[----:B-1----:R-:W4:Y:S04]  /*1dbc0*/  LDL.LU.64 R234, [R1+0x1600] ;  /* 0x0016000001ea7983 */ /* 0x002f280000300a00 */
[----:B------:R-:W4:Y:S04]  /*1dbd0*/  LDL.LU.64 R232, [R1+0x15f8] ;  /* 0x0015f80001e87983 */ /* 0x000f280000300a00 */
[----:B------:R-:W-:Y:S04]  /*1dbe0*/  STL.64 [R1+0xd0], R248 ;  /* 0x0000d0f801007387 */ /* 0x000fe80000100a00 */
[----:B------:R1:W-:Y:S04]  /*1dbf0*/  STL.64 [R1+0xd8], R250 ;  /* 0x0000d8fa01007387 */ /* 0x0003e80000100a00 */
[----:B-1----:R-:W4:Y:S04]  /*1dc00*/  LDL.LU.64 R250, [R1+0x15f0] ;  /* 0x0015f00001fa7983 */ /* 0x002f280000300a00 */
[----:B------:R-:W4:Y:S01]  /*1dc10*/  LDL.LU.64 R248, [R1+0x15e8] ;  /* 0x0015e80001f87983 */ /* 0x000f220000300a00 */
[C---:B--2---:R-:W-:Y:S08]  /*1dc20*/  HMMA.1688.F32.TF32 R112, R216.reuse, R50, R112 ;  /* 0x00000032d870723c */ /* 0x044ff00000081070 */
[C---:B---3--:R-:W-:Y:S08]  /*1dc30*/  HMMA.1688.F32.TF32 R108, R216.reuse, R54, R108 ;  /* 0x00000036d86c723c */ /* 0x048ff0000008106c */
[C---:B----4-:R-:W-:Y:S08]  /*1dc40*/  HMMA.1688.F32.TF32 R228, R216.reuse, R58, R228 ;  /* 0x0000003ad8e4723c */ /* 0x050ff000000810e4 */
[C---:B------:R-:W-:Y:S08]  /*1dc50*/  HMMA.1688.F32.TF32 R232, R216.reuse, R62, R232 ;  /* 0x0000003ed8e8723c */ /* 0x040ff000000810e8 */
[----:B------:R-:W-:Y:S11]  /*1dc60*/  HMMA.1688.F32.TF32 R248, R216, R66, R248 ;  /* 0x00000042d8f8723c */ /* 0x000ff600000810f8 */
[----:B------:R-:W-:Y:S01]  /*1dc70*/  IMAD.MOV.U32 R242, RZ, RZ, R235 ;  /* 0x000000fffff27224 */ /* 0x000fe200078e00eb */
[----:B------:R-:W-:Y:S07]  /*1dc80*/  STL.64 [R1+0x180], R232 ;  /* 0x000180e801007387 */ /* 0x000fee0000100a00 */
[----:B------:R-:W-:Y:S04]  /*1dc90*/  STL.64 [R1+0x190], R248 ;  /* 0x000190f801007387 */ /* 0x000fe80000100a00 */
[----:B------:R-:W-:Y:S04]  /*1dca0*/  STL.64 [R1+0x198], R250 ;  /* 0x000198fa01007387 */ /* 0x000fe80000100a00 */
[----:B------:R-:W-:Y:S04]  /*1dcb0*/  STL [R1+0x188], R234 ;  /* 0x000188ea01007387 */ /* 0x000fe80000100800 */
[----:B------:R1:W-:Y:S04]  /*1dcc0*/  STL [R1+0x15d4], R242 ;  /* 0x0015d4f201007387 */ /* 0x0003e80000100800 */
[----:B------:R-:W-:Y:S04]  /*1dcd0*/  STL.64 [R1+0x160], R108 ;  /* 0x0001606c01007387 */ /* 0x000fe80000100a00 */
[----:B------:R-:W-:Y:S01]  /*1dce0*/  STL.64 [R1+0x170], R228 ;  /* 0x000170e401007387 */ /* 0x000fe20000100a00 */
[----:B-1----:R-:W-:-:S03]  /*1dcf0*/  IMAD.MOV.U32 R242, RZ, RZ, R111 ;  /* 0x000000fffff27224 */ /* 0x002fc600078e006f */
[----:B------:R-:W-:Y:S04]  /*1dd00*/  STL.64 [R1+0x178], R230 ;  /* 0x000178e601007387 */ /* 0x000fe80000100a00 */
[----:B------:R1:W-:Y:S02]  /*1dd10*/  STL [R1+0x168], R110 ;  /* 0x0001686e01007387 */ /* 0x0003e40000100800 */
[----:B-1----:R-:W-:Y:S02]  /*1dd20*/  HMMA.1688.F32.TF32 R108, R216, R46, R116 ;  /* 0x0000002ed86c723c */ /* 0x002fe40000081074 */
[----:B------:R-:W-:Y:S04]  /*1dd30*/  STL [R1+0x1540], R112 ;  /* 0x0015407001007387 */ /* 0x000fe80000100800 */
[----:B------:R-:W-:Y:S04]  /*1dd40*/  STL [R1+0x153c], R113 ;  /* 0x00153c7101007387 */ /* 0x000fe80000100800 */
[----:B------:R-:W-:Y:S04]  /*1dd50*/  STL [R1+0x1538], R114 ;  /* 0x0015387201007387 */ /* 0x000fe80000100800 */
[----:B------:R-:W-:Y:S01]  /*1dd60*/  STL [R1+0x1534], R115 ;  /* 0x0015347301007387 */ /* 0x000fe20000100800 */
[C---:B------:R-:W-:Y:S01]  /*1dd70*/  HMMA.1688.F32.TF32 R232, R220.reuse, R50, R164 ;  /* 0x00000032dce8723c */ /* 0x040fe200000810a4 */
[----:B------:R-:W-:Y:S01]  /*1dd80*/  IMAD.MOV.U32 R248, RZ, RZ, R149 ;  /* 0x000000fffff87224 */ /* 0x000fe200078e0095 */
[----:B------:R-:W-:Y:S01]  /*1dd90*/  MOV R249, R150 ;  /* 0x0000009600f97202 */ /* 0x000fe20000000f00 */
[----:B------:R-:W-:Y:S01]  /*1dda0*/  IMAD.MOV.U32 R250, RZ, RZ, R151 ;  /* 0x000000fffffa7224 */ /* 0x000fe200078e0097 */
[----:B------:R-:W-:Y:S04]  /*1ddb0*/  LDS R116, [R252+UR7+0x11000] ;  /* 0x01100007fc747984 */ /* 0x000fe80008000800 */
[----:B------:R-:W-:Y:S04]  /*1ddc0*/  STL [R1+0x154c], R108 ;  /* 0x00154c6c01007387 */ /* 0x000fe80000100800 */
[----:B------:R-:W-:Y:S04]  /*1ddd0*/  STL [R1+0x1548], R109 ;  /* 0x0015486d01007387 */ /* 0x000fe80000100800 */
[----:B------:R-:W-:Y:S04]  /*1dde0*/  STL [R1+0x1544], R110 ;  /* 0x0015446e01007387 */ /* 0x000fe80000100800 */
[----:B------:R-:W-:Y:S04]  /*1ddf0*/  STL [R1+0x1530], R111 ;  /* 0x0015306f01007387 */ /* 0x000fe80000100800 */
[----:B------:R-:W-:Y:S04]  /*1de00*/  STL.64 [R1+0x2d0], R24 ;  /* 0x0002d01801007387 */ /* 0x000fe80000100a00 */
[----:B------:R-:W-:Y:S04]  /*1de10*/  STL.64 [R1+0x2d8], R26 ;  /* 0x0002d81a01007387 */ /* 0x000fe80000100a00 */
[----:B------:R-:W-:Y:S04]  /*1de20*/  STL.64 [R1+0x2c0], R16 ;  /* 0x0002c01001007387 */ /* 0x000fe80000100a00 */
[----:B------:R1:W-:Y:S01]  /*1de30*/  STL.64 [R1+0x2c8], R18 ;  /* 0x0002c81201007387 */ /* 0x0003e20000100a00 */
[----:B------:R-:W-:Y:S01]  /*1de40*/  HMMA.1688.F32.TF32 R228, R220, R54, R168 ;  /* 0x00000036dce4723c */ /* 0x000fe200000810a8 */
[----:B------:R-:W-:-:S02]  /*1de50*/  IMAD.MOV.U32 R251, RZ, RZ, R245 ;  /* 0x000000fffffb7224 */ /* 0x000fc400078e00f5 */
[----:B------:R-:W-:Y:S04]  /*1de60*/  LDS R118, [R252+UR7+0x11400] ;  /* 0x01140007fc767984 */ /* 0x000fe80008000800 */
[----:B------:R-:W-:Y:S01]  /*1de70*/  LDS R117, [R240+UR7+0x11000] ;  /* 0x01100007f0757984 */ /* 0x000fe20008000800 */
[----:B-1----:R-:W-:Y:S03]  /*1de80*/  HMMA.1688.F32.TF32 R16, R224, R126, R88 ;  /* 0x0000007ee010723c */ /* 0x002fe60000081058 */
[----:B------:R-:W-:Y:S04]  /*1de90*/  STL.64 [R1+0x2b8], R22 ;  /* 0x0002b81601007387 */ /* 0x000fe80000100a00 */
[----:B------:R-:W-:-:S12]  /*1dea0*/  LDS R119, [R240+UR7+0x11400] ;  /* 0x01140007f0777984 */ /* 0x000fd80008000800 */
[----:B------:R-:W-:Y:S01]  /*1deb0*/  IMAD.MOV.U32 R124, RZ, RZ, R16 ;  /* 0x000000ffff7c7224 */ /* 0x000fe200078e0010 */
[----:B------:R-:W-:Y:S01]  /*1dec0*/  MOV R125, R17 ;  /* 0x00000011007d7202 */ /* 0x000fe20000000f00 */
[----:B------:R-:W-:Y:S02]  /*1ded0*/  IMAD.MOV.U32 R112, RZ, RZ, R18 ;  /* 0x000000ffff707224 */ /* 0x000fe400078e0012 */
[----:B------:R-:W-:Y:S02]  /*1dee0*/  IMAD.MOV.U32 R113, RZ, RZ, R19 ;  /* 0x000000ffff717224 */ /* 0x000fe400078e0013 */
[----:B------:R-:W-:Y:S01]  /*1def0*/  HMMA.1688.F32.TF32 R16, R224, R122, R204 ;  /* 0x0000007ae010723c */ /* 0x000fe200000810cc */
[----:B------:R-:W-:Y:S04]  /*1df00*/  STL [R1+0x156c], R121 ;  /* 0x00156c7901007387 */ /* 0x000fe80000100800 */
[----:B------:R-:W-:Y:S04]  /*1df10*/  STL [R1+0x1568], R120 ;  /* 0x0015687801007387 */ /* 0x000fe80000100800 */
[----:B------:R-:W-:Y:S04]  /*1df20*/  STL [R1+0x1558], R136 ;  /* 0x0015588801007387 */ /* 0x000fe80000100800 */
[----:B------:R-:W-:Y:S04]  /*1df30*/  STL [R1+0x1554], R137 ;  /* 0x0015548901007387 */ /* 0x000fe80000100800 */
[----:B------:R1:W-:Y:S02]  /*1df40*/  STL [R1+0x1550], R138 ;  /* 0x0015508a01007387 */ /* 0x0003e40000100800 */
[----:B------:R-:W-:Y:S01]  /*1df50*/  IMAD.MOV.U32 R108, RZ, RZ, R17 ;  /* 0x000000ffff6c7224 */ /* 0x000fe200078e0011 */
[----:B------:R-:W-:Y:S01]  /*1df60*/  MOV R110, R19 ;  /* 0x00000013006e7202 */ /* 0x000fe20000000f00 */
[----:B------:R-:W-:Y:S01]  /*1df70*/  IMAD.MOV.U32 R109, RZ, RZ, R18 ;  /* 0x000000ffff6d7224 */ /* 0x000fe200078e0012 */
[----:B-1----:R-:W-:-:S02]  /*1df80*/  MOV R138, R16 ;  /* 0x00000010008a7202 */ /* 0x002fc40000000f00 */
[----:B------:R-:W-:Y:S01]  /*1df90*/  HMMA.1688.F32.TF32 R16, R224, R34, R92 ;  /* 0x00000022e010723c */ /* 0x000fe2000008105c */
[----:B------:R-:W-:Y:S04]  /*1dfa0*/  STL [R1+0x152c], R139 ;  /* 0x00152c8b01007387 */ /* 0x000fe80000100800 */
[----:B------:R-:W-:Y:S04]  /*1dfb0*/  STL [R1+0x1570], R113 ;  /* 0x0015707101007387 */ /* 0x000fe80000100800 */
[----:B------:R-:W-:Y:S04]  /*1dfc0*/  STL [R1+0x1564], R112 ;  /* 0x0015647001007387 */ /* 0x000fe80000100800 */
[----:B------:R1:W-:Y:S04]  /*1dfd0*/  STL [R1+0x1560], R125 ;  /* 0x0015607d01007387 */ /* 0x0003e80000100800 */
[----:B------:R2:W-:Y:S02]  /*1dfe0*/  STL [R1+0x155c], R124 ;  /* 0x00155c7c01007387 */ /* 0x0005e40000100800 */
[----:B------:R-:W-:Y:S01]  /*1dff0*/  MOV R136, R18 ;  /* 0x0000001200887202 */ /* 0x000fe20000000f00 */
[----:B------:R-:W-:-:S02]  /*1e000*/  IMAD.MOV.U32 R137, RZ, RZ, R19 ;  /* 0x000000ffff897224 */ /* 0x000fc400078e0013 */
[----:B-1----:R-:W-:Y:S02]  /*1e010*/  IMAD.MOV.U32 R125, RZ, RZ, R16 ;  /* 0x000000ffff7d7224 */ /* 0x002fe400078e0010 */
[----:B--2---:R-:W-:Y:S02]  /*1e020*/  IMAD.MOV.U32 R124, RZ, RZ, R17 ;  /* 0x000000ffff7c7224 */ /* 0x004fe400078e0011 */
[----:B------:R-:W-:-:S15]  /*1e030*/  HMMA.1688.F32.TF32 R16, R224, R30, R212 ;  /* 0x0000001ee010723c */ /* 0x000fde00000810d4 */
[----:B------:R-:W-:-:S04]  /*1e040*/  NOP ;  /* 0x0000000000007918 */ /* 0x000fc80000000000 */
[----:B------:R-:W-:Y:S01]  /*1e050*/  IMAD.MOV.U32 R113, RZ, RZ, R16 ;  /* 0x000000ffff717224 */ /* 0x000fe200078e0010 */
[----:B------:R-:W-:Y:S01]  /*1e060*/  MOV R121, R17 ;  /* 0x0000001100797202 */ /* 0x000fe20000000f00 */
[----:B------:R-:W-:Y:S02]  /*1e070*/  IMAD.MOV.U32 R120, RZ, RZ, R18 ;  /* 0x000000ffff787224 */ /* 0x000fe400078e0012 */
[----:B------:R-:W-:Y:S02]  /*1e080*/  IMAD.MOV.U32 R112, RZ, RZ, R19 ;  /* 0x000000ffff707224 */ /* 0x000fe400078e0013 */
[----:B------:R-:W-:Y:S01]  /*1e090*/  HMMA.1688.F32.TF32 R16, R224, R74, R96 ;  /* 0x0000004ae010723c */ /* 0x000fe20000081060 */
[----:B------:R1:W-:-:S15]  /*1e0a0*/  STL [R1+0x1580], R110 ;  /* 0x0015806e01007387 */ /* 0x0003de0000100800 */
[----:B------:R-:W-:-:S03]  /*1e0b0*/  NOP ;  /* 0x0000000000007918 */ /* 0x000fc60000000000 */
[----:B------:R-:W-:Y:S01]  /*1e0c0*/  MOV R114, R16 ;  /* 0x0000001000727202 */ /* 0x000fe20000000f00 */
[----:B------:R-:W-:Y:S01]  /*1e0d0*/  IMAD.MOV.U32 R115, RZ, RZ, R17 ;  /* 0x000000ffff737224 */ /* 0x000fe200078e0011 */
[----:B------:R-:W-:Y:S01]  /*1e0e0*/  MOV R139, R19 ;  /* 0x00000013008b7202 */ /* 0x000fe20000000f00 */
[----:B------:R-:W-:Y:S02]  /*1e0f0*/  IMAD.MOV.U32 R111, RZ, RZ, R18 ;  /* 0x000000ffff6f7224 */ /* 0x000fe400078e0012 */
[----:B------:R-:W-:Y:S01]  /*1e100*/  HMMA.1688.F32.TF32 R16, R224, R70, R208 ;  /* 0x00000046e010723c */ /* 0x000fe200000810d0 */
[----:B------:R-:W-:Y:S04]  /*1e110*/  STL [R1+0x157c], R109 ;  /* 0x00157c6d01007387 */ /* 0x000fe80000100800 */
[----:B------:R2:W-:Y:S04]  /*1e120*/  STL [R1+0x1578], R108 ;  /* 0x0015786c01007387 */ /* 0x0005e80000100800 */
[----:B------:R3:W-:Y:S10]  /*1e130*/  STL [R1+0x1574], R138 ;  /* 0x0015748a01007387 */ /* 0x0007f40000100800 */
[----:B-1----:R-:W-:Y:S01]  /*1e140*/  IMAD.MOV.U32 R110, RZ, RZ, R16 ;  /* 0x000000ffff6e7224 */ /* 0x002fe200078e0010 */
[----:B--2---:R-:W-:Y:S01]  /*1e150*/  MOV R108, R18 ;  /* 0x00000012006c7202 */ /* 0x004fe20000000f00 */
[----:B------:R-:W-:-:S02]  /*1e160*/  IMAD.MOV.U32 R109, RZ, RZ, R17 ;  /* 0x000000ffff6d7224 */ /* 0x000fc400078e0011 */
[----:B---3--:R-:W-:Y:S02]  /*1e170*/  IMAD.MOV.U32 R138, RZ, RZ, R19 ;  /* 0x000000ffff8a7224 */ /* 0x008fe400078e0013 */
[----:B------:R-:W-:Y:S01]  /*1e180*/  HMMA.1688.F32.TF32 R16, R224, R66, R80 ;  /* 0x00000042e010723c */ /* 0x000fe20000081050 */
[----:B------:R1:W-:Y:S04]  /*1e190*/  STL [R1+0x1590], R137 ;  /* 0x0015908901007387 */ /* 0x0003e80000100800 */
[----:B------:R2:W-:Y:S04]  /*1e1a0*/  STL [R1+0x158c], R136 ;  /* 0x00158c8801007387 */ /* 0x0005e80000100800 */
[----:B------:R3:W-:Y:S04]  /*1e1b0*/  STL [R1+0x1588], R124 ;  /* 0x0015887c01007387 */ /* 0x0007e80000100800 */
[----:B------:R4:W-:Y:S06]  /*1e1c0*/  STL [R1+0x1584], R125 ;  /* 0x0015847d01007387 */ /* 0x0009ec0000100800 */
[----:B-1----:R-:W-:Y:S01]  /*1e1d0*/  IMAD.MOV.U32 R137, RZ, RZ, R16 ;  /* 0x000000ffff897224 */ /* 0x002fe200078e0010 */
[----:B--2---:R-:W-:Y:S01]  /*1e1e0*/  MOV R136, R17 ;  /* 0x0000001100887202 */ /* 0x004fe20000000f00 */
[----:B---3--:R-:W-:-:S02]  /*1e1f0*/  IMAD.MOV.U32 R124, RZ, RZ, R18 ;  /* 0x000000ffff7c7224 */ /* 0x008fc400078e0012 */
[----:B----4-:R-:W-:Y:S02]  /*1e200*/  IMAD.MOV.U32 R125, RZ, RZ, R19 ;  /* 0x000000ffff7d7224 */ /* 0x010fe400078e0013 */
[----:B------:R-:W-:Y:S01]  /*1e210*/  HMMA.1688.F32.TF32 R16, R224, R62, R84 ;  /* 0x0000003ee010723c */ /* 0x000fe20000081054 */
[----:B------:R1:W-:Y:S04]  /*1e220*/  STL [R1+0x15a0], R112 ;  /* 0x0015a07001007387 */ /* 0x0003e80000100800 */
[----:B------:R2:W-:Y:S04]  /*1e230*/  STL [R1+0x159c], R120 ;  /* 0x00159c7801007387 */ /* 0x0005e80000100800 */
[----:B------:R3:W-:Y:S04]  /*1e240*/  STL [R1+0x1598], R121 ;  /* 0x0015987901007387 */ /* 0x0007e80000100800 */
[----:B------:R4:W-:Y:S06]  /*1e250*/  STL [R1+0x1594], R113 ;  /* 0x0015947101007387 */ /* 0x0009ec0000100800 */
[----:B-1----:R-:W-:Y:S01]  /*1e260*/  MOV R112, R16 ;  /* 0x0000001000707202 */ /* 0x002fe20000000f00 */
[----:B--2---:R-:W-:-:S02]  /*1e270*/  IMAD.MOV.U32 R120, RZ, RZ, R17 ;  /* 0x000000ffff787224 */ /* 0x004fc400078e0011 */
[----:B---3--:R-:W-:Y:S01]  /*1e280*/  IMAD.MOV.U32 R121, RZ, RZ, R18 ;  /* 0x000000ffff797224 */ /* 0x008fe200078e0012 */
[----:B----4-:R-:W-:Y:S02]  /*1e290*/  MOV R113, R19 ;  /* 0x0000001300717202 */ /* 0x010fe40000000f00 */
[----:B------:R-:W-:-:S15]  /*1e2a0*/  HMMA.1688.F32.TF32 R16, R224, R58, R100 ;  /* 0x0000003ae010723c */ /* 0x000fde0000081064 */
[----:B------:R-:W-:-:S04]  /*1e2b0*/  NOP ;  /* 0x0000000000007918 */ /* 0x000fc80000000000 */
[----:B------:R-:W-:Y:S01]  /*1e2c0*/  IMAD.MOV.U32 R99, RZ, RZ, R16 ;  /* 0x000000ffff637224 */ /* 0x000fe200078e0010 */
[----:B------:R-:W-:Y:S01]  /*1e2d0*/  MOV R97, R18 ;  /* 0x0000001200617202 */ /* 0x000fe20000000f00 */
[----:B------:R-:W-:Y:S02]  /*1e2e0*/  IMAD.MOV.U32 R98, RZ, RZ, R17 ;  /* 0x000000ffff627224 */ /* 0x000fe400078e0011 */
[----:B------:R-:W-:Y:S02]  /*1e2f0*/  IMAD.MOV.U32 R96, RZ, RZ, R19 ;  /* 0x000000ffff607224 */ /* 0x000fe400078e0013 */
        /* <DEDUP_REMOVED lines=8> */
[----:B------:R-:W-:Y:S01]  /*1e380*/  MOV R107, R16 ;  /* 0x00000010006b7202 */ /* 0x000fe20000000f00 */
[----:B------:R-:W-:Y:S01]  /*1e390*/  IMAD.MOV.U32 R106, RZ, RZ, R17 ;  /* 0x000000ffff6a7224 */ /* 0x000fe200078e0011 */
[----:B------:R-:W-:Y:S01]  /*1e3a0*/  MOV R104, R19 ;  /* 0x0000001300687202 */ /* 0x000fe20000000f00 */
[----:B------:R-:W-:Y:S02]  /*1e3b0*/  IMAD.MOV.U32 R105, RZ, RZ, R18 ;  /* 0x000000ffff697224 */ /* 0x000fe400078e0012 */
[----:B------:R-:W-:Y:S01]  /*1e3c0*/  HMMA.1688.F32.TF32 R16, R224, R46, R188 ;  /* 0x0000002ee010723c */ /* 0x000fe200000810bc */
[----:B------:R1:W-:-:S15]  /*1e3d0*/  STL [R1+0x15b0], R139 ;  /* 0x0015b08b01007387 */ /* 0x0003de0000100800 */
[----:B------:R-:W-:-:S03]  /*1e3e0*/  NOP ;  /* 0x0000000000007918 */ /* 0x000fc60000000000 */
[----:B------:R-:W-:Y:S01]  /*1e3f0*/  IMAD.MOV.U32 R131, RZ, RZ, R16 ;  /* 0x000000ffff837224 */ /* 0x000fe200078e0010 */
[----:B------:R-:W-:Y:S01]  /*1e400*/  MOV R129, R18 ;  /* 0x0000001200817202 */ /* 0x000fe20000000f00 */
[----:B------:R-:W-:Y:S02]  /*1e410*/  IMAD.MOV.U32 R130, RZ, RZ, R17 ;  /* 0x000000ffff827224 */ /* 0x000fe400078e0011 */
[----:B------:R-:W-:Y:S02]  /*1e420*/  IMAD.MOV.U32 R128, RZ, RZ, R19 ;  /* 0x000000ffff807224 */ /* 0x000fe400078e0013 */
[----:B------:R-:W-:Y:S01]  /*1e430*/  HMMA.1688.F32.TF32 R16, R224, R42, R192 ;  /* 0x0000002ae010723c */ /* 0x000fe200000810c0 */
[----:B------:R2:W-:Y:S04]  /*1e440*/  STL [R1+0x15ac], R111 ;  /* 0x0015ac6f01007387 */ /* 0x0005e80000100800 */
[----:B------:R3:W-:Y:S04]  /*1e450*/  STL [R1+0x15a8], R115 ;  /* 0x0015a87301007387 */ /* 0x0007e80000100800 */
[----:B------:R4:W-:Y:S10]  /*1e460*/  STL [R1+0x15a4], R114 ;  /* 0x0015a47201007387 */ /* 0x0009f40000100800 */
[----:B-1----:R-:W-:Y:S01]  /*1e470*/  IMAD.MOV.U32 R139, RZ, RZ, R16 ;  /* 0x000000ffff8b7224 */ /* 0x002fe200078e0010 */
[----:B--2---:R-:W-:Y:S01]  /*1e480*/  MOV R111, R17 ;  /* 0x00000011006f7202 */ /* 0x004fe20000000f00 */
[----:B---3--:R-:W-:-:S02]  /*1e490*/  IMAD.MOV.U32 R115, RZ, RZ, R18 ;  /* 0x000000ffff737224 */ /* 0x008fc400078e0012 */
[----:B----4-:R-:W-:Y:S02]  /*1e4a0*/  IMAD.MOV.U32 R114, RZ, RZ, R19 ;  /* 0x000000ffff727224 */ /* 0x010fe400078e0013 */
[C---:B------:R-:W-:Y:S01]  /*1e4b0*/  HMMA.1688.F32.TF32 R16, R224.reuse, R38, R196 ;  /* 0x00000026e010723c */ /* 0x040fe200000810c4 */
[----:B------:R1:W-:Y:S07]  /*1e4c0*/  STL [R1+0x15c0], R138 ;  /* 0x0015c08a01007387 */ /* 0x0003ee0000100800 */
[----:B------:R-:W-:Y:S01]  /*1e4d0*/  HMMA.1688.F32.TF32 R196, R224, R238, R76 ;  /* 0x000000eee0c4723c */ /* 0x000fe2000008104c */
[----:B------:R2:W-:Y:S07]  /*1e4e0*/  STL [R1+0x15bc], R108 ;  /* 0x0015bc6c01007387 */ /* 0x0005ee0000100800 */
[C---:B------:R-:W-:Y:S01]  /*1e4f0*/  HMMA.1688.F32.TF32 R188, R220.reuse, R126, R4 ;  /* 0x0000007edcbc723c */ /* 0x040fe20000081004 */
[----:B------:R3:W-:Y:S02]  /*1e500*/  STL [R1+0x15b8], R109 ;  /* 0x0015b86d01007387 */ /* 0x0007e40000100800 */
[----:B-1----:R-:W-:Y:S01]  /*1e510*/  MOV R138, R16 ;  /* 0x00000010008a7202 */ /* 0x002fe20000000f00 */
[----:B--2---:R-:W-:Y:S01]  /*1e520*/  IMAD.MOV.U32 R108, RZ, RZ, R17 ;  /* 0x000000ffff6c7224 */ /* 0x004fe200078e0011 */
[----:B------:R1:W-:Y:S03]  /*1e530*/  STL [R1+0x15b4], R110 ;  /* 0x0015b46e01007387 */ /* 0x0003e60000100800 */
[----:B------:R-:W-:Y:S01]  /*1e540*/  HMMA.1688.F32.TF32 R192, R220, R122, R8 ;  /* 0x0000007adcc0723c */ /* 0x000fe20000081008 */
[----:B---3--:R-:W-:Y:S01]  /*1e550*/  IMAD.MOV.U32 R109, RZ, RZ, R18 ;  /* 0x000000ffff6d7224 */ /* 0x008fe200078e0012 */
[----:B-1----:R-:W-:-:S06]  /*1e560*/  MOV R110, R19 ;  /* 0x00000013006e7202 */ /* 0x002fcc0000000f00 */
[----:B------:R-:W-:Y:S01]  /*1e570*/  HMMA.1688.F32.TF32 R16, R224, R246, R200 ;  /* 0x000000f6e010723c */ /* 0x000fe200000810c8 */
[----:B------:R-:W-:Y:S07]  /*1e580*/  STL [R1+0x15d0], R125 ;  /* 0x0015d07d01007387 */ /* 0x000fee0000100800 */
[C---:B------:R-:W-:Y:S01]  /*1e590*/  HMMA.1688.F32.TF32 R200, R220.reuse, R34, R12 ;  /* 0x00000022dcc8723c */ /* 0x040fe2000008100c */
[----:B------:R-:W-:Y:S04]  /*1e5a0*/  STL [R1+0x15cc], R124 ;  /* 0x0015cc7c01007387 */ /* 0x000fe80000100800 */
[----:B------:R-:W-:Y:S03]  /*1e5b0*/  STL [R1+0x15c8], R136 ;  /* 0x0015c88801007387 */ /* 0x000fe60000100800 */
[C---:B------:R-:W-:Y:S01]  /*1e5c0*/  HMMA.1688.F32.TF32 R204, R220.reuse, R30, R184 ;  /* 0x0000001edccc723c */ /* 0x040fe200000810b8 */
[----:B------:R-:W-:Y:S04]  /*1e5d0*/  STL [R1+0x15c4], R137 ;  /* 0x0015c48901007387 */ /* 0x000fe80000100800 */
[----:B------:R-:W-:Y:S03]  /*1e5e0*/  STL [R1+0x1504], R196 ;  /* 0x001504c401007387 */ /* 0x000fe60000100800 */
[C---:B------:R-:W-:Y:S01]  /*1e5f0*/  HMMA.1688.F32.TF32 R4, R220.reuse, R62, R176 ;  /* 0x0000003edc04723c */ /* 0x040fe200000810b0 */
        /* <DEDUP_REMOVED lines=16> */
[----:B------:R-:W-:Y:S04]  /*1e700*/  STL.64 [R1+0x150], R4 ;  /* 0x0001500401007387 */ /* 0x000fe80000100a00 */
[----:B------:R1:W-:Y:S01]  /*1e710*/  STL.64 [R1+0x158], R6 ;  /* 0x0001580601007387 */ /* 0x0003e20000100a00 */
[----:B------:R-:W-:Y:S01]  /*1e720*/  HMMA.1688.F32.TF32 R208, R220, R74, R180 ;  /* 0x0000004adcd0723c */ /* 0x000fe200000810b4 */
[----:B------:R-:W-:-:S02]  /*1e730*/  MOV R183, R0 ;  /* 0x0000000000b77202 */ /* 0x000fc40000000f00 */
[----:B------:R-:W2:Y:S05]  /*1e740*/  S2R R0, SR_TID.X ;  /* 0x0000000000007919 */ /* 0x000eaa0000002100 */
[----:B-1----:R-:W-:Y:S01]  /*1e750*/  HMMA.1688.F32.TF32 R4, R220, R46, R160 ;  /* 0x0000002edc04723c */ /* 0x002fe200000810a0 */
[----:B------:R-:W-:Y:S01]  /*1e760*/  MOV R91, R73 ;  /* 0x00000049005b7202 */ /* 0x000fe20000000f00 */
[----:B------:R-:W-:Y:S01]  /*1e770*/  IMAD.MOV.U32 R182, RZ, RZ, R2 ;  /* 0x000000ffffb67224 */ /* 0x000fe200078e0002 */
[----:B------:R-:W-:Y:S01]  /*1e780*/  LDS R74, [R241+UR7+0x11400] ;  /* 0x01140007f14a7984 */ /* 0x000fe20008000800 */
[----:B------:R-:W-:-:S03]  /*1e790*/  IMAD.MOV.U32 R92, RZ, RZ, R72 ;  /* 0x000000ffff5c7224 */ /* 0x000fc600078e0048 */
[----:B------:R-:W-:Y:S04]  /*1e7a0*/  LDS R72, [R241+UR7+0x11000] ;  /* 0x01100007f1487984 */ /* 0x000fe80008000800 */
[----:B------:R-:W-:Y:S04]  /*1e7b0*/  LDS R73, [R243+UR7+0x11000] ;  /* 0x01100007f3497984 */ /* 0x000fe80008000800 */
[----:B------:R-:W-:Y:S04]  /*1e7c0*/  LDS R75, [R243+UR7+0x11400] ;  /* 0x01140007f34b7984 */ /* 0x000fe80008000800 */
[----:B------:R-:W-:Y:S01]  /*1e7d0*/  IMAD.MOV.U32 R207, RZ, RZ, R4 ;  /* 0x000000ffffcf7224 */ /* 0x000fe200078e0004 */
[----:B------:R-:W-:Y:S01]  /*1e7e0*/  MOV R200, R5 ;  /* 0x0000000500c87202 */ /* 0x000fe20000000f00 */
[----:B------:R-:W-:Y:S01]  /*1e7f0*/  IMAD.MOV.U32 R192, RZ, RZ, R6 ;  /* 0x000000ffffc07224 */ /* 0x000fe200078e0006 */
[----:B------:R-:W-:Y:S01]  /*1e800*/  MOV R136, R18 ;  /* 0x0000001200887202 */ /* 0x000fe20000000f00 */
[----:B------:R-:W-:-:S02]  /*1e810*/  IMAD.MOV.U32 R193, RZ, RZ, R7 ;  /* 0x000000ffffc17224 */ /* 0x000fc400078e0007 */
[----:B------:R-:W-:Y:S01]  /*1e820*/  IMAD.MOV.U32 R125, RZ, RZ, R16 ;  /* 0x000000ffff7d7224 */ /* 0x000fe200078e0010 */
[----:B------:R-:W-:Y:S01]  /*1e830*/  HMMA.1688.F32.TF32 R4, R220, R42, R156 ;  /* 0x0000002adc04723c */ /* 0x000fe2000008109c */
[C---:B--2---:R-:W-:Y:S01]  /*1e840*/  IMAD.SHL.U32 R2, R0.reuse, 0x2, RZ ;  /* 0x0000000200027824 */ /* 0x044fe200078e00ff */
[----:B------:R-:W-:Y:S01]  /*1e850*/  LOP3.LUT R0, R0, 0x7, RZ, 0xc0, !PT ;  /* 0x0000000700007812 */ /* 0x000fe200078ec0ff */
[----:B------:R-:W-:Y:S01]  /*1e860*/  IMAD.MOV.U32 R124, RZ, RZ, R17 ;  /* 0x000000ffff7c7224 */ /* 0x000fe200078e0011 */
[----:B------:R-:W-:Y:S01]  /*1e870*/  MOV R185, R33 ;  /* 0x0000002100b97202 */ /* 0x000fe20000000f00 */
[----:B------:R-:W-:-:S03]  /*1e880*/  IMAD.MOV.U32 R137, RZ, RZ, R19 ;  /* 0x000000ffff897224 */ /* 0x000fc600078e0013 */
[----:B------:R-:W-:Y:S01]  /*1e890*/  HMMA.1688.F32.TF32 R212, R220, R70, R132 ;  /* 0x00000046dcd4723c */ /* 0x000fe20000081084 */
[----:B------:R-:W-:Y:S01]  /*1e8a0*/  IMAD R0, R0, 0x110, RZ ;  /* 0x0000011000007824 */ /* 0x000fe200078e02ff */
[----:B------:R-:W-:Y:S01]  /*1e8b0*/  MOV R78, R40 ;  /* 0x00000028004e7202 */ /* 0x000fe20000000f00 */
[----:B------:R-:W-:Y:S01]  /*1e8c0*/  IMAD.MOV.U32 R187, RZ, RZ, R29 ;  /* 0x000000ffffbb7224 */ /* 0x000fe200078e001d */
[----:B------:R-:W-:Y:S01]  /*1e8d0*/  MOV R87, R45 ;  /* 0x0000002d00577202 */ /* 0x000fe20000000f00 */
[----:B------:R-:W-:Y:S01]  /*1e8e0*/  IMAD.MOV.U32 R186, RZ, RZ, R32 ;  /* 0x000000ffffba7224 */ /* 0x000fe200078e0020 */
[----:B------:R-:W-:Y:S01]  /*1e8f0*/  MOV R84, R52 ;  /* 0x0000003400547202 */ /* 0x000fe20000000f00 */
[----:B------:R-:W-:Y:S02]  /*1e900*/  IMAD.MOV.U32 R79, RZ, RZ, R37 ;  /* 0x000000ffff4f7224 */ /* 0x000fe400078e0025 */
[----:B------:R-:W-:Y:S02]  /*1e910*/  IMAD.MOV.U32 R77, RZ, RZ, R41 ;  /* 0x000000ffff4d7224 */ /* 0x000fe400078e0029 */
[----:B------:R-:W-:Y:S01]  /*1e920*/  IMAD.MOV.U32 R76, RZ, RZ, R44 ;  /* 0x000000ffff4c7224 */ /* 0x000fe200078e002c */
[----:B------:R-:W-:Y:S01]  /*1e930*/  MOV R194, R4 ;  /* 0x0000000400c27202 */ /* 0x000fe20000000f00 */
[----:B------:R-:W-:Y:S01]  /*1e940*/  IMAD.MOV.U32 R195, RZ, RZ, R5 ;  /* 0x000000ffffc37224 */ /* 0x000fe200078e0005 */
[----:B------:R-:W-:Y:S01]  /*1e950*/  MOV R189, R7 ;  /* 0x0000000700bd7202 */ /* 0x000fe20000000f00 */
[----:B------:R-:W-:-:S02]  /*1e960*/  IMAD.MOV.U32 R188, RZ, RZ, R6 ;  /* 0x000000ffffbc7224 */ /* 0x000fc400078e0006 */
[----:B------:R-:W-:Y:S01]  /*1e970*/  IMAD.MOV.U32 R85, RZ, RZ, R49 ;  /* 0x000000ffff557224 */ /* 0x000fe200078e0031 */
[C---:B------:R-:W-:Y:S01]  /*1e980*/  HMMA.1688.F32.TF32 R4, R220.reuse, R38, R152 ;  /* 0x00000026dc04723c */ /* 0x040fe20000081098 */
[----:B------:R-:W-:Y:S01]  /*1e990*/  LOP3.LUT R0, R0, 0x30, R2, 0x78, !PT ;  /* 0x0000003000007812 */ /* 0x000fe200078e7802 */
[----:B------:R-:W-:Y:S01]  /*1e9a0*/  IMAD.MOV.U32 R184, RZ, RZ, R36 ;  /* 0x000000ffffb87224 */ /* 0x000fe200078e0024 */
[----:B------:R-:W-:Y:S01]  /*1e9b0*/  MOV R81, R57 ;  /* 0x0000003900517202 */ /* 0x000fe20000000f00 */
[----:B------:R-:W-:Y:S01]  /*1e9c0*/  IMAD.MOV.U32 R86, RZ, RZ, R48 ;  /* 0x000000ffff567224 */ /* 0x000fe200078e0030 */
[----:B------:R-:W-:Y:S01]  /*1e9d0*/  LOP3.LUT R0, R0, 0x40, RZ, 0x3c, !PT ;  /* 0x0000004000007812 */ /* 0x000fe200078e3cff */
[----:B------:R-:W-:Y:S01]  /*1e9e0*/  IMAD.MOV.U32 R83, RZ, RZ, R53 ;  /* 0x000000ffff537224 */ /* 0x000fe200078e0035 */
[----:B------:R-:W-:Y:S01]  /*1e9f0*/  MOV R94, R64 ;  /* 0x00000040005e7202 */ /* 0x000fe20000000f00 */
[----:B------:R-:W-:Y:S01]  /*1ea00*/  HMMA.1688.F32.TF32 R224, R220, R58, R172 ;  /* 0x0000003adce0723c */ /* 0x000fe200000810ac */
[----:B------:R-:W-:Y:S01]  /*1ea10*/  IMAD.MOV.U32 R82, RZ, RZ, R56 ;  /* 0x000000ffff527224 */ /* 0x000fe200078e0038 */
[----:B------:R-:W-:Y:S01]  /*1ea20*/  LDSM.16.M88.4 R8, [R0+UR8+0x800] ;  /* 0x000800080008783b */ /* 0x000fe20008000200 */
[----:B------:R-:W-:Y:S01]  /*1ea30*/  MOV R180, R28 ;  /* 0x0000001c00b47202 */ /* 0x000fe20000000f00 */
[----:B------:R-:W-:-:S02]  /*1ea40*/  IMAD.MOV.U32 R181, RZ, RZ, R3 ;  /* 0x000000ffffb57224 */ /* 0x000fc400078e0003 */
[----:B------:R-:W-:Y:S04]  /*1ea50*/  LDSM.16.M88.4 R12, [R0+UR8+0x1000] ;  /* 0x00100008000c783b */ /* 0x000fe80008000200 */
[----:B------:R-:W-:Y:S01]  /*1ea60*/  LDSM.16.M88.4 R16, [R0+UR8+0x1800] ;  /* 0x001800080010783b */ /* 0x000fe20008000200 */
[----:B------:R-:W-:Y:S01]  /*1ea70*/  IMAD.MOV.U32 R199, RZ, RZ, R4 ;  /* 0x000000ffffc77224 */ /* 0x000fe200078e0004 */
[----:B------:R-:W-:Y:S01]  /*1ea80*/  MOV R201, R6 ;  /* 0x0000000600c97202 */ /* 0x000fe20000000f00 */
[----:B------:R-:W-:Y:S01]  /*1ea90*/  IMAD.MOV.U32 R191, RZ, RZ, R5 ;  /* 0x000000ffffbf7224 */ /* 0x000fe200078e0005 */
[----:B------:R-:W-:Y:S01]  /*1eaa0*/  LDSM.16.M88.4 R20, [R0+UR8+0x2000] ;  /* 0x002000080014783b */ /* 0x000fe20008000200 */
[----:B------:R-:W-:-:S03]  /*1eab0*/  IMAD.MOV.U32 R202, RZ, RZ, R7 ;  /* 0x000000ffffca7224 */ /* 0x000fc600078e0007 */
[----:B------:R-:W1:Y:S04]  /*1eac0*/  LDSM.16.M88.4 R4, [R0+UR8] ;  /* 0x000000080004783b */ /* 0x000e680008000200 */
[----:B------:R-:W2:Y:S04]  /*1ead0*/  LDSM.16.M88.4 R24, [R0+UR8+0x2800] ;  /* 0x002800080018783b */ /* 0x000ea80008000200 */
[----:B------:R-:W3:Y:S04]  /*1eae0*/  LDSM.16.M88.4 R28, [R0+UR8+0x3000] ;  /* 0x00300008001c783b */ /* 0x000ee80008000200 */
[----:B------:R-:W4:Y:S04]  /*1eaf0*/  LDSM.16.M88.4 R32, [R0+UR8+0x3800] ;  /* 0x003800080020783b */ /* 0x000f280008000200 */
[----:B------:R-:W2:Y:S04]  /*1eb00*/  LDSM.16.M88.4 R36, [R0+UR8+0x4000] ;  /* 0x004000080024783b */ /* 0x000ea80008000200 */
[----:B------:R-:W2:Y:S04]  /*1eb10*/  LDSM.16.M88.4 R40, [R0+UR8+0x4800] ;  /* 0x004800080028783b */ /* 0x000ea80008000200 */
[----:B------:R-:W2:Y:S04]  /*1eb20*/  LDSM.16.M88.4 R44, [R0+UR8+0x5000] ;  /* 0x00500008002c783b */ /* 0x000ea80008000200 */
[----:B------:R-:W2:Y:S01]  /*1eb30*/  LDSM.16.M88.4 R48, [R0+UR8+0x5800] ;  /* 0x005800080030783b */ /* 0x000ea20008000200 */
[----:B------:R-:W-:-:S03]  /*1eb40*/  IMAD.MOV.U32 R95, RZ, RZ, R61 ;  /* 0x000000ffff5f7224 */ /* 0x000fc600078e003d */
[----:B------:R-:W2:Y:S01]  /*1eb50*/  LDSM.16.M88.4 R52, [R0+UR8+0x6000] ;  /* 0x006000080034783b */ /* 0x000ea20008000200 */
[----:B------:R-:W-:-:S03]  /*1eb60*/  IMAD.MOV.U32 R80, RZ, RZ, R60 ;  /* 0x000000ffff507224 */ /* 0x000fc600078e003c */
[----:B------:R-:W2:Y:S01]  /*1eb70*/  LDSM.16.M88.4 R56, [R0+UR8+0x6800] ;  /* 0x006800080038783b */ /* 0x000ea20008000200 */
[----:B-1----:R-:W-:Y:S03]  /*1eb80*/  HMMA.1688.F32.TF32 R132, R72, R4, R180 ;  /* 0x000000044884723c */ /* 0x002fe600000810b4 */
[----:B------:R-:W1:Y:S01]  /*1eb90*/  LDSM.16.M88.4 R60, [R0+UR8+0x7000] ;  /* 0x00700008003c783b */ /* 0x000e620008000200 */
[----:B------:R-:W-:-:S03]  /*1eba0*/  IMAD.MOV.U32 R93, RZ, RZ, R65 ;  /* 0x000000ffff5d7224 */ /* 0x000fc600078e0041 */
[----:B------:R-:W4:Y:S01]  /*1ebb0*/  LDL.LU R149, [R1+0x15e0] ;  /* 0x0015e00001957983 */ /* 0x000f220000300800 */
[----:B------:R-:W-:Y:S03]  /*1ebc0*/  HMMA.1688.F32.TF32 R216, R220, R66, R140 ;  /* 0x00000042dcd8723c */ /* 0x000fe6000008108c */
[----:B------:R3:W1:Y:S04]  /*1ebd0*/  LDSM.16.M88.4 R64, [R0+UR8+0x7800] ;  /* 0x007800080040783b */ /* 0x0006680008000200 */
[----:B------:R-:W4:Y:S04]  /*1ebe0*/  LDL.LU R150, [R1+0x15dc] ;  /* 0x0015dc0001967983 */ /* 0x000f280000300800 */
[----:B------:R-:W4:Y:S01]  /*1ebf0*/  LDL.LU R151, [R1+0x15d8] ;  /* 0x0015d80001977983 */ /* 0x000f220000300800 */
[----:B------:R-:W-:Y:S01]  /*1ec00*/  IMAD.MOV.U32 R203, RZ, RZ, R132 ;  /* 0x000000ffffcb7224 */ /* 0x000fe200078e0084 */
[----:B------:R-:W-:Y:S01]  /*1ec10*/  MOV R3, R133 ;  /* 0x0000008500037202 */ /* 0x000fe20000000f00 */
[----:B------:R-:W-:-:S02]  /*1ec20*/  IMAD.MOV.U32 R2, RZ, RZ, R134 ;  /* 0x000000ffff027224 */ /* 0x000fc400078e0086 */
[----:B---3--:R-:W-:Y:S02]  /*1ec30*/  IMAD.MOV.U32 R0, RZ, RZ, R135 ;  /* 0x000000ffff007224 */ /* 0x008fe400078e0087 */
[----:B------:R-:W-:Y:S01]  /*1ec40*/  HMMA.1688.F32.TF32 R132, R72, R8, R184 ;  /* 0x000000084884723c */ /* 0x000fe200000810b8 */
[----:B------:R-:W-:Y:S04]  /*1ec50*/  STL [R1+0x14c0], R14 ;  /* 0x0014c00e01007387 */ /* 0x000fe80000100800 */
[----:B------:R-:W-:Y:S04]  /*1ec60*/  STL [R1+0x14bc], R15 ;  /* 0x0014bc0f01007387 */ /* 0x000fe80000100800 */
[----:B------:R-:W-:Y:S04]  /*1ec70*/  STL [R1+0x14b4], R18 ;  /* 0x0014b41201007387 */ /* 0x000fe80000100800 */
[----:B------:R-:W-:Y:S04]  /*1ec80*/  STL [R1+0x14b0], R19 ;  /* 0x0014b01301007387 */ /* 0x000fe80000100800 */
[----:B------:R-:W-:Y:S04]  /*1ec90*/  STL [R1+0x14ac], R22 ;  /* 0x0014ac1601007387 */ /* 0x000fe80000100800 */
[----:B------:R-:W-:Y:S01]  /*1eca0*/  STL [R1+0x14a8], R23 ;  /* 0x0014a81701007387 */ /* 0x000fe20000100800 */
[----:B------:R-:W-:Y:S01]  /*1ecb0*/  MOV R190, R132 ;  /* 0x0000008400be7202 */ /* 0x000fe20000000f00 */
[----:B------:R-:W-:-:S02]  /*1ecc0*/  IMAD.MOV.U32 R196, RZ, RZ, R133 ;  /* 0x000000ffffc47224 */ /* 0x000fc400078e0085 */
[----:B--2---:R-:W-:Y:S01]  /*1ecd0*/  STL [R1+0x14c4], R26 ;  /* 0x0014c41a01007387 */ /* 0x004fe20000100800 */
[----:B------:R-:W-:Y:S01]  /*1ece0*/  IMAD.MOV.U32 R197, RZ, RZ, R134 ;  /* 0x000000ffffc57224 */ /* 0x000fe200078e0086 */
[----:B------:R-:W-:Y:S02]  /*1ecf0*/  MOV R198, R135 ;  /* 0x0000008700c67202 */ /* 0x000fe40000000f00 */
[----:B------:R-:W-:Y:S01]  /*1ed00*/  STL [R1+0x14b8], R27 ;  /* 0x0014b81b01007387 */ /* 0x000fe20000100800 */
[C---:B------:R-:W-:Y:S03]  /*1ed10*/  HMMA.1688.F32.TF32 R132, R72.reuse, R12, R76 ;  /* 0x0000000c4884723c */ /* 0x040fe6000008104c */
[----:B------:R-:W-:Y:S04]  /*1ed20*/  STL [R1+0x14cc], R30 ;  /* 0x0014cc1e01007387 */ /* 0x000fe80000100800 */
[----:B------:R-:W-:Y:S01]  /*1ed30*/  STL [R1+0x14c8], R31 ;  /* 0x0014c81f01007387 */ /* 0x000fe20000100800 */
[----:B------:R-:W-:Y:S03]  /*1ed40*/  HMMA.1688.F32.TF32 R76, R72, R16, R84 ;  /* 0x00000010484c723c */ /* 0x000fe60000081054 */
[----:B----4-:R-:W-:Y:S04]  /*1ed50*/  STL [R1+0x14d4], R34 ;  /* 0x0014d42201007387 */ /* 0x010fe80000100800 */
        /* <DEDUP_REMOVED lines=11> */
[----:B------:R-:W-:-:S03]  /*1ee10*/  MOV R88, R244 ;  /* 0x000000f400587202 */ /* 0x000fc60000000f00 */
[----:B------:R-:W-:Y:S01]  /*1ee20*/  STL [R1+0x145c], R58 ;  /* 0x00145c3a01007387 */ /* 0x000fe20000100800 */
[----:B------:R-:W-:-:S03]  /*1ee30*/  IMAD.MOV.U32 R89, RZ, RZ, R237 ;  /* 0x000000ffff597224 */ /* 0x000fc600078e00ed */
[----:B------:R-:W-:Y:S01]  /*1ee40*/  STL [R1+0x1458], R59 ;  /* 0x0014583b01007387 */ /* 0x000fe20000100800 */
[----:B------:R-:W-:-:S03]  /*1ee50*/  IMAD.MOV.U32 R90, RZ, RZ, R236 ;  /* 0x000000ffff5a7224 */ /* 0x000fc600078e00ec */
[----:B-1----:R-:W-:Y:S01]  /*1ee60*/  STL [R1+0x1464], R62 ;  /* 0x0014643e01007387 */ /* 0x002fe20000100800 */
[C---:B------:R-:W-:Y:S03]  /*1ee70*/  HMMA.1688.F32.TF32 R84, R72.reuse, R20, R80 ;  /* 0x000000144854723c */ /* 0x040fe60000081050 */
[----:B------:R-:W-:Y:S04]  /*1ee80*/  STL [R1+0x1460], R63 ;  /* 0x0014603f01007387 */ /* 0x000fe80000100800 */
[----:B------:R-:W-:Y:S01]  /*1ee90*/  STL [R1+0x14e4], R66 ;  /* 0x0014e44201007387 */ /* 0x000fe20000100800 */
[C---:B------:R-:W-:Y:S03]  /*1eea0*/  HMMA.1688.F32.TF32 R80, R72.reuse, R24, R92 ;  /* 0x000000184850723c */ /* 0x040fe6000008105c */
[----:B------:R-:W-:Y:S04]  /*1eeb0*/  STL [R1+0x14e0], R67 ;  /* 0x0014e04301007387 */ /* 0x000fe80000100800 */
[----:B------:R-:W-:Y:S04]  /*1eec0*/  STL.64 [R1+0xa0], R132 ;  /* 0x0000a08401007387 */ /* 0x000fe80000100a00 */
[----:B------:R-:W-:Y:S04]  /*1eed0*/  STL.64 [R1+0xa8], R134 ;  /* 0x0000a88601007387 */ /* 0x000fe80000100a00 */
[----:B------:R-:W-:Y:S04]  /*1eee0*/  STL.64 [R1+0x90], R76 ;  /* 0x0000904c01007387 */ /* 0x000fe80000100a00 */
[----:B------:R1:W-:Y:S02]  /*1eef0*/  STL.64 [R1+0x98], R78 ;  /* 0x0000984e01007387 */ /* 0x0003e40000100a00 */
[C---:B-1----:R-:W-:Y:S02]  /*1ef00*/  HMMA.1688.F32.TF32 R76, R72.reuse, R28, R88 ;  /* 0x0000001c484c723c */ /* 0x042fe40000081058 */
[----:B------:R-:W-:Y:S04]  /*1ef10*/  STL.64 [R1+0x80], R84 ;  /* 0x0000805401007387 */ /* 0x000fe80000100a00 */
[----:B------:R-:W-:Y:S04]  /*1ef20*/  STL.64 [R1+0x88], R86 ;  /* 0x0000885601007387 */ /* 0x000fe80000100a00 */
[----:B------:R-:W2:Y:S04]  /*1ef30*/  LDL.LU R132, [R1+0x340] ;  /* 0x0003400001847983 */ /* 0x000ea80000300800 */
[----:B------:R-:W-:Y:S04]  /*1ef40*/  STL.64 [R1+0x70], R80 ;  /* 0x0000705001007387 */ /* 0x000fe80000100a00 */
[----:B------:R-:W-:Y:S04]  /*1ef50*/  STL.64 [R1+0x78], R82 ;  /* 0x0000785201007387 */ /* 0x000fe80000100a00 */
[----:B------:R-:W-:Y:S04]  /*1ef60*/  STL.64 [R1+0x60], R76 ;  /* 0x0000604c01007387 */ /* 0x000fe80000100a00 */
[----:B------:R1:W-:Y:S04]  /*1ef70*/  STL.64 [R1+0x68], R78 ;  /* 0x0000684e01007387 */ /* 0x0003e80000100a00 */
[----:B------:R-:W2:Y:S04]  /*1ef80*/  LDL.LU R133, [R1+0x344] ;  /* 0x0003440001857983 */ /* 0x000ea80000300800 */
[----:B------:R-:W2:Y:S04]  /*1ef90*/  LDL.LU R134, [R1+0x348] ;  /* 0x0003480001867983 */ /* 0x000ea80000300800 */
[----:B------:R-:W2:Y:S01]  /*1efa0*/  LDL.LU R135, [R1+0x34c] ;  /* 0x00034c0001877983 */ /* 0x000ea20000300800 */
[----:B-1----:R-:W-:Y:S03]  /*1efb0*/  HMMA.1688.F32.TF32 R76, R72, R32, R248 ;  /* 0x00000020484c723c */ /* 0x002fe600000810f8 */
[----:B------:R-:W3:Y:S04]  /*1efc0*/  LDL.LU R180, [R1+0x330] ;  /* 0x0003300001b47983 */ /* 0x000ee80000300800 */
[----:B------:R-:W3:Y:S04]  /*1efd0*/  LDL.LU R181, [R1+0x334] ;  /* 0x0003340001b57983 */ /* 0x000ee80000300800 */
[----:B------:R-:W3:Y:S04]  /*1efe0*/  LDL.LU R182, [R1+0x338] ;  /* 0x0003380001b67983 */ /* 0x000ee80000300800 */
[----:B------:R-:W3:Y:S04]  /*1eff0*/  LDL.LU R183, [R1+0x33c] ;  /* 0x00033c0001b77983 */ /* 0x000ee80000300800 */
[----:B------:R-:W4:Y:S04]  /*1f000*/  LDL.LU R184, [R1+0x320] ;  /* 0x0003200001b87983 */ /* 0x000f280000300800 */
[----:B------:R1:W-:Y:S04]  /*1f010*/  STL.64 [R1+0x50], R76 ;  /* 0x0000504c01007387 */ /* 0x0003e80000100a00 */
[----:B------:R1:W-:Y:S04]  /*1f020*/  STL.64 [R1+0x58], R78 ;  /* 0x0000584e01007387 */ /* 0x0003e80000100a00 */
[----:B------:R-:W4:Y:S04]  /*1f030*/  LDL.LU R185, [R1+0x324] ;  /* 0x0003240001b97983 */ /* 0x000f280000300800 */
[----:B------:R-:W4:Y:S04]  /*1f040*/  LDL.LU R186, [R1+0x328] ;  /* 0x0003280001ba7983 */ /* 0x000f280000300800 */
[----:B------:R-:W4:Y:S04]  /*1f050*/  LDL.LU R187, [R1+0x32c] ;  /* 0x00032c0001bb7983 */ /* 0x000f280000300800 */
[----:B-1----:R-:W2:Y:S04]  /*1f060*/  LDL.LU R76, [R1+0x310] ;  /* 0x00031000014c7983 */ /* 0x002ea80000300800 */
        /* <DEDUP_REMOVED lines=21> */
[----:B------:R-:W-:-:S02]  /*1f1c0*/  IMAD.MOV.U32 R90, RZ, RZ, R69 ;  /* 0x000000ffff5a7224 */ /* 0x000fc400078e0045 */
[----:B------:R-:W-:Y:S02]  /*1f1d0*/  IMAD.MOV.U32 R91, RZ, RZ, R68 ;  /* 0x000000ffff5b7224 */ /* 0x000fe400078e0044 */
[----:B---3--:R-:W-:-:S15]  /*1f1e0*/  HMMA.1688.F32.TF32 R68, R72, R40, R180 ;  /* 0x000000284844723c */ /* 0x008fde00000810b4 */
[----:B------:R-:W-:-:S04]  /*1f1f0*/  NOP ;  /* 0x0000000000007918 */ /* 0x000fc80000000000 */
[----:B------:R-:W-:Y:S01]  /*1f200*/  MOV R26, R68 ;  /* 0x00000044001a7202 */ /* 0x000fe20000000f00 */
[----:B------:R-:W-:Y:S01]  /*1f210*/  IMAD.MOV.U32 R14, RZ, RZ, R69 ;  /* 0x000000ffff0e7224 */ /* 0x000fe200078e0045 */
[----:B------:R-:W-:Y:S01]  /*1f220*/  MOV R27, R71 ;  /* 0x00000047001b7202 */ /* 0x000fe20000000f00 */
[----:B------:R-:W-:Y:S02]  /*1f230*/  IMAD.MOV.U32 R15, RZ, RZ, R70 ;  /* 0x000000ffff0f7224 */ /* 0x000fe400078e0046 */
[----:B----4-:R-:W-:-:S15]  /*1f240*/  HMMA.1688.F32.TF32 R68, R72, R44, R184 ;  /* 0x0000002c4844723c */ /* 0x010fde00000810b8 */
[----:B------:R-:W-:-:S04]  /*1f250*/  NOP ;  /* 0x0000000000007918 */ /* 0x000fc80000000000 */
[----:B------:R-:W-:Y:S01]  /*1f260*/  IMAD.MOV.U32 R34, RZ, RZ, R68 ;  /* 0x000000ffff227224 */ /* 0x000fe200078e0044 */
[----:B------:R-:W-:Y:S01]  /*1f270*/  MOV R30, R70 ;  /* 0x00000046001e7202 */ /* 0x000fe20000000f00 */
[----:B------:R-:W-:Y:S02]  /*1f280*/  IMAD.MOV.U32 R35, RZ, RZ, R69 ;  /* 0x000000ffff237224 */ /* 0x000fe400078e0045 */
[----:B------:R-:W-:Y:S02]  /*1f290*/  IMAD.MOV.U32 R31, RZ, RZ, R71 ;  /* 0x000000ffff1f7224 */ /* 0x000fe400078e0047 */
[----:B--2---:R-:W-:-:S15]  /*1f2a0*/  HMMA.1688.F32.TF32 R68, R72, R48, R76 ;  /* 0x000000304844723c */ /* 0x004fde000008104c */
[----:B------:R-:W-:-:S04]  /*1f2b0*/  NOP ;  /* 0x0000000000007918 */ /* 0x000fc80000000000 */
[----:B------:R-:W-:Y:S01]  /*1f2c0*/  IMAD.MOV.U32 R66, RZ, RZ, R68 ;  /* 0x000000ffff427224 */ /* 0x000fe200078e0044 */
[----:B------:R-:W-:Y:S01]  /*1f2d0*/  MOV R67, R69 ;  /* 0x0000004500437202 */ /* 0x000fe20000000f00 */
[----:B------:R-:W-:Y:S02]  /*1f2e0*/  IMAD.MOV.U32 R38, RZ, RZ, R70 ;  /* 0x000000ffff267224 */ /* 0x000fe400078e0046 */
[----:B------:R-:W-:Y:S02]  /*1f2f0*/  IMAD.MOV.U32 R39, RZ, RZ, R71 ;  /* 0x000000ffff277224 */ /* 0x000fe400078e0047 */
[C---:B------:R-:W-:Y:S08]  /*1f300*/  HMMA.1688.F32.TF32 R68, R72.reuse, R52, R84 ;  /* 0x000000344844723c */ /* 0x040ff00000081054 */
[C---:B------:R-:W-:Y:S08]  /*1f310*/  HMMA.1688.F32.TF32 R132, R72.reuse, R36, R132 ;  /* 0x000000244884723c */ /* 0x040ff00000081084 */
[----:B------:R-:W-:Y:S03]  /*1f320*/  HMMA.1688.F32.TF32 R248, R72, R56, R248 ;  /* 0x0000003848f8723c */ /* 0x000fe600000810f8 */
[----:B------:R-:W-:Y:S01]  /*1f330*/  MOV R18, R68 ;  /* 0x0000004400127202 */ /* 0x000fe20000000f00 */
[----:B------:R-:W-:Y:S01]  /*1f340*/  IMAD.MOV.U32 R19, RZ, RZ, R69 ;  /* 0x000000ffff137224 */ /* 0x000fe200078e0045 */
[----:B------:R-:W-:Y:S01]  /*1f350*/  MOV R23, R71 ;  /* 0x0000004700177202 */ /* 0x000fe20000000f00 */
[----:B------:R-:W-:-:S02]  /*1f360*/  IMAD.MOV.U32 R22, RZ, RZ, R70 ;  /* 0x000000ffff167224 */ /* 0x000fc400078e0046 */
[C---:B------:R-:W-:Y:S08]  /*1f370*/  HMMA.1688.F32.TF32 R68, R72.reuse, R60, R80 ;  /* 0x0000003c4844723c */ /* 0x040ff00000081050 */
[----:B------:R-:W-:Y:S01]  /*1f380*/  HMMA.1688.F32.TF32 R72, R72, R64, R92 ;  /* 0x000000404848723c */ /* 0x000fe2000008105c */
[----:B------:R1:W-:Y:S04]  /*1f390*/  STL.64 [R1+0x40], R132 ;  /* 0x0000408401007387 */ /* 0x0003e80000100a00 */
[----:B------:R2:W-:Y:S04]  /*1f3a0*/  STL.64 [R1+0x48], R134 ;  /* 0x0000488601007387 */ /* 0x0005e80000100a00 */
[----:B------:R-:W-:Y:S04]  /*1f3b0*/  STL.64 [R1+0x1400], R250 ;  /* 0x001400fa01007387 */ /* 0x000fe80000100a00 */
[----:B------:R-:W-:Y:S04]  /*1f3c0*/  STL.64 [R1+0x13f8], R248 ;  /* 0x0013f8f801007387 */ /* 0x000fe80000100a00 */
[----:B------:R-:W-:Y:S04]  /*1f3d0*/  STL.64 [R1+0x1410], R70 ;  /* 0x0014104601007387 */ /* 0x000fe80000100a00 */
[----:B------:R3:W-:Y:S04]  /*1f3e0*/  STL.64 [R1+0x1408], R68 ;  /* 0x0014084401007387 */ /* 0x0007e80000100a00 */
[----:B------:R-:W-:Y:S01]  /*1f3f0*/  STL.64 [R1+0x1420], R74 ;  /* 0x0014204a01007387 */ /* 0x000fe20000100a00 */
[----:B------:R-:W-:-:S03]  /*1f400*/  IMAD.MOV.U32 R95, RZ, RZ, R242 ;  /* 0x000000ffff5f7224 */ /* 0x000fc600078e00f2 */
[----:B------:R-:W-:Y:S04]  /*1f410*/  STL.64 [R1+0x1418], R72 ;  /* 0x0014184801007387 */ /* 0x000fe80000100a00 */
        /* <DEDUP_REMOVED lines=8> */
[----:B------:R-:W4:Y:S04]  /*1f4a0*/  LDL.LU R140, [R1+0x100] ;  /* 0x00010000018c7983 */ /* 0x000f280000300800 */
[----:B------:R-:W4:Y:S04]  /*1f4b0*/  LDL.LU R141, [R1+0x104] ;  /* 0x00010400018d7983 */ /* 0x000f280000300800 */
[----:B------:R-:W4:Y:S04]  /*1f4c0*/  LDL.LU R142, [R1+0x108] ;  /* 0x00010800018e7983 */ /* 0x000f280000300800 */
[----:B------:R-:W4:Y:S01]  /*1f4d0*/  LDL.LU R143, [R1+0x10c] ;  /* 0x00010c00018f7983 */ /* 0x000f220000300800 */
[----:B------:R-:W-:Y:S03]  /*1f4e0*/  HMMA.1688.F32.TF32 R76, R116, R4, R88 ;  /* 0x00000004744c723c */ /* 0x000fe60000081058 */
[----:B------:R-:W4:Y:S04]  /*1f4f0*/  LDL.LU R88, [R1+0x170] ;  /* 0x0001700001587983 */ /* 0x000f280000300800 */
[----:B------:R-:W4:Y:S04]  /*1f500*/  LDL.LU R89, [R1+0x174] ;  /* 0x0001740001597983 */ /* 0x000f280000300800 */
[----:B------:R-:W4:Y:S04]  /*1f510*/  LDL.LU R90, [R1+0x178] ;  /* 0x00017800015a7983 */ /* 0x000f280000300800 */
[----:B------:R-:W4:Y:S04]  /*1f520*/  LDL.LU R91, [R1+0x17c] ;  /* 0x00017c00015b7983 */ /* 0x000f280000300800 */
[----:B-1----:R-:W4:Y:S04]  /*1f530*/  LDL.LU R132, [R1+0xf0] ;  /* 0x0000f00001847983 */ /* 0x002f280000300800 */
[----:B------:R-:W4:Y:S04]  /*1f540*/  LDL.LU R133, [R1+0xf4] ;  /* 0x0000f40001857983 */ /* 0x000f280000300800 */
[----:B--2---:R-:W2:Y:S04]  /*1f550*/  LDL.LU R134, [R1+0xf8] ;  /* 0x0000f80001867983 */ /* 0x004ea80000300800 */
        /* <DEDUP_REMOVED lines=16> */
[----:B------:R-:W-:Y:S04]  /*1f660*/  STL [R1+0x13f0], R76 ;  /* 0x0013f04c01007387 */ /* 0x000fe80000100800 */
[----:B------:R-:W-:Y:S04]  /*1f670*/  STL [R1+0x13ec], R77 ;  /* 0x0013ec4d01007387 */ /* 0x000fe80000100800 */
[----:B------:R-:W-:Y:S04]  /*1f680*/  STL [R1+0x13e8], R78 ;  /* 0x0013e84e01007387 */ /* 0x000fe80000100800 */
[----:B------:R1:W-:Y:S01]  /*1f690*/  STL [R1+0x13e4], R79 ;  /* 0x0013e44f01007387 */ /* 0x0003e20000100800 */
[----:B------:R-:W-:Y:S01]  /*1f6a0*/  IMAD.MOV.U32 R172, RZ, RZ, R139 ;  /* 0x000000ffffac7224 */ /* 0x000fe200078e008b */
[----:B------:R-:W-:Y:S01]  /*1f6b0*/  MOV R174, R115 ;  /* 0x0000007300ae7202 */ /* 0x000fe20000000f00 */
[----:B------:R-:W-:-:S02]  /*1f6c0*/  IMAD.MOV.U32 R173, RZ, RZ, R111 ;  /* 0x000000ffffad7224 */ /* 0x000fc400078e006f */
[----:B------:R-:W-:Y:S01]  /*1f6d0*/  IMAD.MOV.U32 R175, RZ, RZ, R114 ;  /* 0x000000ffffaf7224 */ /* 0x000fe200078e0072 */
[----:B------:R-:W-:Y:S01]  /*1f6e0*/  MOV R153, R120 ;  /* 0x0000007800997202 */ /* 0x000fe20000000f00 */
[----:B------:R-:W-:Y:S02]  /*1f6f0*/  IMAD.MOV.U32 R152, RZ, RZ, R112 ;  /* 0x000000ffff987224 */ /* 0x000fe400078e0070 */
[----:B------:R-:W-:Y:S02]  /*1f700*/  IMAD.MOV.U32 R154, RZ, RZ, R121 ;  /* 0x000000ffff9a7224 */ /* 0x000fe400078e0079 */
[----:B------:R-:W-:Y:S01]  /*1f710*/  IMAD.MOV.U32 R155, RZ, RZ, R113 ;  /* 0x000000ffff9b7224 */ /* 0x000fe200078e0071 */
        /* <DEDUP_REMOVED lines=18> */
[----:B------:R-:W-:Y:S01]  /*1f840*/  HMMA.1688.F32.TF32 R68, R116, R20, R180 ;  /* 0x000000147444723c */ /* 0x000fe200000810b4 */
[----:B------:R-:W-:-:S15]  /*1f850*/  IMAD.MOV.U32 R87, RZ, RZ, R242 ;  /* 0x000000ffff577224 */ /* 0x000fde00078e00f2 */
[----:B------:R-:W-:-:S03]  /*1f860*/  NOP ;  /* 0x0000000000007918 */ /* 0x000fc60000000000 */
[----:B------:R-:W-:Y:S01]  /*1f870*/  STL [R1+0xe4], R69 ;  /* 0x0000e44501007387 */ /* 0x000fe20000100800 */
[----:B-1----:R-:W-:Y:S01]  /*1f880*/  MOV R79, R68 ;  /* 0x00000044004f7202 */ /* 0x002fe20000000f00 */
[----:B------:R-:W-:Y:S02]  /*1f890*/  IMAD.MOV.U32 R242, RZ, RZ, R71 ;  /* 0x000000fffff27224 */ /* 0x000fe400078e0047 */
[----:B------:R1:W-:Y:S01]  /*1f8a0*/  STL [R1+0xe8], R70 ;  /* 0x0000e84601007387 */ /* 0x0003e20000100800 */
[C---:B------:R-:W-:Y:S08]  /*1f8b0*/  HMMA.1688.F32.TF32 R80, R116.reuse, R28, R80 ;  /* 0x0000001c7450723c */ /* 0x040ff00000081050 */
[C---:B-1----:R-:W-:Y:S08]  /*1f8c0*/  HMMA.1688.F32.TF32 R68, R116.reuse, R24, R184 ;  /* 0x000000187444723c */ /* 0x042ff000000810b8 */
[----:B------:R-:W-:Y:S01]  /*1f8d0*/  HMMA.1688.F32.TF32 R88, R116, R36, R88 ;  /* 0x000000247458723c */ /* 0x000fe20000081058 */
[----:B------:R-:W-:Y:S01]  /*1f8e0*/  IMAD.MOV.U32 R180, RZ, RZ, R125 ;  /* 0x000000ffffb47224 */ /* 0x000fe200078e007d */
[----:B------:R-:W-:Y:S01]  /*1f8f0*/  MOV R181, R124 ;  /* 0x0000007c00b57202 */ /* 0x000fe20000000f00 */
[----:B------:R-:W-:Y:S01]  /*1f900*/  IMAD.MOV.U32 R182, RZ, RZ, R136 ;  /* 0x000000ffffb67224 */ /* 0x000fe200078e0088 */
[----:B------:R-:W-:Y:S01]  /*1f910*/  MOV R176, R138 ;  /* 0x0000008a00b07202 */ /* 0x000fe20000000f00 */
[----:B------:R-:W-:-:S02]  /*1f920*/  IMAD.MOV.U32 R183, RZ, RZ, R137 ;  /* 0x000000ffffb77224 */ /* 0x000fc400078e0089 */
[----:B------:R-:W-:Y:S01]  /*1f930*/  IMAD.MOV.U32 R177, RZ, RZ, R108 ;  /* 0x000000ffffb17224 */ /* 0x000fe200078e006c */
[----:B------:R-:W-:Y:S01]  /*1f940*/  HMMA.1688.F32.TF32 R84, R116, R32, R84 ;  /* 0x000000207454723c */ /* 0x000fe20000081054 */
[----:B------:R-:W-:Y:S01]  /*1f950*/  IMAD.MOV.U32 R178, RZ, RZ, R109 ;  /* 0x000000ffffb27224 */ /* 0x000fe200078e006d */
[----:B------:R-:W-:Y:S01]  /*1f960*/  MOV R179, R110 ;  /* 0x0000006e00b37202 */ /* 0x000fe20000000f00 */
[----:B------:R-:W-:Y:S01]  /*1f970*/  IMAD.MOV.U32 R78, RZ, RZ, R71 ;  /* 0x000000ffff4e7224 */ /* 0x000fe200078e0047 */
[----:B------:R-:W-:Y:S01]  /*1f980*/  MOV R77, R70 ;  /* 0x00000046004d7202 */ /* 0x000fe20000000f00 */
[----:B------:R-:W-:Y:S01]  /*1f990*/  IMAD.MOV.U32 R76, RZ, RZ, R69 ;  /* 0x000000ffff4c7224 */ /* 0x000fe200078e0045 */
[----:B------:R-:W-:Y:S04]  /*1f9a0*/  STL [R1+0xd0], R68 ;  /* 0x0000d04401007387 */ /* 0x000fe80000100800 */
        /* <DEDUP_REMOVED lines=8> */
[----:B------:R-:W2:Y:S04]  /*1fa30*/  LDL.LU R125, [R1+0x15d0] ;  /* 0x0015d000017d7983 */ /* 0x000ea80000300800 */
[----:B------:R-:W3:Y:S04]  /*1fa40*/  LDL.LU R124, [R1+0x15cc] ;  /* 0x0015cc00017c7983 */ /* 0x000ee80000300800 */
        /* <DEDUP_REMOVED lines=14> */
[C---:B------:R-:W-:Y:S01]  /*1fb30*/  HMMA.1688.F32.TF32 R244, R220.reuse, R246, R148 ;  /* 0x000000f6dcf4723c */ /* 0x040fe20000081094 */
[----:B------:R-:W-:Y:S01]  /*1fb40*/  MOV R167, R104 ;  /* 0x0000006800a77202 */ /* 0x000fe20000000f00 */
[----:B------:R-:W-:Y:S01]  /*1fb50*/  IMAD.MOV.U32 R166, RZ, RZ, R105 ;  /* 0x000000ffffa67224 */ /* 0x000fe200078e0069 */
[----:B------:R-:W-:Y:S01]  /*1fb60*/  MOV R164, R107 ;  /* 0x0000006b00a47202 */ /* 0x000fe20000000f00 */
[----:B------:R-:W-:Y:S01]  /*1fb70*/  IMAD.MOV.U32 R165, RZ, RZ, R106 ;  /* 0x000000ffffa57224 */ /* 0x000fe200078e006a */
[----:B------:R-:W-:Y:S01]  /*1fb80*/  MOV R169, R130 ;  /* 0x0000008200a97202 */ /* 0x000fe20000000f00 */
[----:B------:R-:W-:Y:S01]  /*1fb90*/  IMAD.MOV.U32 R171, RZ, RZ, R128 ;  /* 0x000000ffffab7224 */ /* 0x000fe200078e0080 */
[----:B------:R-:W-:Y:S01]  /*1fba0*/  LDS R184, [R241+UR7+0x11080] ;  /* 0x01108007f1b87984 */ /* 0x000fe20008000800 */
[----:B------:R-:W-:Y:S01]  /*1fbb0*/  HMMA.1688.F32.TF32 R236, R220, R238, R144 ;  /* 0x000000eedcec723c */ /* 0x000fe20000081090 */
[----:B------:R-:W-:-:S02]  /*1fbc0*/  IMAD.MOV.U32 R170, RZ, RZ, R129 ;  /* 0x000000ffffaa7224 */ /* 0x000fc400078e0081 */
[----:B------:R-:W-:Y:S01]  /*1fbd0*/  IMAD.MOV.U32 R168, RZ, RZ, R131 ;  /* 0x000000ffffa87224 */ /* 0x000fe200078e0083 */
[----:B------:R-:W-:Y:S04]  /*1fbe0*/  LDS R186, [R241+UR7+0x11480] ;  /* 0x01148007f1ba7984 */ /* 0x000fe80008000800 */
[----:B------:R-:W-:Y:S04]  /*1fbf0*/  LDS R185, [R243+UR7+0x11080] ;  /* 0x01108007f3b97984 */ /* 0x000fe80008000800 */
[----:B------:R-:W1:Y:S01]  /*1fc00*/  LDS R187, [R243+UR7+0x11480] ;  /* 0x01148007f3bb7984 */ /* 0x000e620008000800 */
[----:B--2---:R-:W-:Y:S01]  /*1fc10*/  MOV R151, R125 ;  /* 0x0000007d00977202 */ /* 0x004fe20000000f00 */
[----:B---3--:R-:W-:-:S02]  /*1fc20*/  IMAD.MOV.U32 R150, RZ, RZ, R124 ;  /* 0x000000ffff967224 */ /* 0x008fc400078e007c */
[----:B----4-:R-:W-:Y:S01]  /*1fc30*/  IMAD.MOV.U32 R149, RZ, RZ, R136 ;  /* 0x000000ffff957224 */ /* 0x010fe200078e0088 */
[----:B------:R-:W-:Y:S02]  /*1fc40*/  MOV R148, R137 ;  /* 0x0000008900947202 */ /* 0x000fe40000000f00 */
[----:B------:R-:W2:Y:S04]  /*1fc50*/  LDL.LU R137, [R1+0x1590] ;  /* 0x0015900001897983 */ /* 0x000ea80000300800 */
[----:B------:R-:W3:Y:S04]  /*1fc60*/  LDL.LU R136, [R1+0x158c] ;  /* 0x00158c0001887983 */ /* 0x000ee80000300800 */
[----:B------:R-:W4:Y:S04]  /*1fc70*/  LDL.LU R124, [R1+0x1588] ;  /* 0x00158800017c7983 */ /* 0x000f280000300800 */
[----:B------:R-:W4:Y:S01]  /*1fc80*/  LDL.LU R125, [R1+0x1584] ;  /* 0x00158400017d7983 */ /* 0x000f220000300800 */
[----:B------:R-:W-:-:S02]  /*1fc90*/  IMAD.MOV.U32 R145, RZ, RZ, R109 ;  /* 0x000000ffff917224 */ /* 0x000fc400078e006d */
[----:B------:R-:W-:Y:S01]  /*1fca0*/  IMAD.MOV.U32 R144, RZ, RZ, R110 ;  /* 0x000000ffff907224 */ /* 0x000fe200078e006e */
[----:B------:R-:W-:Y:S01]  /*1fcb0*/  MOV R146, R108 ;  /* 0x0000006c00927202 */ /* 0x000fe20000000f00 */
[----:B------:R-:W4:Y:S01]  /*1fcc0*/  LDL.LU R110, [R1+0x1580] ;  /* 0x00158000016e7983 */ /* 0x000f220000300800 */
[----:B------:R-:W-:-:S03]  /*1fcd0*/  IMAD.MOV.U32 R147, RZ, RZ, R138 ;  /* 0x000000ffff937224 */ /* 0x000fc600078e008a */
[----:B------:R-:W4:Y:S04]  /*1fce0*/  LDL.LU R109, [R1+0x157c] ;  /* 0x00157c00016d7983 */ /* 0x000f280000300800 */
[----:B------:R-:W4:Y:S04]  /*1fcf0*/  LDL.LU R108, [R1+0x1578] ;  /* 0x00157800016c7983 */ /* 0x000f280000300800 */
[----:B------:R-:W4:Y:S01]  /*1fd00*/  LDL.LU R138, [R1+0x1574] ;  /* 0x00157400018a7983 */ /* 0x000f220000300800 */
[----:B------:R-:W-:Y:S02]  /*1fd10*/  IMAD.MOV.U32 R223, RZ, RZ, R112 ;  /* 0x000000ffffdf7224 */ /* 0x000fe400078e0070 */
[----:B------:R-:W-:Y:S01]  /*1fd20*/  IMAD.MOV.U32 R222, RZ, RZ, R120 ;  /* 0x000000ffffde7224 */ /* 0x000fe200078e0078 */
[----:B------:R-:W-:Y:S01]  /*1fd30*/  MOV R221, R121 ;  /* 0x0000007900dd7202 */ /* 0x000fe20000000f00 */
[----:B------:R-:W-:-:S02]  /*1fd40*/  IMAD.MOV.U32 R220, RZ, RZ, R113 ;  /* 0x000000ffffdc7224 */ /* 0x000fc400078e0071 */
[----:B------:R-:W4:Y:S04]  /*1fd50*/  LDL.LU R113, [R1+0x1570] ;  /* 0x0015700001717983 */ /* 0x000f280000300800 */
[----:B------:R-:W4:Y:S04]  /*1fd60*/  LDL.LU R121, [R1+0x156c] ;  /* 0x00156c0001797983 */ /* 0x000f280000300800 */
[----:B------:R-:W4:Y:S04]  /*1fd70*/  LDL.LU R120, [R1+0x1568] ;  /* 0x0015680001787983 */ /* 0x000f280000300800 */
[----:B------:R-:W4:Y:S01]  /*1fd80*/  LDL.LU R112, [R1+0x1564] ;  /* 0x0015640001707983 */ /* 0x000f220000300800 */
[----:B------:R-:W-:-:S02]  /*1fd90*/  IMAD.MOV.U32 R140, RZ, RZ, R114 ;  /* 0x000000ffff8c7224 */ /* 0x000fc400078e0072 */
        /* <DEDUP_REMOVED lines=16> */
[----:B------:R-:W2:Y:S01]  /*1fea0*/  LDL.LU R107, [R1+0x2dc] ;  /* 0x0002dc00016b7983 */ /* 0x000ea20000300800 */
[----:B------:R-:W-:-:S03]  /*1feb0*/  IMAD.MOV.U32 R128, RZ, RZ, R138 ;  /* 0x000000ffff807224 */ /* 0x000fc600078e008a */
[----:B------:R-:W3:Y:S01]  /*1fec0*/  LDL.LU R248, [R1+0x2c0] ;  /* 0x0002c00001f87983 */ /* 0x000ee20000300800 */
[----:B------:R-:W-:-:S03]  /*1fed0*/  IMAD.MOV.U32 R129, RZ, RZ, R108 ;  /* 0x000000ffff817224 */ /* 0x000fc600078e006c */
[----:B------:R-:W3:Y:S01]  /*1fee0*/  LDL.LU R249, [R1+0x2c4] ;  /* 0x0002c40001f97983 */ /* 0x000ee20000300800 */
[----:B------:R-:W-:-:S03]  /*1fef0*/  MOV R130, R109 ;  /* 0x0000006d00827202 */ /* 0x000fc60000000f00 */
[----:B------:R-:W3:Y:S01]  /*1ff00*/  LDL.LU R250, [R1+0x2c8] ;  /* 0x0002c80001fa7983 */ /* 0x000ee20000300800 */
[----:B------:R-:W-:-:S03]  /*1ff10*/  IMAD.MOV.U32 R131, RZ, RZ, R110 ;  /* 0x000000ffff837224 */ /* 0x000fc600078e006e */
[----:B------:R-:W3:Y:S01]  /*1ff20*/  LDL.LU R251, [R1+0x2cc] ;  /* 0x0002cc0001fb7983 */ /* 0x000ee20000300800 */
[----:B------:R-:W-:-:S03]  /*1ff30*/  IMAD.MOV.U32 R126, RZ, RZ, R112 ;  /* 0x000000ffff7e7224 */ /* 0x000fc600078e0070 */
[----:B------:R-:W3:Y:S01]  /*1ff40*/  LDL.LU R138, [R1+0x1550] ;  /* 0x00155000018a7983 */ /* 0x000ee20000300800 */
[----:B------:R-:W-:-:S03]  /*1ff50*/  MOV R127, R113 ;  /* 0x00000071007f7202 */ /* 0x000fc60000000f00 */
[----:B------:R-:W3:Y:S04]  /*1ff60*/  LDL.LU R108, [R1+0x154c] ;  /* 0x00154c00016c7983 */ /* 0x000ee80000300800 */
[----:B------:R-:W3:Y:S04]  /*1ff70*/  LDL.LU R109, [R1+0x1548] ;  /* 0x00154800016d7983 */ /* 0x000ee80000300800 */
[----:B------:R-:W3:Y:S04]  /*1ff80*/  LDL.LU R110, [R1+0x1544] ;  /* 0x00154400016e7983 */ /* 0x000ee80000300800 */
[----:B------:R-:W3:Y:S04]  /*1ff90*/  LDL.LU R112, [R1+0x1540] ;  /* 0x0015400001707983 */ /* 0x000ee80000300800 */
[----:B------:R-:W3:Y:S04]  /*1ffa0*/  LDL.LU R113, [R1+0x153c] ;  /* 0x00153c0001717983 */ /* 0x000ee80000300800 */
[----:B------:R-:W3:Y:S04]  /*1ffb0*/  LDL.LU R114, [R1+0x1538] ;  /* 0x0015380001727983 */ /* 0x000ee80000300800 */
[----:B------:R-:W3:Y:S04]  /*1ffc0*/  LDL.LU R115, [R1+0x1534] ;  /* 0x0015340001737983 */ /* 0x000ee80000300800 */
[----:B------:R-:W4:Y:S04]  /*1ffd0*/  LDL.LU R111, [R1+0x1530] ;  /* 0x00153000016f7983 */ /* 0x000f280000300800 */
[----:B------:R-:W4:Y:S01]  /*1ffe0*/  LDL.LU R139, [R1+0x152c] ;  /* 0x00152c00018b7983 */ /* 0x000f220000300800 */
[----:B------:R-:W-:Y:S01]  /*1fff0*/  HMMA.1688.F32.TF32 R92, R116, R40, R92 ;  /* 0x00000028745c723c */ /* 0x000fe2000008105c */
[----:B------:R-:W-:Y:S01]  /*20000*/  IMAD.MOV.U32 R156, RZ, RZ, R99 ;  /* 0x000000ffff9c7224 */ /* 0x000fe200078e0063 */
[----:B------:R-:W-:Y:S01]  /*20010*/  MOV R157, R98 ;  /* 0x00000062009d7202 */ /* 0x000fe20000000f00 */
[----:B------:R-:W-:-:S02]  /*20020*/  IMAD.MOV.U32 R158, RZ, RZ, R97 ;  /* 0x000000ffff9e7224 */ /* 0x000fc400078e0061 */
[----:B------:R-:W-:Y:S01]  /*20030*/  IMAD.MOV.U32 R159, RZ, RZ, R96 ;  /* 0x000000ffff9f7224 */ /* 0x000fe200078e0060 */
[----:B------:R-:W-:Y:S01]  /*20040*/  MOV R162, R101 ;  /* 0x0000006500a27202 */ /* 0x000fe20000000f00 */
[----:B------:R-:W-:Y:S02]  /*20050*/  IMAD.MOV.U32 R160, RZ, RZ, R103 ;  /* 0x000000ffffa07224 */ /* 0x000fe400078e0067 */
[----:B------:R-:W-:Y:S02]  /*20060*/  IMAD.MOV.U32 R161, RZ, RZ, R102 ;  /* 0x000000ffffa17224 */ /* 0x000fe400078e0066 */
[----:B------:R-:W-:-:S08]  /*20070*/  IMAD.MOV.U32 R163, RZ, RZ, R100 ;  /* 0x000000ffffa37224 */ /* 0x000fd000078e0064 */
[----:B------:R-:W-:Y:S04]  /*20080*/  STL.64 [R1+0x1470], R94 ;  /* 0x0014705e01007387 */ /* 0x000fe80000100a00 */
[----:B------:R-:W-:Y:S01]  /*20090*/  STL.64 [R1+0x1468], R92 ;  /* 0x0014685c01007387 */ /* 0x000fe20000100a00 */
[----:B-1----:R-:W-:Y:S01]  /*200a0*/  MOV R80, R207 ;  /* 0x000000cf00507202 */ /* 0x002fe20000000f00 */
        /* <DEDUP_REMOVED lines=9> */
[----:B------:R-:W-:Y:S01]  /*20140*/  MOV R75, R202 ;  /* 0x000000ca004b7202 */ /* 0x000fe20000000f00 */
[----:B------:R-:W-:Y:S02]  /*20150*/  IMAD.MOV.U32 R74, RZ, RZ, R201 ;  /* 0x000000ffff4a7224 */ /* 0x000fe400078e00c9 */
[----:B------:R-:W-:Y:S01]  /*20160*/  IMAD.MOV.U32 R68, RZ, RZ, R203 ;  /* 0x000000ffff447224 */ /* 0x000fe200078e00cb */
[C---:B--2---:R-:W-:Y:S08]  /*20170*/  HMMA.1688.F32.TF32 R104, R116.reuse, R52, R104 ;  /* 0x000000347468723c */ /* 0x044ff00000081068 */
[C---:B---3--:R-:W-:Y:S08]  /*20180*/  HMMA.1688.F32.TF32 R96, R116.reuse, R44, R112 ;  /* 0x0000002c7460723c */ /* 0x048ff00000081070 */
[C---:B----4-:R-:W-:Y:S08]  /*20190*/  HMMA.1688.F32.TF32 R100, R116.reuse, R48, R108 ;  /* 0x000000307464723c */ /* 0x050ff0000008106c */
[C---:B------:R-:W-:Y:S03]  /*201a0*/  HMMA.1688.F32.TF32 R108, R116.reuse, R56, R248 ;  /* 0x00000038746c723c */ /* 0x040fe600000810f8 */
[----:B------:R-:W-:Y:S04]  /*201b0*/  STL.64 [R1+0x1480], R98 ;  /* 0x0014806201007387 */ /* 0x000fe80000100a00 */
[----:B------:R-:W-:Y:S01]  /*201c0*/  STL.64 [R1+0x1478], R96 ;  /* 0x0014786001007387 */ /* 0x000fe20000100a00 */
[C---:B------:R-:W-:Y:S03]  /*201d0*/  HMMA.1688.F32.TF32 R112, R116.reuse, R60, R120 ;  /* 0x0000003c7470723c */ /* 0x040fe60000081078 */
[----:B------:R-:W-:Y:S04]  /*201e0*/  STL.64 [R1+0x1490], R102 ;  /* 0x0014906601007387 */ /* 0x000fe80000100a00 */
[----:B------:R-:W-:Y:S01]  /*201f0*/  STL.64 [R1+0x1488], R100 ;  /* 0x0014886401007387 */ /* 0x000fe20000100a00 */
[----:B------:R-:W-:Y:S03]  /*20200*/  HMMA.1688.F32.TF32 R116, R116, R64, R136 ;  /* 0x000000407474723c */ /* 0x000fe60000081088 */
[----:B------:R-:W-:Y:S04]  /*20210*/  STL.64 [R1+0x14a0], R106 ;  /* 0x0014a06a01007387 */ /* 0x000fe80000100a00 */
[----:B------:R1:W-:Y:S01]  /*20220*/  STL.64 [R1+0x1498], R104 ;  /* 0x0014986801007387 */ /* 0x0003e20000100a00 */
[----:B------:R-:W-:Y:S03]  /*20230*/  HMMA.1688.F32.TF32 R136, R184, R16, R220 ;  /* 0x00000010b888723c */ /* 0x000fe600000810dc */
[----:B------:R-:W2:Y:S04]  /*20240*/  LDL.LU R220, [R1+0x150] ;  /* 0x0001500001dc7983 */ /* 0x000ea80000300800 */
[----:B------:R-:W2:Y:S04]  /*20250*/  LDL.LU R221, [R1+0x154] ;  /* 0x0001540001dd7983 */ /* 0x000ea80000300800 */
[----:B------:R-:W2:Y:S04]  /*20260*/  LDL.LU R222, [R1+0x158] ;  /* 0x0001580001de7983 */ /* 0x000ea80000300800 */
[----:B------:R-:W2:Y:S04]  /*20270*/  LDL.LU R223, [R1+0x15c] ;  /* 0x00015c0001df7983 */ /* 0x000ea80000300800 */
[----:B------:R-:W3:Y:S04]  /*20280*/  LDL.LU R207, [R1+0x1528] ;  /* 0x0015280001cf7983 */ /* 0x000ee80000300800 */
[----:B------:R-:W4:Y:S04]  /*20290*/  LDL.LU R200, [R1+0x1524] ;  /* 0x0015240001c87983 */ /* 0x000f280000300800 */
[----:B------:R-:W2:Y:S04]  /*202a0*/  LDL.LU R192, [R1+0x1520] ;  /* 0x0015200001c07983 */ /* 0x000ea80000300800 */
[----:B------:R-:W2:Y:S01]  /*202b0*/  LDL.LU R193, [R1+0x151c] ;  /* 0x00151c0001c17983 */ /* 0x000ea20000300800 */
[----:B------:R-:W-:-:S03]  /*202c0*/  IMAD.MOV.U32 R248, RZ, RZ, R190 ;  /* 0x000000fffff87224 */ /* 0x000fc600078e00be */
[----:B------:R-:W2:Y:S01]  /*202d0*/  LDL.LU R194, [R1+0x1518] ;  /* 0x0015180001c27983 */ /* 0x000ea20000300800 */
[----:B------:R-:W-:-:S03]  /*202e0*/  MOV R249, R196 ;  /* 0x000000c400f97202 */ /* 0x000fc60000000f00 */
[----:B------:R-:W2:Y:S01]  /*202f0*/  LDL.LU R195, [R1+0x1514] ;  /* 0x0015140001c37983 */ /* 0x000ea20000300800 */
[----:B------:R-:W-:-:S03]  /*20300*/  IMAD.MOV.U32 R250, RZ, RZ, R197 ;  /* 0x000000fffffa7224 */ /* 0x000fc600078e00c5 */
[----:B------:R-:W2:Y:S01]  /*20310*/  LDL.LU R188, [R1+0x1510] ;  /* 0x0015100001bc7983 */ /* 0x000ea20000300800 */
[----:B------:R-:W-:-:S03]  /*20320*/  IMAD.MOV.U32 R251, RZ, RZ, R198 ;  /* 0x000000fffffb7224 */ /* 0x000fc600078e00c6 */
[----:B------:R-:W2:Y:S04]  /*20330*/  LDL.LU R189, [R1+0x150c] ;  /* 0x00150c0001bd7983 */ /* 0x000ea80000300800 */
[----:B------:R-:W2:Y:S04]  /*20340*/  LDL.LU R190, [R1+0x1508] ;  /* 0x0015080001be7983 */ /* 0x000ea80000300800 */
[----:B------:R-:W2:Y:S04]  /*20350*/  LDL.LU R196, [R1+0x1504] ;  /* 0x0015040001c47983 */ /* 0x000ea80000300800 */
[----:B------:R-:W2:Y:S04]  /*20360*/  LDL.LU R197, [R1+0x1500] ;  /* 0x0015000001c57983 */ /* 0x000ea80000300800 */
[----:B------:R-:W2:Y:S04]  /*20370*/  LDL.LU R198, [R1+0x14fc] ;  /* 0x0014fc0001c67983 */ /* 0x000ea80000300800 */
[----:B------:R-:W2:Y:S04]  /*20380*/  LDL.LU R199, [R1+0x14f8] ;  /* 0x0014f80001c77983 */ /* 0x000ea80000300800 */
[----:B------:R-:W3:Y:S04]  /*20390*/  LDL.LU R191, [R1+0x14f4] ;  /* 0x0014f40001bf7983 */ /* 0x000ee80000300800 */
[----:B------:R-:W4:Y:S04]  /*203a0*/  LDL.LU R201, [R1+0x14f0] ;  /* 0x0014f00001c97983 */ /* 0x000f280000300800 */
[----:B------:R-:W4:Y:S04]  /*203b0*/  LDL.LU R202, [R1+0x14ec] ;  /* 0x0014ec0001ca7983 */ /* 0x000f280000300800 */
[----:B------:R-:W4:Y:S01]  /*203c0*/  LDL.LU R203, [R1+0x14e8] ;  /* 0x0014e80001cb7983 */ /* 0x000f220000300800 */
[C---:B------:R-:W-:Y:S03]  /*203d0*/  HMMA.1688.F32.TF32 R124, R184.reuse, R4, R124 ;  /* 0x00000004b87c723c */ /* 0x040fe6000008107c */
[----:B------:R-:W-:Y:S04]  /*203e0*/  LDS R120, [R252+UR7+0x11080] ;  /* 0x01108007fc787984 */ /* 0x000fe80008000800 */
[----:B------:R-:W-:Y:S01]  /*203f0*/  LDS R122, [R252+UR7+0x11480] ;  /* 0x01148007fc7a7984 */ /* 0x000fe20008000800 */
[C---:B------:R-:W-:Y:S03]  /*20400*/  HMMA.1688.F32.TF32 R128, R184.reuse, R8, R128 ;  /* 0x00000008b880723c */ /* 0x040fe60000081080 */
[----:B------:R-:W-:Y:S04]  /*20410*/  LDS R121, [R240+UR7+0x11080] ;  /* 0x01108007f0797984 */ /* 0x000fe80008000800 */
[----:B------:R-:W1:Y:S01]  /*20420*/  LDS R123, [R240+UR7+0x11480] ;  /* 0x01148007f07b7984 */ /* 0x000e620008000800 */
[C---:B------:R-:W-:Y:S01]  /*20430*/  HMMA.1688.F32.TF32 R132, R184.reuse, R12, R132 ;  /* 0x0000000cb884723c */ /* 0x040fe20000081084 */
[----:B------:R-:W-:Y:S01]  /*20440*/  IMAD.MOV.U32 R69, RZ, RZ, R3 ;  /* 0x000000ffff457224 */ /* 0x000fe200078e0003 */
[----:B------:R-:W-:Y:S01]  /*20450*/  MOV R70, R2 ;  /* 0x0000000200467202 */ /* 0x000fe20000000f00 */
[----:B------:R-:W-:Y:S01]  /*20460*/  IMAD.MOV.U32 R71, RZ, RZ, R0 ;  /* 0x000000ffff477224 */ /* 0x000fe200078e0000 */
[----:B------:R-:W4:Y:S04]  /*20470*/  LDL.LU R84, [R1+0x50] ;  /* 0x0000500001547983 */ /* 0x000f280000300800 */
[C---:B------:R-:W-:Y:S01]  /*20480*/  HMMA.1688.F32.TF32 R140, R184.reuse, R20, R140 ;  /* 0x00000014b88c723c */ /* 0x040fe2000008108c */
[----:B------:R-:W4:Y:S04]  /*20490*/  LDL.LU R85, [R1+0x54] ;  /* 0x0000540001557983 */ /* 0x000f280000300800 */
[----:B------:R-:W4:Y:S03]  /*204a0*/  LDL.LU R86, [R1+0x58] ;  /* 0x0000580001567983 */ /* 0x000f260000300800 */
        /* <DEDUP_REMOVED lines=8> */
[----:B-1----:R-:W4:Y:S03]  /*20530*/  LDL.LU R104, [R1+0xa0] ;  /* 0x0000a00001687983 */ /* 0x002f260000300800 */
        /* <DEDUP_REMOVED lines=18> */
[----:B------:R-:W-:Y:S01]  /*20660*/  HMMA.1688.F32.TF32 R180, R184, R60, R180 ;  /* 0x0000003cb8b4723c */ /* 0x000fe200000810b4 */
[----:B------:R-:W4:Y:S04]  /*20670*/  LDL.LU R97, [R1+0x84] ;  /* 0x0000840001617983 */ /* 0x000f280000300800 */
[----:B------:R-:W4:Y:S03]  /*20680*/  LDL.LU R98, [R1+0x88] ;  /* 0x0000880001627983 */ /* 0x000f260000300800 */
[C---:B------:R-:W-:Y:S01]  /*20690*/  HMMA.1688.F32.TF32 R80, R120.reuse, R48, R80 ;  /* 0x000000307850723c */ /* 0x040fe20000081050 */
[----:B------:R-:W4:Y:S07]  /*206a0*/  LDL.LU R99, [R1+0x8c] ;  /* 0x00008c0001637983 */ /* 0x000f2e0000300800 */
[C---:B------:R-:W-:Y:S08]  /*206b0*/  HMMA.1688.F32.TF32 R72, R120.reuse, R56, R72 ;  /* 0x000000387848723c */ /* 0x040ff00000081048 */
[----:B------:R-:W-:Y:S03]  /*206c0*/  HMMA.1688.F32.TF32 R76, R120, R52, R76 ;  /* 0x00000034784c723c */ /* 0x000fe6000008104c */
[----:B------:R-:W-:-:S05]  /*206d0*/  IMAD.MOV.U32 R2, RZ, RZ, R82 ;  /* 0x000000ffff027224 */ /* 0x000fca00078e0052 */
[C---:B------:R-:W-:Y:S01]  /*206e0*/  HMMA.1688.F32.TF32 R224, R120.reuse, R36, R224 ;  /* 0x0000002478e0723c */ /* 0x040fe200000810e0 */
[----:B------:R-:W-:Y:S02]  /*206f0*/  IMAD.MOV.U32 R36, RZ, RZ, R80 ;  /* 0x000000ffff247224 */ /* 0x000fe400078e0050 */
[----:B------:R-:W4:Y:S01]  /*20700*/  LDL.LU R80, [R1+0x40] ;  /* 0x0000400001507983 */ /* 0x000f220000300800 */
[----:B------:R-:W-:Y:S02]  /*20710*/  IMAD.MOV.U32 R0, RZ, RZ, R83 ;  /* 0x000000ffff007224 */ /* 0x000fe400078e0053 */
[----:B------:R-:W-:Y:S01]  /*20720*/  IMAD.MOV.U32 R52, RZ, RZ, R72 ;  /* 0x000000ffff347224 */ /* 0x000fe200078e0048 */
[----:B------:R-:W-:Y:S01]  /*20730*/  MOV R72, R34 ;  /* 0x0000002200487202 */ /* 0x000fe20000000f00 */
[----:B------:R-:W-:Y:S01]  /*20740*/  IMAD.MOV.U32 R49, RZ, RZ, R73 ;  /* 0x000000ffff317224 */ /* 0x000fe200078e0049 */
[C---:B------:R-:W-:Y:S01]  /*20750*/  HMMA.1688.F32.TF32 R232, R120.reuse, R44, R232 ;  /* 0x0000002c78e8723c */ /* 0x040fe200000810e8 */
[----:B------:R-:W-:Y:S01]  /*20760*/  MOV R48, R74 ;  /* 0x0000004a00307202 */ /* 0x000fe20000000f00 */
[----:B------:R-:W-:Y:S01]  /*20770*/  IMAD.MOV.U32 R73, RZ, RZ, R35 ;  /* 0x000000ffff497224 */ /* 0x000fe200078e0023 */
[----:B------:R-:W-:Y:S01]  /*20780*/  MOV R74, R30 ;  /* 0x0000001e004a7202 */ /* 0x000fe20000000f00 */
[----:B------:R-:W-:Y:S01]  /*20790*/  IMAD.MOV.U32 R45, RZ, RZ, R75 ;  /* 0x000000ffff2d7224 */ /* 0x000fe200078e004b */
[----:B------:R-:W-:Y:S01]  /*207a0*/  MOV R44, R76 ;  /* 0x0000004c002c7202 */ /* 0x000fe20000000f00 */
[----:B------:R-:W-:Y:S01]  /*207b0*/  IMAD.MOV.U32 R75, RZ, RZ, R31 ;  /* 0x000000ffff4b7224 */ /* 0x000fe200078e001f */
[----:B------:R-:W-:Y:S01]  /*207c0*/  MOV R76, R26 ;  /* 0x0000001a004c7202 */ /* 0x000fe20000000f00 */
[----:B------:R-:W-:Y:S01]  /*207d0*/  HMMA.1688.F32.TF32 R228, R120, R40, R228 ;  /* 0x0000002878e4723c */ /* 0x000fe200000810e4 */
[----:B------:R-:W-:Y:S01]  /*207e0*/  IMAD.MOV.U32 R41, RZ, RZ, R77 ;  /* 0x000000ffff297224 */ /* 0x000fe200078e004d */
[----:B------:R-:W-:Y:S01]  /*207f0*/  MOV R37, R79 ;  /* 0x0000004f00257202 */ /* 0x000fe20000000f00 */
[----:B------:R-:W-:Y:S01]  /*20800*/  IMAD.MOV.U32 R40, RZ, RZ, R78 ;  /* 0x000000ffff287224 */ /* 0x000fe200078e004e */
[----:B------:R-:W-:Y:S01]  /*20810*/  MOV R78, R15 ;  /* 0x0000000f004e7202 */ /* 0x000fe20000000f00 */
[----:B------:R-:W-:-:S02]  /*20820*/  IMAD.MOV.U32 R77, RZ, RZ, R14 ;  /* 0x000000ffff4d7224 */ /* 0x000fc400078e000e */
[----:B------:R-:W-:Y:S01]  /*20830*/  IMAD.MOV.U32 R79, RZ, RZ, R27 ;  /* 0x000000ffff4f7224 */ /* 0x000fe200078e001b */
[----:B--2---:R-:W-:Y:S01]  /*20840*/  HMMA.1688.F32.TF32 R184, R184, R64, R196 ;  /* 0x00000040b8b8723c */ /* 0x004fe200000810c4 */
[----:B------:R-:W-:Y:S04]  /*20850*/  LDS R196, [R241+UR7+0x11800] ;  /* 0x01180007f1c47984 */ /* 0x000fe80008000800 */
[----:B------:R-:W-:Y:S04]  /*20860*/  LDS R198, [R241+UR7+0x11c00] ;  /* 0x011c0007f1c67984 */ /* 0x000fe80008000800 */
[----:B------:R-:W-:Y:S04]  /*20870*/  LDS R197, [R243+UR7+0x11800] ;  /* 0x01180007f3c57984 */ /* 0x000fe80008000800 */
[----:B------:R-:W1:Y:S01]  /*20880*/  LDS R199, [R243+UR7+0x11c00] ;  /* 0x011c0007f3c77984 */ /* 0x000e620008000800 */
[C---:B---3--:R-:W-:Y:S08]  /*20890*/  HMMA.1688.F32.TF32 R188, R120.reuse, R4, R188 ;  /* 0x0000000478bc723c */ /* 0x048ff000000810bc */
[----:B------:R-:W-:Y:S08]  /*208a0*/  HMMA.1688.F32.TF32 R192, R120, R8, R192 ;  /* 0x0000000878c0723c */ /* 0x000ff000000810c0 */
[----:B-1----:R-:W-:-:S15]  /*208b0*/  HMMA.1688.F32.TF32 R68, R196, R6, R68 ;  /* 0x00000006c444723c */ /* 0x002fde0000081044 */
[----:B------:R-:W-:-:S04]  /*208c0*/  NOP ;  /* 0x0000000000007918 */ /* 0x000fc80000000000 */
[----:B------:R-:W-:Y:S01]  /*208d0*/  MOV R8, R68 ;  /* 0x0000004400087202 */ /* 0x000fe20000000f00 */
[----:B------:R-:W-:Y:S01]  /*208e0*/  IMAD.MOV.U32 R5, RZ, RZ, R69 ;  /* 0x000000ffff057224 */ /* 0x000fe200078e0045 */
[----:B------:R-:W-:Y:S01]  /*208f0*/  MOV R4, R70 ;  /* 0x0000004600047202 */ /* 0x000fe20000000f00 */
[----:B------:R-:W-:Y:S02]  /*20900*/  IMAD.MOV.U32 R3, RZ, RZ, R71 ;  /* 0x000000ffff037224 */ /* 0x000fe400078e0047 */
[----:B------:R-:W-:Y:S08]  /*20910*/  HMMA.1688.F32.TF32 R68, R196, R10, R248 ;  /* 0x0000000ac444723c */ /* 0x000ff000000810f8 */
[----:B------:R-:W-:Y:S01]  /*20920*/  HMMA.1688.F32.TF32 R220, R120, R32, R220 ;  /* 0x0000002078dc723c */ /* 0x000fe200000810dc */
[----:B------:R-:W-:-:S02]  /*20930*/  MOV R33, R81 ;  /* 0x0000005100217202 */ /* 0x000fc40000000f00 */
[----:B------:R-:W2:Y:S04]  /*20940*/  LDL.LU R81, [R1+0x44] ;  /* 0x0000440001517983 */ /* 0x000ea80000300800 */
[----:B------:R-:W2:Y:S01]  /*20950*/  LDL.LU R82, [R1+0x48] ;  /* 0x0000480001527983 */ /* 0x000ea20000300800 */
[----:B------:R-:W-:Y:S03]  /*20960*/  HMMA.1688.F32.TF32 R204, R120, R16, R204 ;  /* 0x0000001078cc723c */ /* 0x000fe600000810cc */
[----:B------:R-:W-:Y:S01]  /*20970*/  MOV R16, R68 ;  /* 0x0000004400107202 */ /* 0x000fe20000000f00 */
[----:B------:R-:W2:Y:S01]  /*20980*/  LDL.LU R83, [R1+0x4c] ;  /* 0x00004c0001537983 */ /* 0x000ea20000300800 */
[----:B------:R-:W-:-:S03]  /*20990*/  MOV R68, R66 ;  /* 0x0000004200447202 */ /* 0x000fc60000000f00 */
[----:B----4-:R-:W-:Y:S01]  /*209a0*/  HMMA.1688.F32.TF32 R200, R120, R12, R200 ;  /* 0x0000000c78c8723c */ /* 0x010fe200000810c8 */
[----:B------:R-:W-:Y:S01]  /*209b0*/  IMAD.MOV.U32 R13, RZ, RZ, R69 ;  /* 0x000000ffff0d7224 */ /* 0x000fe200078e0045 */
[----:B------:R-:W-:Y:S01]  /*209c0*/  MOV R12, R70 ;  /* 0x00000046000c7202 */ /* 0x000fe20000000f00 */
[----:B------:R-:W3:Y:S01]  /*209d0*/  LDL.LU R66, [R1+0x14e4] ;  /* 0x0014e40001427983 */ /* 0x000ee20000300800 */
[----:B------:R-:W-:Y:S01]  /*209e0*/  IMAD.MOV.U32 R69, RZ, RZ, R67 ;  /* 0x000000ffff457224 */ /* 0x000fe200078e0043 */
[----:B------:R-:W-:Y:S01]  /*209f0*/  MOV R70, R38 ;  /* 0x0000002600467202 */ /* 0x000fe20000000f00 */
[----:B------:R-:W-:Y:S01]  /*20a00*/  IMAD.MOV.U32 R9, RZ, RZ, R71 ;  /* 0x000000ffff097224 */ /* 0x000fe200078e0047 */
[----:B------:R-:W3:Y:S01]  /*20a10*/  LDL.LU R67, [R1+0x14e0] ;  /* 0x0014e00001437983 */ /* 0x000ee20000300800 */
[----:B------:R-:W-:-:S03]  /*20a20*/  IMAD.MOV.U32 R71, RZ, RZ, R39 ;  /* 0x000000ffff477224 */ /* 0x000fc600078e0027 */
[----:B------:R-:W2:Y:S04]  /*20a30*/  LDL.LU R38, [R1+0x14dc] ;  /* 0x0014dc0001267983 */ /* 0x000ea80000300800 */
[----:B------:R-:W2:Y:S04]  /*20a40*/  LDL.LU R39, [R1+0x14d8] ;  /* 0x0014d80001277983 */ /* 0x000ea80000300800 */
[----:B------:R-:W4:Y:S04]  /*20a50*/  LDL.LU R34, [R1+0x14d4] ;  /* 0x0014d40001227983 */ /* 0x000f280000300800 */
[----:B------:R-:W4:Y:S04]  /*20a60*/  LDL.LU R35, [R1+0x14d0] ;  /* 0x0014d00001237983 */ /* 0x000f280000300800 */
[----:B------:R-:W2:Y:S04]  /*20a70*/  LDL.LU R30, [R1+0x14cc] ;  /* 0x0014cc00011e7983 */ /* 0x000ea80000300800 */
[----:B------:R-:W2:Y:S01]  /*20a80*/  LDL.LU R31, [R1+0x14c8] ;  /* 0x0014c800011f7983 */ /* 0x000ea20000300800 */
[----:B------:R-:W-:-:S03]  /*20a90*/  MOV R248, R18 ;  /* 0x0000001200f87202 */ /* 0x000fc60000000f00 */
[----:B------:R-:W2:Y:S01]  /*20aa0*/  LDL.LU R26, [R1+0x14c4] ;  /* 0x0014c400011a7983 */ /* 0x000ea20000300800 */
[----:B------:R-:W-:-:S03]  /*20ab0*/  IMAD.MOV.U32 R249, RZ, RZ, R19 ;  /* 0x000000fffff97224 */ /* 0x000fc600078e0013 */
[----:B------:R-:W2:Y:S04]  /*20ac0*/  LDL.LU R14, [R1+0x14c0] ;  /* 0x0014c000010e7983 */ /* 0x000ea80000300800 */
[----:B------:R-:W2:Y:S01]  /*20ad0*/  LDL.LU R15, [R1+0x14bc] ;  /* 0x0014bc00010f7983 */ /* 0x000ea20000300800 */
[----:B------:R-:W-:-:S03]  /*20ae0*/  MOV R250, R22 ;  /* 0x0000001600fa7202 */ /* 0x000fc60000000f00 */
[----:B------:R-:W3:Y:S01]  /*20af0*/  LDL.LU R27, [R1+0x14b8] ;  /* 0x0014b800011b7983 */ /* 0x000ee20000300800 */
[----:B------:R-:W-:-:S03]  /*20b00*/  IMAD.MOV.U32 R251, RZ, RZ, R23 ;  /* 0x000000fffffb7224 */ /* 0x000fc600078e0017 */
[----:B------:R-:W3:Y:S04]  /*20b10*/  LDL.LU R18, [R1+0x14b4] ;  /* 0x0014b40001127983 */ /* 0x000ee80000300800 */
[----:B------:R-:W3:Y:S04]  /*20b20*/  LDL.LU R19, [R1+0x14b0] ;  /* 0x0014b00001137983 */ /* 0x000ee80000300800 */
[----:B------:R-:W4:Y:S04]  /*20b30*/  LDL.LU R22, [R1+0x14ac] ;  /* 0x0014ac0001167983 */ /* 0x000f280000300800 */
[----:B------:R-:W4:Y:S01]  /*20b40*/  LDL.LU R23, [R1+0x14a8] ;  /* 0x0014a80001177983 */ /* 0x000f220000300800 */
[C---:B------:R-:W-:Y:S08]  /*20b50*/  HMMA.1688.F32.TF32 R208, R120.reuse, R20, R208 ;  /* 0x0000001478d0723c */ /* 0x040ff000000810d0 */
[C---:B------:R-:W-:Y:S08]  /*20b60*/  HMMA.1688.F32.TF32 R212, R120.reuse, R24, R212 ;  /* 0x0000001878d4723c */ /* 0x040ff000000810d4 */
[----:B------:R-:W-:Y:S08]  /*20b70*/  HMMA.1688.F32.TF32 R216, R120, R28, R216 ;  /* 0x0000001c78d8723c */ /* 0x000ff000000810d8 */
[C---:B--2---:R-:W-:Y:S08]  /*20b80*/  HMMA.1688.F32.TF32 R104, R196.reuse, R14, R104 ;  /* 0x0000000ec468723c */ /* 0x044ff00000081068 */
[C---:B---3--:R-:W-:Y:S08]  /*20b90*/  HMMA.1688.F32.TF32 R100, R196.reuse, R18, R100 ;  /* 0x00000012c464723c */ /* 0x048ff00000081064 */
[C---:B----4-:R-:W-:Y:S08]  /*20ba0*/  HMMA.1688.F32.TF32 R96, R196.reuse, R22, R96 ;  /* 0x00000016c460723c */ /* 0x050ff00000081060 */
[----:B------:R-:W-:Y:S01]  /*20bb0*/  HMMA.1688.F32.TF32 R92, R196, R26, R92 ;  /* 0x0000001ac45c723c */ /* 0x000fe2000008105c */
[----:B------:R-:W-:Y:S01]  /*20bc0*/  MOV R20, R106 ;  /* 0x0000006a00147202 */ /* 0x000fe20000000f00 */
[----:B------:R-:W-:-:S06]  /*20bd0*/  IMAD.MOV.U32 R17, RZ, RZ, R107 ;  /* 0x000000ffff117224 */ /* 0x000fcc00078e006b */
[----:B------:R-:W-:Y:S01]  /*20be0*/  HMMA.1688.F32.TF32 R88, R196, R30, R88 ;  /* 0x0000001ec458723c */ /* 0x000fe20000081058 */
[----:B------:R-:W-:Y:S01]  /*20bf0*/  MOV R24, R104 ;  /* 0x0000006800187202 */ /* 0x000fe20000000f00 */
[----:B------:R-:W-:Y:S01]  /*20c00*/  IMAD.MOV.U32 R21, RZ, RZ, R105 ;  /* 0x000000ffff157224 */ /* 0x000fe200078e0069 */
[----:B------:R-:W2:Y:S01]  /*20c10*/  LDL.LU.64 R106, [R1+0x14a0] ;  /* 0x0014a000016a7983 */ /* 0x000ea20000300a00 */
[----:B------:R-:W-:Y:S01]  /*20c20*/  MOV R28, R102 ;  /* 0x00000066001c7202 */ /* 0x000fe20000000f00 */
[----:B------:R-:W-:Y:S01]  /*20c30*/  IMAD.MOV.U32 R25, RZ, RZ, R103 ;  /* 0x000000ffff197224 */ /* 0x000fe200078e0067 */
[----:B------:R-:W-:Y:S01]  /*20c40*/  MOV R32, R100 ;  /* 0x0000006400207202 */ /* 0x000fe20000000f00 */
[----:B------:R-:W2:Y:S01]  /*20c50*/  LDL.LU.64 R104, [R1+0x1498] ;  /* 0x0014980001687983 */ /* 0x000ea20000300a00 */
[----:B------:R-:W-:-:S03]  /*20c60*/  IMAD.MOV.U32 R29, RZ, RZ, R101 ;  /* 0x000000ffff1d7224 */ /* 0x000fc600078e0065 */
[----:B------:R-:W3:Y:S04]  /*20c70*/  LDL.LU.64 R102, [R1+0x1490] ;  /* 0x0014900001667983 */ /* 0x000ee80000300a00 */
[----:B------:R-:W3:Y:S04]  /*20c80*/  LDL.LU.64 R100, [R1+0x1488] ;  /* 0x0014880001647983 */ /* 0x000ee80000300a00 */
[----:B------:R-:W-:Y:S04]  /*20c90*/  STL.64 [R1+0x3f0], R96 ;  /* 0x0003f06001007387 */ /* 0x000fe80000100a00 */
[----:B------:R1:W-:Y:S01]  /*20ca0*/  STL.64 [R1+0x3f8], R98 ;  /* 0x0003f86201007387 */ /* 0x0003e20000100a00 */
[C---:B------:R-:W-:Y:S03]  /*20cb0*/  HMMA.1688.F32.TF32 R80, R196.reuse, R38, R80 ;  /* 0x00000026c450723c */ /* 0x040fe60000081050 */
[----:B-1----:R-:W4:Y:S04]  /*20cc0*/  LDL.LU.64 R98, [R1+0x1480] ;  /* 0x0014800001627983 */ /* 0x002f280000300a00 */
[----:B------:R-:W4:Y:S04]  /*20cd0*/  LDL.LU.64 R96, [R1+0x1478] ;  /* 0x0014780001607983 */ /* 0x000f280000300a00 */
[----:B------:R-:W-:Y:S04]  /*20ce0*/  STL.64 [R1+0x3e0], R92 ;  /* 0x0003e05c01007387 */ /* 0x000fe80000100a00 */
[----:B------:R1:W-:Y:S04]  /*20cf0*/  STL.64 [R1+0x3e8], R94 ;  /* 0x0003e85e01007387 */ /* 0x0003e80000100a00 */
[----:B-1----:R-:W2:Y:S04]  /*20d00*/  LDL.LU.64 R94, [R1+0x1470] ;  /* 0x00147000015e7983 */ /* 0x002ea80000300a00 */
[----:B------:R-:W2:Y:S04]  /*20d10*/  LDL.LU.64 R92, [R1+0x1468] ;  /* 0x00146800015c7983 */ /* 0x000ea80000300a00 */
[----:B------:R-:W-:Y:S04]  /*20d20*/  STL.64 [R1+0x3d0], R88 ;  /* 0x0003d05801007387 */ /* 0x000fe80000100a00 */
[----:B------:R1:W-:Y:S02]  /*20d30*/  STL.64 [R1+0x3d8], R90 ;  /* 0x0003d85a01007387 */ /* 0x0003e40000100a00 */
[----:B-1----:R-:W-:Y:S01]  /*20d40*/  HMMA.1688.F32.TF32 R88, R196, R34, R84 ;  /* 0x00000022c458723c */ /* 0x002fe20000081054 */
[----:B------:R-:W-:Y:S01]  /*20d50*/  MOV R84, R62 ;  /* 0x0000003e00547202 */ /* 0x000fe20000000f00 */
[----:B------:R-:W-:Y:S01]  /*20d60*/  IMAD.MOV.U32 R85, RZ, RZ, R63 ;  /* 0x000000ffff557224 */ /* 0x000fe200078e003f */
[----:B------:R-:W-:Y:S01]  /*20d70*/  MOV R86, R58 ;  /* 0x0000003a00567202 */ /* 0x000fe20000000f00 */
[----:B------:R-:W-:-:S15]  /*20d80*/  IMAD.MOV.U32 R87, RZ, RZ, R59 ;  /* 0x000000ffff577224 */ /* 0x000fde00078e003b */
[----:B------:R1:W-:Y:S04]  /*20d90*/  STL.64 [R1+0x3c0], R88 ;  /* 0x0003c05801007387 */ /* 0x0003e80000100a00 */
[----:B------:R1:W-:Y:S04]  /*20da0*/  STL.64 [R1+0x3c8], R90 ;  /* 0x0003c85a01007387 */ /* 0x0003e80000100a00 */
[----:B------:R-:W2:Y:S04]  /*20db0*/  LDL.LU R62, [R1+0x1464] ;  /* 0x00146400013e7983 */ /* 0x000ea80000300800 */
[----:B------:R1:W-:Y:S02]  /*20dc0*/  STL.64 [R1+0x3b0], R80 ;  /* 0x0003b05001007387 */ /* 0x0003e40000100a00 */
[----:B-1----:R-:W-:-:S02]  /*20dd0*/  MOV R88, R54 ;  /* 0x0000003600587202 */ /* 0x002fc40000000f00 */
[----:B------:R1:W-:Y:S01]  /*20de0*/  STL.64 [R1+0x3b8], R82 ;  /* 0x0003b85201007387 */ /* 0x0003e20000100a00 */
[----:B------:R-:W-:-:S03]  /*20df0*/  IMAD.MOV.U32 R89, RZ, RZ, R42 ;  /* 0x000000ffff597224 */ /* 0x000fc600078e002a */
[----:B------:R-:W2:Y:S01]  /*20e00*/  LDL.LU R63, [R1+0x1460] ;  /* 0x00146000013f7983 */ /* 0x000ea20000300800 */
[----:B------:R-:W-:-:S03]  /*20e10*/  MOV R90, R43 ;  /* 0x0000002b005a7202 */ /* 0x000fc60000000f00 */
[----:B------:R-:W2:Y:S04]  /*20e20*/  LDL.LU R58, [R1+0x145c] ;  /* 0x00145c00013a7983 */ /* 0x000ea80000300800 */
[----:B------:R-:W2:Y:S04]  /*20e30*/  LDL.LU R59, [R1+0x1458] ;  /* 0x00145800013b7983 */ /* 0x000ea80000300800 */
[----:B------:R-:W2:Y:S01]  /*20e40*/  LDL.LU R54, [R1+0x1454] ;  /* 0x0014540001367983 */ /* 0x000ea20000300800 */
[----:B------:R-:W-:-:S03]  /*20e50*/  IMAD.MOV.U32 R91, RZ, RZ, R46 ;  /* 0x000000ffff5b7224 */ /* 0x000fc600078e002e */
[----:B------:R-:W2:Y:S01]  /*20e60*/  LDL.LU R42, [R1+0x1450] ;  /* 0x00145000012a7983 */ /* 0x000ea20000300800 */
[----:B------:R-:W-:-:S03]  /*20e70*/  MOV R80, R47 ;  /* 0x0000002f00507202 */ /* 0x000fc60000000f00 */
[----:B------:R-:W2:Y:S01]  /*20e80*/  LDL.LU R43, [R1+0x144c] ;  /* 0x00144c00012b7983 */ /* 0x000ea20000300800 */
[----:B------:R-:W-:-:S03]  /*20e90*/  IMAD.MOV.U32 R81, RZ, RZ, R55 ;  /* 0x000000ffff517224 */ /* 0x000fc600078e0037 */
[----:B------:R-:W3:Y:S01]  /*20ea0*/  LDL.LU R46, [R1+0x1448] ;  /* 0x00144800012e7983 */ /* 0x000ee20000300800 */
[----:B-1----:R-:W-:-:S03]  /*20eb0*/  MOV R82, R50 ;  /* 0x0000003200527202 */ /* 0x002fc60000000f00 */
[----:B------:R-:W3:Y:S01]  /*20ec0*/  LDL.LU R47, [R1+0x1444] ;  /* 0x00144400012f7983 */ /* 0x000ee20000300800 */
[----:B------:R-:W-:-:S03]  /*20ed0*/  IMAD.MOV.U32 R83, RZ, RZ, R51 ;  /* 0x000000ffff537224 */ /* 0x000fc600078e0033 */
[----:B------:R-:W4:Y:S04]  /*20ee0*/  LDL.LU R55, [R1+0x1440] ;  /* 0x0014400001377983 */ /* 0x000f280000300800 */
[----:B------:R-:W4:Y:S04]  /*20ef0*/  LDL.LU R50, [R1+0x143c] ;  /* 0x00143c0001327983 */ /* 0x000f280000300800 */
[----:B------:R-:W4:Y:S01]  /*20f00*/  LDL.LU R51, [R1+0x1438] ;  /* 0x0014380001337983 */ /* 0x000f220000300800 */
[C---:B--2---:R-:W-:Y:S08]  /*20f10*/  HMMA.1688.F32.TF32 R76, R196.reuse, R42, R76 ;  /* 0x0000002ac44c723c */ /* 0x044ff0000008104c */
[C---:B---3--:R-:W-:Y:S08]  /*20f20*/  HMMA.1688.F32.TF32 R72, R196.reuse, R46, R72 ;  /* 0x0000002ec448723c */ /* 0x048ff00000081048 */
[C---:B----4-:R-:W-:Y:S08]  /*20f30*/  HMMA.1688.F32.TF32 R248, R196.reuse, R54, R248 ;  /* 0x00000036c4f8723c */ /* 0x050ff000000810f8 */
[----:B------:R-:W-:Y:S01]  /*20f40*/  HMMA.1688.F32.TF32 R68, R196, R50, R68 ;  /* 0x00000032c444723c */ /* 0x000fe20000081044 */
[----:B------:R-:W-:Y:S04]  /*20f50*/  STL.64 [R1+0x3a0], R76 ;  /* 0x0003a04c01007387 */ /* 0x000fe80000100a00 */
[----:B------:R1:W-:Y:S04]  /*20f60*/  STL.64 [R1+0x3a8], R78 ;  /* 0x0003a84e01007387 */ /* 0x0003e80000100a00 */
[----:B-1----:R-:W2:Y:S04]  /*20f70*/  LDL.LU.64 R78, [R1+0x1430] ;  /* 0x00143000014e7983 */ /* 0x002ea80000300a00 */
        /* <DEDUP_REMOVED lines=11> */
[----:B-1----:R-:W3:Y:S04]  /*21030*/  LDL.LU.64 R250, [R1+0x1400] ;  /* 0x0014000001fa7983 */ /* 0x002ee80000300a00 */
[----:B------:R-:W3:Y:S01]  /*21040*/  LDL.LU.64 R248, [R1+0x13f8] ;  /* 0x0013f80001f87983 */ /* 0x000ee20000300a00 */
[C---:B------:R-:W-:Y:S08]  /*21050*/  HMMA.1688.F32.TF32 R244, R120.reuse, R60, R244 ;  /* 0x0000003c78f4723c */ /* 0x040ff000000810f4 */
[----:B------:R-:W-:Y:S01]  /*21060*/  HMMA.1688.F32.TF32 R236, R120, R64, R236 ;  /* 0x0000004078ec723c */ /* 0x000fe200000810ec */
[----:B------:R-:W-:Y:S04]  /*21070*/  LDS R120, [R252+UR7+0x11800] ;  /* 0x01180007fc787984 */ /* 0x000fe80008000800 */
[----:B------:R-:W-:Y:S04]  /*21080*/  LDS R122, [R252+UR7+0x11c00] ;  /* 0x011c0007fc7a7984 */ /* 0x000fe80008000800 */
[----:B------:R-:W-:Y:S04]  /*21090*/  LDS R121, [R240+UR7+0x11800] ;  /* 0x01180007f0797984 */ /* 0x000fe80008000800 */
[----:B------:R-:W1:Y:S02]  /*210a0*/  LDS R123, [R240+UR7+0x11c00] ;  /* 0x011c0007f07b7984 */ /* 0x000e640008000800 */
[C---:B-1----:R-:W-:Y:S08]  /*210b0*/  HMMA.1688.F32.TF32 R88, R120.reuse, R10, R88 ;  /* 0x0000000a7858723c */ /* 0x042ff00000081058 */
[C---:B------:R-:W-:Y:S08]  /*210c0*/  HMMA.1688.F32.TF32 R84, R120.reuse, R14, R84 ;  /* 0x0000000e7854723c */ /* 0x040ff00000081054 */
[----:B------:R-:W-:Y:S08]  /*210d0*/  HMMA.1688.F32.TF32 R80, R120, R18, R80 ;  /* 0x000000127850723c */ /* 0x000ff00000081050 */
[C---:B--2---:R-:W-:Y:S08]  /*210e0*/  HMMA.1688.F32.TF32 R68, R196.reuse, R62, R68 ;  /* 0x0000003ec444723c */ /* 0x044ff00000081044 */
[----:B---3--:R-:W-:-:S15]  /*210f0*/  HMMA.1688.F32.TF32 R248, R196, R58, R248 ;  /* 0x0000003ac4f8723c */ /* 0x008fde00000810f8 */
[----:B------:R-:W-:-:S04]  /*21100*/  NOP ;  /* 0x0000000000007918 */ /* 0x000fc80000000000 */
[----:B------:R1:W-:Y:S04]  /*21110*/  STL.64 [R1+0x360], R248 ;  /* 0x000360f801007387 */ /* 0x0003e80000100a00 */
[----:B------:R2:W-:Y:S04]  /*21120*/  STL.64 [R1+0x368], R250 ;  /* 0x000368fa01007387 */ /* 0x0005e80000100a00 */
[----:B-1----:R-:W3:Y:S01]  /*21130*/  LDL.LU R248, [R1+0xd0] ;  /* 0x0000d00001f87983 */ /* 0x002ee20000300800 */
[----:B------:R-:W-:-:S03]  /*21140*/  MOV R249, R76 ;  /* 0x0000004c00f97202 */ /* 0x000fc60000000f00 */
[----:B------:R-:W3:Y:S01]  /*21150*/  LDL.LU R76, [R1+0x13f0] ;  /* 0x0013f000014c7983 */ /* 0x000ee20000300800 */
[----:B--2---:R-:W-:Y:S01]  /*21160*/  IMAD.MOV.U32 R250, RZ, RZ, R77 ;  /* 0x000000fffffa7224 */ /* 0x004fe200078e004d */
[----:B------:R-:W-:Y:S02]  /*21170*/  MOV R251, R78 ;  /* 0x0000004e00fb7202 */ /* 0x000fe40000000f00 */
[----:B------:R-:W2:Y:S04]  /*21180*/  LDL.LU R77, [R1+0x13ec] ;  /* 0x0013ec00014d7983 */ /* 0x000ea80000300800 */
[----:B------:R-:W2:Y:S04]  /*21190*/  LDL.LU R78, [R1+0x13e8] ;  /* 0x0013e800014e7983 */ /* 0x000ea80000300800 */
[----:B------:R-:W-:Y:S04]  /*211a0*/  STL.64 [R1+0x350], R68 ;  /* 0x0003504401007387 */ /* 0x000fe80000100a00 */
[----:B------:R4:W-:Y:S02]  /*211b0*/  STL.64 [R1+0x358], R70 ;  /* 0x0003584601007387 */ /* 0x0009e40000100a00 */
[----:B----4-:R-:W-:Y:S01]  /*211c0*/  HMMA.1688.F32.TF32 R68, R196, R66, R72 ;  /* 0x00000042c444723c */ /* 0x010fe20000081048 */
[----:B------:R-:W-:Y:S01]  /*211d0*/  IMAD.MOV.U32 R196, RZ, RZ, R79 ;  /* 0x000000ffffc47224 */ /* 0x000fe200078e004f */
[----:B------:R-:W-:Y:S01]  /*211e0*/  MOV R199, R242 ;  /* 0x000000f200c77202 */ /* 0x000fe20000000f00 */
[----:B------:R-:W2:Y:S04]  /*211f0*/  LDL.LU R79, [R1+0x13e4] ;  /* 0x0013e400014f7983 */ /* 0x000ea80000300800 */
[----:B------:R-:W-:Y:S04]  /*21200*/  LDS R72, [R241+UR7+0x11880] ;  /* 0x01188007f1487984 */ /* 0x000fe80008000800 */
[----:B------:R-:W-:Y:S04]  /*21210*/  LDS R74, [R241+UR7+0x11c80] ;  /* 0x011c8007f14a7984 */ /* 0x000fe80008000800 */
[----:B------:R-:W-:Y:S04]  /*21220*/  LDS R73, [R243+UR7+0x11880] ;  /* 0x01188007f3497984 */ /* 0x000fe80008000800 */
[----:B------:R-:W-:Y:S04]  /*21230*/  STL.64 [R1+0x220], R68 ;  /* 0x0002204401007387 */ /* 0x000fe80000100a00 */
[----:B------:R-:W-:Y:S04]  /*21240*/  STL.64 [R1+0x228], R70 ;  /* 0x0002284601007387 */ /* 0x000fe80000100a00 */
[----:B------:R-:W4:Y:S04]  /*21250*/  LDL.LU R197, [R1+0xe4] ;  /* 0x0000e40001c57983 */ /* 0x000f280000300800 */
[----:B------:R-:W4:Y:S04]  /*21260*/  LDL.LU R198, [R1+0xe8] ;  /* 0x0000e80001c67983 */ /* 0x000f280000300800 */
[----:B------:R-:W2:Y:S04]  /*21270*/  LDL.LU R242, [R1+0x13e0] ;  /* 0x0013e00001f27983 */ /* 0x000ea80000300800 */
[----:B------:R-:W-:Y:S04]  /*21280*/  STL.64 [R1+0x200], R88 ;  /* 0x0002005801007387 */ /* 0x000fe80000100a00 */
[----:B------:R1:W-:Y:S04]  /*21290*/  STL.64 [R1+0x208], R90 ;  /* 0x0002085a01007387 */ /* 0x0003e80000100a00 */
[----:B------:R-:W2:Y:S04]  /*212a0*/  LDS R75, [R243+UR7+0x11c80] ;  /* 0x011c8007f34b7984 */ /* 0x000ea80008000800 */
        /* <DEDUP_REMOVED lines=10> */
[C---:B---3--:R-:W-:Y:S08]  /*21350*/  HMMA.1688.F32.TF32 R248, R120.reuse, R26, R248 ;  /* 0x0000001a78f8723c */ /* 0x048ff000000810f8 */
[----:B----4-:R-:W-:-:S15]  /*21360*/  HMMA.1688.F32.TF32 R196, R120, R22, R196 ;  /* 0x0000001678c4723c */ /* 0x010fde00000810c4 */
[----:B------:R-:W-:-:S04]  /*21370*/  NOP ;  /* 0x0000000000007918 */ /* 0x000fc80000000000 */
[----:B------:R-:W-:Y:S04]  /*21380*/  STL.64 [R1+0x90], R196 ;  /* 0x000090c401007387 */ /* 0x000fe80000100a00 */
[----:B------:R1:W-:Y:S04]  /*21390*/  STL.64 [R1+0x98], R198 ;  /* 0x000098c601007387 */ /* 0x0003e80000100a00 */
[----:B------:R-:W-:Y:S04]  /*213a0*/  STL.64 [R1+0x80], R248 ;  /* 0x000080f801007387 */ /* 0x000fe80000100a00 */
[----:B------:R-:W-:Y:S01]  /*213b0*/  STL.64 [R1+0x88], R250 ;  /* 0x000088fa01007387 */ /* 0x000fe20000100a00 */
[C---:B--2---:R-:W-:Y:S08]  /*213c0*/  HMMA.1688.F32.TF32 R84, R120.reuse, R34, R84 ;  /* 0x000000227854723c */ /* 0x044ff00000081054 */
[C---:B-1----:R-:W-:Y:S08]  /*213d0*/  HMMA.1688.F32.TF32 R196, R120.reuse, R30, R80 ;  /* 0x0000001e78c4723c */ /* 0x042ff00000081050 */
[C---:B------:R-:W-:Y:S08]  /*213e0*/  HMMA.1688.F32.TF32 R80, R120.reuse, R38, R88 ;  /* 0x000000267850723c */ /* 0x040ff00000081058 */
[C---:B------:R-:W-:Y:S03]  /*213f0*/  HMMA.1688.F32.TF32 R88, R120.reuse, R42, R92 ;  /* 0x0000002a7858723c */ /* 0x040fe6000008105c */
[----:B------:R-:W-:Y:S04]  /*21400*/  STL.64 [R1+0x70], R196 ;  /* 0x000070c401007387 */ /* 0x000fe80000100a00 */
[----:B------:R-:W-:Y:S04]  /*21410*/  STL.64 [R1+0x78], R198 ;  /* 0x000078c601007387 */ /* 0x000fe80000100a00 */
[----:B------:R-:W-:Y:S04]  /*21420*/  STL.64 [R1+0x60], R84 ;  /* 0x0000605401007387 */ /* 0x000fe80000100a00 */
[----:B------:R1:W-:Y:S04]  /*21430*/  STL.64 [R1+0x68], R86 ;  /* 0x0000685601007387 */ /* 0x0003e80000100a00 */
[----:B------:R-:W-:Y:S04]  /*21440*/  STL.64 [R1+0x1e0], R80 ;  /* 0x0001e05001007387 */ /* 0x000fe80000100a00 */
[----:B------:R2:W-:Y:S01]  /*21450*/  STL.64 [R1+0x1e8], R82 ;  /* 0x0001e85201007387 */ /* 0x0005e20000100a00 */
[C---:B-1----:R-:W-:Y:S08]  /*21460*/  HMMA.1688.F32.TF32 R84, R120.reuse, R46, R96 ;  /* 0x0000002e7854723c */ /* 0x042ff00000081060 */
[C---:B--2---:R-:W-:Y:S01]  /*21470*/  HMMA.1688.F32.TF32 R80, R120.reuse, R50, R100 ;  /* 0x000000327850723c */ /* 0x044fe20000081064 */
[----:B------:R-:W-:Y:S04]  /*21480*/  STL.64 [R1+0x1d0], R88 ;  /* 0x0001d05801007387 */ /* 0x000fe80000100a00 */
[----:B------:R1:W-:Y:S06]  /*21490*/  STL.64 [R1+0x1d8], R90 ;  /* 0x0001d85a01007387 */ /* 0x0003ec0000100a00 */
[----:B------:R-:W-:Y:S01]  /*214a0*/  STL.64 [R1+0xe0], R84 ;  /* 0x0000e05401007387 */ /* 0x000fe20000100a00 */
[C---:B------:R-:W-:Y:S03]  /*214b0*/  HMMA.1688.F32.TF32 R196, R120.reuse, R66, R116 ;  /* 0x0000004278c4723c */ /* 0x040fe60000081074 */
[----:B------:R2:W-:Y:S05]  /*214c0*/  STL.64 [R1+0xe8], R86 ;  /* 0x0000e85601007387 */ /* 0x0005ea0000100a00 */
[C---:B-1----:R-:W-:Y:S01]  /*214d0*/  HMMA.1688.F32.TF32 R88, R120.reuse, R54, R104 ;  /* 0x000000367858723c */ /* 0x042fe20000081068 */
[----:B------:R-:W-:Y:S04]  /*214e0*/  STL.64 [R1+0xd0], R80 ;  /* 0x0000d05001007387 */ /* 0x000fe80000100a00 */
[----:B------:R1:W-:Y:S03]  /*214f0*/  STL.64 [R1+0xd8], R82 ;  /* 0x0000d85201007387 */ /* 0x0003e60000100a00 */
[C---:B--2---:R-:W-:Y:S08]  /*21500*/  HMMA.1688.F32.TF32 R84, R120.reuse, R58, R108 ;  /* 0x0000003a7854723c */ /* 0x044ff0000008106c */
[C---:B-1----:R-:W-:Y:S08]  /*21510*/  HMMA.1688.F32.TF32 R80, R120.reuse, R62, R112 ;  /* 0x0000003e7850723c */ /* 0x042ff00000081070 */
[----:B------:R-:W-:Y:S01]  /*21520*/  HMMA.1688.F32.TF32 R68, R120, R6, R76 ;  /* 0x000000067844723c */ /* 0x000fe2000008104c */
[----:B------:R-:W-:Y:S04]  /*21530*/  STL.64 [R1+0x340], R88 ;  /* 0x0003405801007387 */ /* 0x000fe80000100a00 */
[----:B------:R-:W-:Y:S04]  /*21540*/  STL.64 [R1+0x348], R90 ;  /* 0x0003485a01007387 */ /* 0x000fe80000100a00 */
[----:B------:R-:W-:Y:S04]  /*21550*/  STL.64 [R1+0x330], R84 ;  /* 0x0003305401007387 */ /* 0x000fe80000100a00 */
[----:B------:R-:W-:Y:S04]  /*21560*/  STL.64 [R1+0x338], R86 ;  /* 0x0003385601007387 */ /* 0x000fe80000100a00 */
[----:B------:R-:W-:Y:S04]  /*21570*/  STL [R1+0x13ac], R196 ;  /* 0x0013acc401007387 */ /* 0x000fe80000100800 */
[----:B------:R-:W-:Y:S04]  /*21580*/  STL.64 [R1+0x320], R80 ;  /* 0x0003205001007387 */ /* 0x000fe80000100a00 */
[----:B------:R1:W-:Y:S01]  /*21590*/  STL.64 [R1+0x328], R82 ;  /* 0x0003285201007387 */ /* 0x0003e20000100a00 */
[----:B------:R-:W-:Y:S01]  /*215a0*/  IMAD.MOV.U32 R248, RZ, RZ, R52 ;  /* 0x000000fffff87224 */ /* 0x000fe200078e0034 */
[----:B------:R-:W-:Y:S01]  /*215b0*/  MOV R249, R49 ;  /* 0x0000003100f97202 */ /* 0x000fe20000000f00 */
[----:B------:R-:W-:Y:S01]  /*215c0*/  IMAD.MOV.U32 R250, RZ, RZ, R48 ;  /* 0x000000fffffa7224 */ /* 0x000fe200078e0030 */
[----:B------:R-:W-:Y:S01]  /*215d0*/  MOV R251, R45 ;  /* 0x0000002d00fb7202 */ /* 0x000fe20000000f00 */
[----:B------:R-:W-:Y:S04]  /*215e0*/  LDS R112, [R241+UR7+0x12000] ;  /* 0x01200007f1707984 */ /* 0x000fe80008000800 */
[----:B------:R-:W-:Y:S01]  /*215f0*/  LDS R114, [R241+UR7+0x12400] ;  /* 0x01240007f1727984 */ /* 0x000fe20008000800 */
[----:B-1----:R-:W-:Y:S03]  /*21600*/  HMMA.1688.F32.TF32 R80, R72, R10, R128 ;  /* 0x0000000a4850723c */ /* 0x002fe60000081080 */
[----:B------:R1:W-:Y:S04]  /*21610*/  STL [R1+0x13a8], R197 ;  /* 0x0013a8c501007387 */ /* 0x0003e80000100800 */
[----:B------:R2:W-:Y:S04]  /*21620*/  STL [R1+0x13a4], R198 ;  /* 0x0013a4c601007387 */ /* 0x0005e80000100800 */
[----:B------:R3:W-:Y:S08]  /*21630*/  STL [R1+0x13a0], R199 ;  /* 0x0013a0c701007387 */ /* 0x0007f00000100800 */
[----:B------:R-:W-:Y:S01]  /*21640*/  IMAD.MOV.U32 R196, RZ, RZ, R80 ;  /* 0x000000ffffc47224 */ /* 0x000fe200078e0050 */
[----:B-1----:R-:W-:Y:S01]  /*21650*/  MOV R197, R81 ;  /* 0x0000005100c57202 */ /* 0x002fe20000000f00 */
[----:B--2---:R-:W-:Y:S01]  /*21660*/  IMAD.MOV.U32 R198, RZ, RZ, R82 ;  /* 0x000000ffffc67224 */ /* 0x004fe200078e0052 */
[----:B---3--:R-:W-:-:S02]  /*21670*/  MOV R199, R83 ;  /* 0x0000005300c77202 */ /* 0x008fc40000000f00 */
[----:B------:R-:W-:-:S15]  /*21680*/  HMMA.1688.F32.TF32 R80, R72, R14, R132 ;  /* 0x0000000e4850723c */ /* 0x000fde0000081084 */
[----:B------:R-:W-:-:S04]  /*21690*/  NOP ;  /* 0x0000000000007918 */ /* 0x000fc80000000000 */
[----:B------:R-:W-:Y:S01]  /*216a0*/  IMAD.MOV.U32 R131, RZ, RZ, R80 ;  /* 0x000000ffff837224 */ /* 0x000fe200078e0050 */
[----:B------:R-:W-:Y:S01]  /*216b0*/  MOV R130, R81 ;  /* 0x0000005100827202 */ /* 0x000fe20000000f00 */
[----:B------:R-:W-:Y:S01]  /*216c0*/  IMAD.MOV.U32 R129, RZ, RZ, R82 ;  /* 0x000000ffff817224 */ /* 0x000fe200078e0052 */
[----:B------:R-:W-:Y:S02]  /*216d0*/  MOV R128, R83 ;  /* 0x0000005300807202 */ /* 0x000fe40000000f00 */
[C---:B------:R-:W-:Y:S08]  /*216e0*/  HMMA.1688.F32.TF32 R80, R72.reuse, R18, R136 ;  /* 0x000000124850723c */ /* 0x040ff00000081088 */
[----:B------:R-:W-:Y:S11]  /*216f0*/  HMMA.1688.F32.TF32 R84, R72, R6, R124 ;  /* 0x000000064854723c */ /* 0x000ff6000008107c */
[----:B------:R-:W-:Y:S01]  /*21700*/  IMAD.MOV.U32 R135, RZ, RZ, R80 ;  /* 0x000000ffff877224 */ /* 0x000fe200078e0050 */
[----:B------:R-:W-:Y:S01]  /*21710*/  MOV R134, R81 ;  /* 0x0000005100867202 */ /* 0x000fe20000000f00 */
[----:B------:R-:W-:Y:S01]  /*21720*/  IMAD.MOV.U32 R133, RZ, RZ, R82 ;  /* 0x000000ffff857224 */ /* 0x000fe200078e0052 */
[----:B------:R-:W-:-:S02]  /*21730*/  MOV R132, R83 ;  /* 0x0000005300847202 */ /* 0x000fc40000000f00 */
[C---:B------:R-:W-:Y:S03]  /*21740*/  HMMA.1688.F32.TF32 R80, R72.reuse, R22, R140 ;  /* 0x000000164850723c */ /* 0x040fe6000008108c */
[----:B------:R-:W-:Y:S04]  /*21750*/  STL.64 [R1+0x310], R84 ;  /* 0x0003105401007387 */ /* 0x000fe80000100a00 */
[----:B------:R1:W-:Y:S01]  /*21760*/  STL.64 [R1+0x318], R86 ;  /* 0x0003185601007387 */ /* 0x0003e20000100a00 */
[C---:B------:R-:W-:Y:S08]  /*21770*/  HMMA.1688.F32.TF32 R88, R72.reuse, R26, R144 ;  /* 0x0000001a4858723c */ /* 0x040ff00000081090 */
[C---:B-1----:R-:W-:Y:S03]  /*21780*/  HMMA.1688.F32.TF32 R84, R72.reuse, R30, R148 ;  /* 0x0000001e4854723c */ /* 0x042fe60000081094 */
[----:B------:R-:W-:Y:S04]  /*21790*/  STL.64 [R1+0x2d0], R80 ;  /* 0x0002d05001007387 */ /* 0x000fe80000100a00 */
[----:B------:R1:W-:Y:S02]  /*217a0*/  STL.64 [R1+0x2d8], R82 ;  /* 0x0002d85201007387 */ /* 0x0003e40000100a00 */
[C---:B-1----:R-:W-:Y:S02]  /*217b0*/  HMMA.1688.F32.TF32 R80, R72.reuse, R34, R152 ;  /* 0x000000224850723c */ /* 0x042fe40000081098 */
[----:B------:R-:W-:Y:S04]  /*217c0*/  STL.64 [R1+0x2c0], R88 ;  /* 0x0002c05801007387 */ /* 0x000fe80000100a00 */
[----:B------:R1:W-:Y:S04]  /*217d0*/  STL.64 [R1+0x2c8], R90 ;  /* 0x0002c85a01007387 */ /* 0x0003e80000100a00 */
[----:B------:R-:W-:Y:S04]  /*217e0*/  STL.64 [R1+0x2b0], R84 ;  /* 0x0002b05401007387 */ /* 0x000fe80000100a00 */
[----:B------:R2:W-:Y:S01]  /*217f0*/  STL.64 [R1+0x2b8], R86 ;  /* 0x0002b85601007387 */ /* 0x0005e20000100a00 */
[----:B-1----:R-:W-:Y:S01]  /*21800*/  HMMA.1688.F32.TF32 R88, R72, R38, R156 ;  /* 0x000000264858723c */ /* 0x002fe2000008109c */
[----:B------:R-:W-:-:S03]  /*21810*/  IMAD.MOV.U32 R79, RZ, RZ, R68 ;  /* 0x000000ffff4f7224 */ /* 0x000fc600078e0044 */
[----:B------:R-:W-:Y:S01]  /*21820*/  STL.64 [R1+0x2a0], R80 ;  /* 0x0002a05001007387 */ /* 0x000fe20000100a00 */
[----:B------:R-:W-:Y:S01]  /*21830*/  MOV R78, R69 ;  /* 0x00000045004e7202 */ /* 0x000fe20000000f00 */
[----:B------:R-:W-:Y:S02]  /*21840*/  IMAD.MOV.U32 R77, RZ, RZ, R70 ;  /* 0x000000ffff4d7224 */ /* 0x000fe400078e0046 */
[----:B------:R1:W-:Y:S01]  /*21850*/  STL.64 [R1+0x2a8], R82 ;  /* 0x0002a85201007387 */ /* 0x0003e20000100a00 */
[C---:B--2---:R-:W-:Y:S01]  /*21860*/  HMMA.1688.F32.TF32 R84, R72.reuse, R42, R160 ;  /* 0x0000002a4854723c */ /* 0x044fe200000810a0 */
[----:B------:R-:W-:Y:S02]  /*21870*/  MOV R76, R71 ;  /* 0x00000047004c7202 */ /* 0x000fe40000000f00 */
[----:B------:R-:W-:Y:S04]  /*21880*/  LDS R68, [R252+UR7+0x11880] ;  /* 0x01188007fc447984 */ /* 0x000fe80008000800 */
[----:B------:R-:W-:Y:S01]  /*21890*/  LDS R70, [R252+UR7+0x11c80] ;  /* 0x011c8007fc467984 */ /* 0x000fe20008000800 */
[C---:B-1----:R-:W-:Y:S03]  /*218a0*/  HMMA.1688.F32.TF32 R80, R72.reuse, R46, R164 ;  /* 0x0000002e4850723c */ /* 0x042fe600000810a4 */
[----:B------:R-:W-:Y:S04]  /*218b0*/  LDS R69, [R240+UR7+0x11880] ;  /* 0x01188007f0457984 */ /* 0x000fe80008000800 */
[----:B------:R-:W1:Y:S04]  /*218c0*/  LDS R71, [R240+UR7+0x11c80] ;  /* 0x011c8007f0477984 */ /* 0x000e680008000800 */
[----:B------:R-:W-:Y:S04]  /*218d0*/  STL.64 [R1+0x290], R88 ;  /* 0x0002905801007387 */ /* 0x000fe80000100a00 */
[----:B------:R2:W-:Y:S04]  /*218e0*/  STL.64 [R1+0x298], R90 ;  /* 0x0002985a01007387 */ /* 0x0005e80000100a00 */
[----:B------:R-:W-:Y:S04]  /*218f0*/  STL.64 [R1+0x280], R84 ;  /* 0x0002805401007387 */ /* 0x000fe80000100a00 */
[----:B------:R3:W-:Y:S01]  /*21900*/  STL.64 [R1+0x288], R86 ;  /* 0x0002885601007387 */ /* 0x0007e20000100a00 */
[C---:B--2---:R-:W-:Y:S03]  /*21910*/  HMMA.1688.F32.TF32 R88, R72.reuse, R50, R168 ;  /* 0x000000324858723c */ /* 0x044fe600000810a8 */
[----:B------:R-:W-:Y:S04]  /*21920*/  STL.64 [R1+0x270], R80 ;  /* 0x0002705001007387 */ /* 0x000fe80000100a00 */
[----:B------:R2:W-:Y:S01]  /*21930*/  STL.64 [R1+0x278], R82 ;  /* 0x0002785201007387 */ /* 0x0005e20000100a00 */
[C---:B---3--:R-:W-:Y:S01]  /*21940*/  HMMA.1688.F32.TF32 R84, R72.reuse, R54, R172 ;  /* 0x000000364854723c */ /* 0x048fe200000810ac */
[----:B------:R-:W-:Y:S01]  /*21950*/  IMAD.MOV.U32 R118, RZ, RZ, R77 ;  /* 0x000000ffff767224 */ /* 0x000fe200078e004d */
[----:B------:R-:W-:Y:S01]  /*21960*/  MOV R117, R78 ;  /* 0x0000004e00757202 */ /* 0x000fe20000000f00 */
[----:B------:R-:W-:Y:S01]  /*21970*/  IMAD.MOV.U32 R116, RZ, RZ, R79 ;  /* 0x000000ffff747224 */ /* 0x000fe200078e004f */
[----:B------:R-:W-:Y:S04]  /*21980*/  LDS R157, [R240+UR7+0x12000] ;  /* 0x01200007f09d7984 */ /* 0x000fe80008000800 */
[----:B------:R-:W-:Y:S01]  /*21990*/  LDS R159, [R240+UR7+0x12400] ;  /* 0x01240007f09f7984 */ /* 0x000fe20008000800 */
[C---:B--2---:R-:W-:Y:S03]  /*219a0*/  HMMA.1688.F32.TF32 R80, R72.reuse, R58, R176 ;  /* 0x0000003a4850723c */ /* 0x044fe600000810b0 */
[----:B------:R-:W-:Y:S04]  /*219b0*/  STL.64 [R1+0x260], R88 ;  /* 0x0002605801007387 */ /* 0x000fe80000100a00 */
[----:B------:R-:W-:Y:S04]  /*219c0*/  STL.64 [R1+0x268], R90 ;  /* 0x0002685a01007387 */ /* 0x000fe80000100a00 */
[----:B------:R-:W-:Y:S04]  /*219d0*/  STL.64 [R1+0x250], R84 ;  /* 0x0002505401007387 */ /* 0x000fe80000100a00 */
[----:B------:R2:W-:Y:S04]  /*219e0*/  STL.64 [R1+0x258], R86 ;  /* 0x0002585601007387 */ /* 0x0005e80000100a00 */
[----:B------:R-:W-:Y:S01]  /*219f0*/  IMAD.MOV.U32 R179, RZ, RZ, R80 ;  /* 0x000000ffffb37224 */ /* 0x000fe200078e0050 */
[----:B------:R-:W-:Y:S01]  /*21a00*/  MOV R178, R81 ;  /* 0x0000005100b27202 */ /* 0x000fe20000000f00 */
[----:B------:R-:W-:Y:S01]  /*21a10*/  IMAD.MOV.U32 R177, RZ, RZ, R82 ;  /* 0x000000ffffb17224 */ /* 0x000fe200078e0052 */
[----:B------:R-:W-:Y:S01]  /*21a20*/  MOV R176, R83 ;  /* 0x0000005300b07202 */ /* 0x000fe20000000f00 */
[----:B------:R-:W-:Y:S01]  /*21a30*/  LDS R161, [R240+UR7+0x12080] ;  /* 0x01208007f0a17984 */ /* 0x000fe20008000800 */
[C---:B------:R-:W-:Y:S08]  /*21a40*/  HMMA.1688.F32.TF32 R80, R72.reuse, R66, R184 ;  /* 0x000000424850723c */ /* 0x040ff000000810b8 */
[----:B--2---:R-:W-:Y:S08]  /*21a50*/  HMMA.1688.F32.TF32 R84, R72, R62, R180 ;  /* 0x0000003e4854723c */ /* 0x004ff000000810b4 */
[----:B-1----:R-:W-:-:S15]  /*21a60*/  HMMA.1688.F32.TF32 R72, R68, R6, R188 ;  /* 0x000000064448723c */ /* 0x002fde00000810bc */
[----:B------:R-:W-:-:S04]  /*21a70*/  NOP ;  /* 0x0000000000007918 */ /* 0x000fc80000000000 */
[----:B------:R-:W-:Y:S01]  /*21a80*/  IMAD.MOV.U32 R187, RZ, RZ, R72 ;  /* 0x000000ffffbb7224 */ /* 0x000fe200078e0048 */
[----:B------:R-:W-:Y:S01]  /*21a90*/  MOV R186, R73 ;  /* 0x0000004900ba7202 */ /* 0x000fe20000000f00 */
[----:B------:R-:W-:Y:S01]  /*21aa0*/  IMAD.MOV.U32 R185, RZ, RZ, R74 ;  /* 0x000000ffffb97224 */ /* 0x000fe200078e004a */
[----:B------:R-:W-:Y:S02]  /*21ab0*/  MOV R184, R75 ;  /* 0x0000004b00b87202 */ /* 0x000fe40000000f00 */
[----:B------:R-:W-:Y:S01]  /*21ac0*/  HMMA.1688.F32.TF32 R72, R68, R10, R192 ;  /* 0x0000000a4448723c */ /* 0x000fe200000810c0 */
[----:B------:R1:W-:Y:S01]  /*21ad0*/  STL.64 [R1+0x230], R84 ;  /* 0x0002305401007387 */ /* 0x0003e20000100a00 */
[----:B------:R-:W-:-:S06]  /*21ae0*/  MOV R180, R83 ;  /* 0x0000005300b47202 */ /* 0x000fcc0000000f00 */
[----:B------:R-:W-:Y:S01]  /*21af0*/  HMMA.1688.F32.TF32 R92, R68, R18, R204 ;  /* 0x00000012445c723c */ /* 0x000fe200000810cc */
[----:B------:R-:W-:-:S10]  /*21b00*/  MOV R83, R37 ;  /* 0x0000002500537202 */ /* 0x000fd40000000f00 */
[----:B------:R-:W-:Y:S01]  /*21b10*/  IMAD.MOV.U32 R191, RZ, RZ, R72 ;  /* 0x000000ffffbf7224 */ /* 0x000fe200078e0048 */
[----:B------:R-:W-:Y:S01]  /*21b20*/  MOV R190, R73 ;  /* 0x0000004900be7202 */ /* 0x000fe20000000f00 */
[----:B------:R-:W-:Y:S01]  /*21b30*/  IMAD.MOV.U32 R189, RZ, RZ, R74 ;  /* 0x000000ffffbd7224 */ /* 0x000fe200078e004a */
[----:B------:R-:W-:Y:S02]  /*21b40*/  MOV R188, R75 ;  /* 0x0000004b00bc7202 */ /* 0x000fe40000000f00 */
[----:B------:R-:W-:Y:S01]  /*21b50*/  HMMA.1688.F32.TF32 R72, R68, R14, R200 ;  /* 0x0000000e4448723c */ /* 0x000fe200000810c8 */
[----:B-1----:R-:W-:-:S07]  /*21b60*/  IMAD.MOV.U32 R84, RZ, RZ, R36 ;  /* 0x000000ffff547224 */ /* 0x002fce00078e0024 */
[C---:B------:R-:W-:Y:S08]  /*21b70*/  HMMA.1688.F32.TF32 R88, R68.reuse, R22, R208 ;  /* 0x000000164458723c */ /* 0x040ff000000810d0 */
[----:B------:R-:W-:Y:S01]  /*21b80*/  HMMA.1688.F32.TF32 R36, R68, R38, R224 ;  /* 0x000000264424723c */ /* 0x000fe200000810e0 */
[----:B------:R1:W-:Y:S04]  /*21b90*/  STL.64 [R1+0x238], R86 ;  /* 0x0002385601007387 */ /* 0x0003e80000100a00 */
[----:B------:R-:W-:Y:S04]  /*21ba0*/  STL.64 [R1+0x190], R72 ;  /* 0x0001904801007387 */ /* 0x000fe80000100a00 */
[----:B------:R-:W-:Y:S04]  /*21bb0*/  STL.64 [R1+0x198], R74 ;  /* 0x0001984a01007387 */ /* 0x000fe80000100a00 */
[----:B------:R-:W-:Y:S01]  /*21bc0*/  STL.64 [R1+0x180], R92 ;  /* 0x0001805c01007387 */ /* 0x000fe20000100a00 */
[----:B------:R-:W-:-:S03]  /*21bd0*/  MOV R182, R81 ;  /* 0x0000005100b67202 */ /* 0x000fc60000000f00 */
[----:B------:R-:W-:Y:S01]  /*21be0*/  STL.64 [R1+0x188], R94 ;  /* 0x0001885e01007387 */ /* 0x000fe20000100a00 */
[----:B------:R-:W-:-:S03]  /*21bf0*/  IMAD.MOV.U32 R181, RZ, RZ, R82 ;  /* 0x000000ffffb57224 */ /* 0x000fc600078e0052 */
[----:B------:R-:W-:Y:S01]  /*21c00*/  STL.64 [R1+0x170], R88 ;  /* 0x0001705801007387 */ /* 0x000fe20000100a00 */
[----:B------:R-:W-:Y:S01]  /*21c10*/  MOV R81, R41 ;  /* 0x0000002900517202 */ /* 0x000fe20000000f00 */
[----:B------:R-:W-:Y:S02]  /*21c20*/  IMAD.MOV.U32 R82, RZ, RZ, R40 ;  /* 0x000000ffff527224 */ /* 0x000fe400078e0028 */
[----:B------:R2:W-:Y:S01]  /*21c30*/  STL.64 [R1+0x178], R90 ;  /* 0x0001785a01007387 */ /* 0x0005e20000100a00 */
[C---:B------:R-:W-:Y:S01]  /*21c40*/  HMMA.1688.F32.TF32 R40, R68.reuse, R42, R228 ;  /* 0x0000002a4428723c */ /* 0x040fe200000810e4 */
[----:B------:R-:W-:Y:S01]  /*21c50*/  IMAD.MOV.U32 R207, RZ, RZ, R36 ;  /* 0x000000ffffcf7224 */ /* 0x000fe200078e0024 */
[----:B------:R-:W-:Y:S01]  /*21c60*/  MOV R206, R37 ;  /* 0x0000002500ce7202 */ /* 0x000fe20000000f00 */
[----:B------:R-:W-:Y:S01]  /*21c70*/  IMAD.MOV.U32 R205, RZ, RZ, R38 ;  /* 0x000000ffffcd7224 */ /* 0x000fe200078e0026 */
[----:B------:R-:W-:Y:S01]  /*21c80*/  MOV R204, R39 ;  /* 0x0000002700cc7202 */ /* 0x000fe20000000f00 */
[----:B-1----:R-:W-:Y:S01]  /*21c90*/  IMAD.MOV.U32 R86, RZ, RZ, R2 ;  /* 0x000000ffff567224 */ /* 0x002fe200078e0002 */
[----:B------:R-:W-:Y:S01]  /*21ca0*/  MOV R85, R33 ;  /* 0x0000002100557202 */ /* 0x000fe20000000f00 */
[----:B------:R-:W-:Y:S01]  /*21cb0*/  IMAD.MOV.U32 R183, RZ, RZ, R80 ;  /* 0x000000ffffb77224 */ /* 0x000fe200078e0050 */
[----:B--2---:R-:W-:Y:S01]  /*21cc0*/  HMMA.1688.F32.TF32 R88, R68, R30, R216 ;  /* 0x0000001e4458723c */ /* 0x004fe200000810d8 */
[----:B------:R-:W-:-:S02]  /*21cd0*/  MOV R87, R0 ;  /* 0x0000000000577202 */ /* 0x000fc40000000f00 */
[----:B------:R-:W-:Y:S02]  /*21ce0*/  MOV R119, R76 ;  /* 0x0000004c00777202 */ /* 0x000fe40000000f00 */
[C---:B------:R-:W-:Y:S01]  /*21cf0*/  LOP3.LUT R163, R241.reuse, 0x40, RZ, 0x3c, !PT ;  /* 0x00000040f1a37812 */ /* 0x040fe200078e3cff */
[----:B------:R-:W-:Y:S01]  /*21d00*/  IMAD.MOV.U32 R174, RZ, RZ, R129 ;  /* 0x000000ffffae7224 */ /* 0x000fe200078e0081 */
[----:B------:R-:W-:Y:S01]  /*21d10*/  MOV R175, R128 ;  /* 0x0000008000af7202 */ /* 0x000fe20000000f00 */
[C---:B------:R-:W-:Y:S01]  /*21d20*/  HMMA.1688.F32.TF32 R36, R68.reuse, R46, R232 ;  /* 0x0000002e4424723c */ /* 0x040fe200000810e8 */
[----:B------:R-:W-:Y:S01]  /*21d30*/  IMAD.MOV.U32 R80, RZ, RZ, R44 ;  /* 0x000000ffff507224 */ /* 0x000fe200078e002c */
[----:B------:R-:W-:Y:S01]  /*21d40*/  LOP3.LUT R231, R241, 0x20, RZ, 0x3c, !PT ;  /* 0x00000020f1e77812 */ /* 0x000fe200078e3cff */
[----:B------:R-:W-:Y:S04]  /*21d50*/  LDS R156, [R163+UR7+0x12000] ;  /* 0x01200007a39c7984 */ /* 0x000fe80008000800 */
[----:B------:R-:W-:Y:S01]  /*21d60*/  LDS R113, [R231+UR7+0x12000] ;  /* 0x01200007e7717984 */ /* 0x000fe20008000800 */
[----:B------:R-:W-:Y:S03]  /*21d70*/  HMMA.1688.F32.TF32 R44, R68, R50, R84 ;  /* 0x00000032442c723c */ /* 0x000fe60000081054 */
[----:B------:R-:W-:Y:S04]  /*21d80*/  STL.64 [R1+0x150], R88 ;  /* 0x0001505801007387 */ /* 0x000fe80000100a00 */
[----:B------:R-:W-:Y:S04]  /*21d90*/  STL.64 [R1+0x158], R90 ;  /* 0x0001585a01007387 */ /* 0x000fe80000100a00 */
[----:B------:R-:W-:Y:S04]  /*21da0*/  STL.64 [R1+0xf0], R40 ;  /* 0x0000f02801007387 */ /* 0x000fe80000100a00 */
[----:B------:R1:W-:Y:S04]  /*21db0*/  STL.64 [R1+0xf8], R42 ;  /* 0x0000f82a01007387 */ /* 0x0003e80000100a00 */
[----:B------:R-:W-:Y:S01]  /*21dc0*/  STL.64 [R1+0xc0], R36 ;  /* 0x0000c02401007387 */ /* 0x000fe20000100a00 */
[----:B------:R-:W-:-:S03]  /*21dd0*/  MOV R87, R9 ;  /* 0x0000000900577202 */ /* 0x000fc60000000f00 */
[----:B------:R2:W-:Y:S01]  /*21de0*/  STL.64 [R1+0xc8], R38 ;  /* 0x0000c82601007387 */ /* 0x0005e20000100a00 */
[----:B-1----:R-:W-:Y:S01]  /*21df0*/  HMMA.1688.F32.TF32 R40, R68, R54, R80 ;  /* 0x000000364428723c */ /* 0x002fe20000081050 */
[----:B------:R-:W-:Y:S01]  /*21e00*/  IMAD.MOV.U32 R88, RZ, RZ, R8 ;  /* 0x000000ffff587224 */ /* 0x000fe200078e0008 */
[----:B------:R-:W-:Y:S01]  /*21e10*/  MOV R85, R13 ;  /* 0x0000000d00557202 */ /* 0x000fe20000000f00 */
[----:B------:R-:W1:Y:S01]  /*21e20*/  LDSM.16.M88.4 R8, [R242+UR8+0x80] ;  /* 0x00008008f208783b */ /* 0x000e620008000200 */
[----:B------:R-:W-:-:S03]  /*21e30*/  IMAD.MOV.U32 R86, RZ, RZ, R12 ;  /* 0x000000ffff567224 */ /* 0x000fc600078e000c */
[----:B------:R-:W-:Y:S01]  /*21e40*/  LDS R115, [R231+UR7+0x12400] ;  /* 0x01240007e7737984 */ /* 0x000fe20008000800 */
[----:B--2---:R-:W-:Y:S01]  /*21e50*/  HMMA.1688.F32.TF32 R36, R68, R58, R248 ;  /* 0x0000003a4424723c */ /* 0x004fe200000810f8 */
[----:B------:R-:W-:Y:S01]  /*21e60*/  MOV R83, R17 ;  /* 0x0000001100537202 */ /* 0x000fe20000000f00 */
[----:B------:R-:W-:Y:S01]  /*21e70*/  IMAD.MOV.U32 R84, RZ, RZ, R16 ;  /* 0x000000ffff547224 */ /* 0x000fe200078e0010 */
[----:B------:R-:W2:Y:S01]  /*21e80*/  LDSM.16.M88.4 R12, [R242+UR8+0x880] ;  /* 0x00088008f20c783b */ /* 0x000ea20008000200 */
[----:B------:R-:W-:Y:S01]  /*21e90*/  MOV R81, R21 ;  /* 0x0000001500517202 */ /* 0x000fe20000000f00 */
[----:B------:R-:W-:Y:S02]  /*21ea0*/  IMAD.MOV.U32 R82, RZ, RZ, R20 ;  /* 0x000000ffff527224 */ /* 0x000fe400078e0014 */
[----:B------:R-:W3:Y:S04]  /*21eb0*/  LDSM.16.M88.4 R16, [R242+UR8+0x1080] ;  /* 0x00108008f210783b */ /* 0x000ee80008000200 */
[----:B------:R-:W4:Y:S04]  /*21ec0*/  LDSM.16.M88.4 R20, [R242+UR8+0x1880] ;  /* 0x00188008f214783b */ /* 0x000f280008000200 */
[----:B------:R-:W-:Y:S04]  /*21ed0*/  STL.64 [R1+0xb0], R44 ;  /* 0x0000b02c01007387 */ /* 0x000fe80000100a00 */
[----:B------:R-:W-:Y:S01]  /*21ee0*/  STL.64 [R1+0xb8], R46 ;  /* 0x0000b82e01007387 */ /* 0x000fe20000100a00 */
[----:B------:R-:W-:Y:S01]  /*21ef0*/  IMAD.MOV.U32 R2, RZ, RZ, R38 ;  /* 0x000000ffff027224 */ /* 0x000fe200078e0026 */
[----:B------:R-:W-:-:S02]  /*21f00*/  MOV R0, R39 ;  /* 0x0000002700007202 */ /* 0x000fc40000000f00 */
[----:B------:R-:W-:Y:S01]  /*21f10*/  STL.64 [R1+0x50], R40 ;  /* 0x0000502801007387 */ /* 0x000fe20000100a00 */
[----:B------:R-:W-:-:S03]  /*21f20*/  MOV R89, R5 ;  /* 0x0000000500597202 */ /* 0x000fc60000000f00 */
[----:B------:R-:W-:Y:S01]  /*21f30*/  STL.64 [R1+0x58], R42 ;  /* 0x0000582a01007387 */ /* 0x000fe20000100a00 */
[----:B------:R-:W-:-:S03]  /*21f40*/  IMAD.MOV.U32 R90, RZ, RZ, R4 ;  /* 0x000000ffff5a7224 */ /* 0x000fc600078e0004 */
[----:B------:R1:W-:Y:S01]  /*21f50*/  STL.64 [R1+0x40], R36 ;  /* 0x0000402401007387 */ /* 0x0003e20000100a00 */
[C---:B------:R-:W-:Y:S08]  /*21f60*/  HMMA.1688.F32.TF32 R4, R68.reuse, R66, R236 ;  /* 0x000000424404723c */ /* 0x040ff000000810ec */
[C---:B------:R-:W-:Y:S01]  /*21f70*/  HMMA.1688.F32.TF32 R72, R68.reuse, R26, R212 ;  /* 0x0000001a4448723c */ /* 0x040fe200000810d4 */
[----:B------:R-:W-:Y:S01]  /*21f80*/  MOV R251, R25 ;  /* 0x0000001900fb7202 */ /* 0x000fe20000000f00 */
[----:B------:R-:W-:Y:S01]  /*21f90*/  IMAD.MOV.U32 R80, RZ, RZ, R24 ;  /* 0x000000ffff507224 */ /* 0x000fe200078e0018 */
[----:B------:R-:W-:Y:S01]  /*21fa0*/  MOV R91, R3 ;  /* 0x00000003005b7202 */ /* 0x000fe20000000f00 */
[----:B------:R-:W2:Y:S04]  /*21fb0*/  LDSM.16.M88.4 R24, [R242+UR8+0x2080] ;  /* 0x00208008f218783b */ /* 0x000ea80008000200 */
[C---:B-1----:R-:W-:Y:S01]  /*21fc0*/  HMMA.1688.F32.TF32 R36, R68.reuse, R62, R244 ;  /* 0x0000003e4424723c */ /* 0x042fe200000810f4 */
[----:B------:R-:W-:Y:S01]  /*21fd0*/  IMAD.MOV.U32 R248, RZ, RZ, R32 ;  /* 0x000000fffff87224 */ /* 0x000fe200078e0020 */
[----:B------:R-:W-:Y:S01]  /*21fe0*/  MOV R249, R29 ;  /* 0x0000001d00f97202 */ /* 0x000fe20000000f00 */
[----:B------:R-:W-:Y:S01]  /*21ff0*/  IMAD.MOV.U32 R250, RZ, RZ, R28 ;  /* 0x000000fffffa7224 */ /* 0x000fe200078e001c */
[----:B------:R-:W-:Y:S04]  /*22000*/  LDSM.16.M88.4 R40, [R242+UR8+0x4080] ;  /* 0x00408008f228783b */ /* 0x000fe80008000200 */
[----:B------:R-:W-:Y:S03]  /*22010*/  LDSM.16.M88.4 R28, [R242+UR8+0x2880] ;  /* 0x00288008f21c783b */ /* 0x000fe60008000200 */
[----:B------:R-:W-:Y:S01]  /*22020*/  IMAD.MOV.U32 R195, RZ, RZ, R72 ;  /* 0x000000ffffc37224 */ /* 0x000fe200078e0048 */
[----:B------:R-:W-:Y:S01]  /*22030*/  MOV R194, R73 ;  /* 0x0000004900c27202 */ /* 0x000fe20000000f00 */
[----:B------:R-:W-:Y:S01]  /*22040*/  IMAD.MOV.U32 R193, RZ, RZ, R74 ;  /* 0x000000ffffc17224 */ /* 0x000fe200078e004a */
[----:B------:R-:W-:Y:S01]  /*22050*/  MOV R192, R75 ;  /* 0x0000004b00c07202 */ /* 0x000fe20000000f00 */
[----:B------:R-:W1:Y:S04]  /*22060*/  LDS R158, [R163+UR7+0x12400] ;  /* 0x01240007a39e7984 */ /* 0x000e680008000800 */
[----:B------:R-:W-:Y:S04]  /*22070*/  STL.64 [R1+0x30], R36 ;  /* 0x0000302401007387 */ /* 0x000fe80000100a00 */
[----:B------:R-:W-:Y:S04]  /*22080*/  STL.64 [R1+0x38], R38 ;  /* 0x0000382601007387 */ /* 0x000fe80000100a00 */
[----:B------:R-:W-:Y:S04]  /*22090*/  STL.64 [R1+0x1338], R6 ;  /* 0x0013380601007387 */ /* 0x000fe80000100a00 */
[----:B------:R1:W-:Y:S04]  /*220a0*/  STL.64 [R1+0x1330], R4 ;  /* 0x0013300401007387 */ /* 0x0003e80000100a00 */
[----:B------:R-:W-:Y:S04]  /*220b0*/  STL [R1+0x1384], R10 ;  /* 0x0013840a01007387 */ /* 0x000fe80000100800 */
[----:B------:R-:W-:Y:S04]  /*220c0*/  STL [R1+0x1380], R11 ;  /* 0x0013800b01007387 */ /* 0x000fe80000100800 */
[----:B--2---:R-:W-:Y:S04]  /*220d0*/  STL [R1+0x138c], R14 ;  /* 0x00138c0e01007387 */ /* 0x004fe80000100800 */
[----:B------:R-:W-:Y:S04]  /*220e0*/  STL [R1+0x1388], R15 ;  /* 0x0013880f01007387 */ /* 0x000fe80000100800 */
[----:B---3--:R-:W-:Y:S04]  /*220f0*/  STL [R1+0x1394], R18 ;  /* 0x0013941201007387 */ /* 0x008fe80000100800 */
[----:B------:R-:W-:Y:S04]  /*22100*/  STL [R1+0x1390], R19 ;  /* 0x0013901301007387 */ /* 0x000fe80000100800 */
[----:B----4-:R2:W-:Y:S04]  /*22110*/  STL [R1+0x139c], R22 ;  /* 0x00139c1601007387 */ /* 0x0105e80000100800 */
[----:B------:R3:W-:Y:S04]  /*22120*/  STL [R1+0x1398], R23 ;  /* 0x0013981701007387 */ /* 0x0007e80000100800 */
[----:B------:R-:W-:Y:S04]  /*22130*/  STL [R1+0x1144], R242 ;  /* 0x001144f201007387 */ /* 0x000fe80000100800 */
        /* <DEDUP_REMOVED lines=20> */
[----:B------:R-:W-:Y:S03]  /*22280*/  HMMA.1688.F32.TF32 R72, R68, R34, R220 ;  /* 0x000000224448723c */ /* 0x000fe600000810dc */
[----:B------:R-:W2:Y:S04]  /*22290*/  LDSM.16.M88.4 R32, [R242+UR8+0x3080] ;  /* 0x00308008f220783b */ /* 0x000ea80008000200 */
[----:B------:R-:W2:Y:S01]  /*222a0*/  LDSM.16.M88.4 R36, [R242+UR8+0x3880] ;  /* 0x00388008f224783b */ /* 0x000ea20008000200 */
[C---:B-1----:R-:W-:Y:S03]  /*222b0*/  HMMA.1688.F32.TF32 R4, R112.reuse, R12, R84 ;  /* 0x0000000c7004723c */ /* 0x042fe60000081054 */
[----:B------:R-:W1:Y:S04]  /*222c0*/  LDSM.16.M88.4 R44, [R242+UR8+0x4880] ;  /* 0x00488008f22c783b */ /* 0x000e680008000200 */
[----:B------:R-:W1:Y:S04]  /*222d0*/  LDSM.16.M88.4 R48, [R242+UR8+0x5080] ;  /* 0x00508008f230783b */ /* 0x000e680008000200 */
[----:B------:R-:W-:Y:S01]  /*222e0*/  IMAD.MOV.U32 R203, RZ, RZ, R72 ;  /* 0x000000ffffcb7224 */ /* 0x000fe200078e0048 */
[----:B------:R-:W-:Y:S01]  /*222f0*/  MOV R202, R73 ;  /* 0x0000004900ca7202 */ /* 0x000fe20000000f00 */
[----:B------:R-:W-:Y:S01]  /*22300*/  IMAD.MOV.U32 R201, RZ, RZ, R74 ;  /* 0x000000ffffc97224 */ /* 0x000fe200078e004a */
[----:B------:R-:W-:Y:S01]  /*22310*/  MOV R200, R75 ;  /* 0x0000004b00c87202 */ /* 0x000fe20000000f00 */
[C---:B------:R-:W-:Y:S01]  /*22320*/  HMMA.1688.F32.TF32 R248, R112.reuse, R20, R248 ;  /* 0x0000001470f8723c */ /* 0x040fe200000810f8 */
[----:B------:R-:W1:Y:S04]  /*22330*/  LDSM.16.M88.4 R52, [R242+UR8+0x5880] ;  /* 0x00588008f234783b */ /* 0x000e680008000200 */
[----:B------:R-:W1:Y:S03]  /*22340*/  LDSM.16.M88.4 R56, [R242+UR8+0x6080] ;  /* 0x00608008f238783b */ /* 0x000e660008000200 */
[----:B------:R-:W-:Y:S01]  /*22350*/  HMMA.1688.F32.TF32 R72, R112, R8, R88 ;  /* 0x000000087048723c */ /* 0x000fe20000081058 */
[----:B------:R-:W1:Y:S04]  /*22360*/  LDL.LU R88, [R1+0x3a0] ;  /* 0x0003a00001587983 */ /* 0x000e680000300800 */
[----:B------:R-:W1:Y:S04]  /*22370*/  LDL.LU R89, [R1+0x3a4] ;  /* 0x0003a40001597983 */ /* 0x000e680000300800 */
[----:B------:R-:W1:Y:S04]  /*22380*/  LDL.LU R90, [R1+0x3a8] ;  /* 0x0003a800015a7983 */ /* 0x000e680000300800 */
[----:B------:R-:W1:Y:S04]  /*22390*/  LDL.LU R91, [R1+0x3ac] ;  /* 0x0003ac00015b7983 */ /* 0x000e680000300800 */
[----:B------:R-:W4:Y:S04]  /*223a0*/  LDL.LU R140, [R1+0x3e0] ;  /* 0x0003e000018c7983 */ /* 0x000f280000300800 */
[----:B------:R-:W4:Y:S04]  /*223b0*/  LDL.LU R141, [R1+0x3e4] ;  /* 0x0003e400018d7983 */ /* 0x000f280000300800 */
[----:B------:R-:W4:Y:S01]  /*223c0*/  LDL.LU R142, [R1+0x3e8] ;  /* 0x0003e800018e7983 */ /* 0x000f220000300800 */
[----:B--2---:R-:W-:-:S03]  /*223d0*/  IMAD.MOV.U32 R22, RZ, RZ, R4 ;  /* 0x000000ffff167224 */ /* 0x004fc600078e0004 */
[----:B------:R-:W2:Y:S01]  /*223e0*/  LDL.LU R143, [R1+0x3ec] ;  /* 0x0003ec00018f7983 */ /* 0x000ea20000300800 */
[----:B---3--:R-:W-:Y:S01]  /*223f0*/  MOV R23, R5 ;  /* 0x0000000500177202 */ /* 0x008fe20000000f00 */
[----:B------:R-:W-:Y:S02]  /*22400*/  IMAD.MOV.U32 R18, RZ, RZ, R6 ;  /* 0x000000ffff127224 */ /* 0x000fe400078e0006 */
[----:B------:R-:W3:Y:S01]  /*22410*/  LDL.LU R76, [R1+0x3d0] ;  /* 0x0003d000014c7983 */ /* 0x000ee20000300800 */
[----:B------:R-:W-:-:S03]  /*22420*/  MOV R19, R7 ;  /* 0x0000000700137202 */ /* 0x000fc60000000f00 */
[----:B------:R-:W3:Y:S01]  /*22430*/  LDL.LU R77, [R1+0x3d4] ;  /* 0x0003d400014d7983 */ /* 0x000ee20000300800 */
[C---:B------:R-:W-:Y:S03]  /*22440*/  HMMA.1688.F32.TF32 R4, R112.reuse, R16, R80 ;  /* 0x000000107004723c */ /* 0x040fe60000081050 */
[----:B------:R-:W3:Y:S04]  /*22450*/  LDL.LU R78, [R1+0x3d8] ;  /* 0x0003d800014e7983 */ /* 0x000ee80000300800 */
[----:B------:R-:W3:Y:S04]  /*22460*/  LDL.LU R79, [R1+0x3dc] ;  /* 0x0003dc00014f7983 */ /* 0x000ee80000300800 */
        /* <DEDUP_REMOVED lines=16> */
[----:B------:R-:W-:Y:S04]  /*22570*/  STL.64 [R1+0x1318], R250 ;  /* 0x001318fa01007387 */ /* 0x000fe80000100a00 */
[----:B------:R-:W-:Y:S04]  /*22580*/  STL.64 [R1+0x1310], R248 ;  /* 0x001310f801007387 */ /* 0x000fe80000100a00 */
[----:B------:R-:W1:Y:S04]  /*22590*/  LDSM.16.M88.4 R60, [R242+UR8+0x6880] ;  /* 0x00688008f23c783b */ /* 0x000e680008000200 */
[----:B------:R-:W1:Y:S01]  /*225a0*/  LDSM.16.M88.4 R64, [R242+UR8+0x7080] ;  /* 0x00708008f240783b */ /* 0x000e620008000200 */
[----:B------:R-:W-:Y:S01]  /*225b0*/  MOV R173, R130 ;  /* 0x0000008200ad7202 */ /* 0x000fe20000000f00 */
[----:B------:R-:W-:Y:S01]  /*225c0*/  IMAD.MOV.U32 R172, RZ, RZ, R131 ;  /* 0x000000ffffac7224 */ /* 0x000fe200078e0083 */
[----:B------:R-:W-:Y:S01]  /*225d0*/  MOV R211, R132 ;  /* 0x0000008400d37202 */ /* 0x000fe20000000f00 */
[----:B------:R4:W1:Y:S01]  /*225e0*/  LDSM.16.M88.4 R68, [R242+UR8+0x7880] ;  /* 0x00788008f244783b */ /* 0x0008620008000200 */
[----:B------:R-:W-:Y:S01]  /*225f0*/  IMAD.MOV.U32 R210, RZ, RZ, R133 ;  /* 0x000000ffffd27224 */ /* 0x000fe200078e0085 */
[----:B------:R-:W-:Y:S01]  /*22600*/  MOV R209, R134 ;  /* 0x0000008600d17202 */ /* 0x000fe20000000f00 */
[----:B------:R-:W-:Y:S01]  /*22610*/  IMAD.MOV.U32 R208, RZ, RZ, R135 ;  /* 0x000000ffffd07224 */ /* 0x000fe200078e0087 */
[----:B------:R-:W-:Y:S01]  /*22620*/  MOV R169, R197 ;  /* 0x000000c500a97202 */ /* 0x000fe20000000f00 */
[----:B------:R-:W-:Y:S01]  /*22630*/  IMAD.MOV.U32 R168, RZ, RZ, R196 ;  /* 0x000000ffffa87224 */ /* 0x000fe200078e00c4 */
[----:B------:R-:W-:Y:S01]  /*22640*/  MOV R171, R199 ;  /* 0x000000c700ab7202 */ /* 0x000fe20000000f00 */
[----:B------:R-:W-:Y:S01]  /*22650*/  IMAD.MOV.U32 R170, RZ, RZ, R198 ;  /* 0x000000ffffaa7224 */ /* 0x000fe200078e00c6 */
[----:B------:R-:W-:Y:S04]  /*22660*/  LDS R160, [R163+UR7+0x12080] ;  /* 0x01208007a3a07984 */ /* 0x000fe80008000800 */
[----:B------:R-:W-:Y:S04]  /*22670*/  LDS R162, [R163+UR7+0x12480] ;  /* 0x01248007a3a27984 */ /* 0x000fe80008000800 */
[----:B------:R-:W-:Y:S04]  /*22680*/  LDS R229, [R231+UR7+0x12800] ;  /* 0x01280007e7e57984 */ /* 0x000fe80008000800 */
[----:B------:R-:W-:Y:S04]  /*22690*/  LDS R228, [R241+UR7+0x12800] ;  /* 0x01280007f1e47984 */ /* 0x000fe80008000800 */
[----:B------:R-:W-:Y:S01]  /*226a0*/  LDS R230, [R241+UR7+0x12c00] ;  /* 0x012c0007f1e67984 */ /* 0x000fe20008000800 */
[----:B----4-:R-:W-:Y:S03]  /*226b0*/  HMMA.1688.F32.TF32 R244, R112, R24, R120 ;  /* 0x0000001870f4723c */ /* 0x010fe60000081078 */
[----:B------:R-:W4:Y:S04]  /*226c0*/  LDL.LU R120, [R1+0x200] ;  /* 0x0002000001787983 */ /* 0x000f280000300800 */
[----:B------:R-:W4:Y:S04]  /*226d0*/  LDL.LU R121, [R1+0x204] ;  /* 0x0002040001797983 */ /* 0x000f280000300800 */
[----:B------:R-:W4:Y:S04]  /*226e0*/  LDL.LU R122, [R1+0x208] ;  /* 0x00020800017a7983 */ /* 0x000f280000300800 */
[----:B------:R-:W4:Y:S01]  /*226f0*/  LDL.LU R123, [R1+0x20c] ;  /* 0x00020c00017b7983 */ /* 0x000f220000300800 */
[----:B------:R-:W-:Y:S01]  /*22700*/  IMAD.MOV.U32 R252, RZ, RZ, R72 ;  /* 0x000000fffffc7224 */ /* 0x000fe200078e0048 */
[----:B------:R-:W-:Y:S01]  /*22710*/  MOV R243, R73 ;  /* 0x0000004900f37202 */ /* 0x000fe20000000f00 */
[----:B------:R-:W-:Y:S01]  /*22720*/  IMAD.MOV.U32 R242, RZ, RZ, R74 ;  /* 0x000000fffff27224 */ /* 0x000fe200078e004a */
[----:B------:R-:W-:Y:S01]  /*22730*/  MOV R3, R75 ;  /* 0x0000004b00037202 */ /* 0x000fe20000000f00 */
[----:B------:R-:W-:Y:S01]  /*22740*/  HMMA.1688.F32.TF32 R116, R156, R8, R116 ;  /* 0x000000089c74723c */ /* 0x000fe20000081074 */
[----:B------:R-:W4:Y:S04]  /*22750*/  LDL.LU R124, [R1+0x1f0] ;  /* 0x0001f000017c7983 */ /* 0x000f280000300800 */
[----:B------:R-:W4:Y:S04]  /*22760*/  LDL.LU R125, [R1+0x1f4] ;  /* 0x0001f400017d7983 */ /* 0x000f280000300800 */
[----:B------:R-:W4:Y:S04]  /*22770*/  LDL.LU R126, [R1+0x1f8] ;  /* 0x0001f800017e7983 */ /* 0x000f280000300800 */
[----:B------:R-:W4:Y:S04]  /*22780*/  LDL.LU R127, [R1+0x1fc] ;  /* 0x0001fc00017f7983 */ /* 0x000f280000300800 */
[----:B------:R1:W-:Y:S04]  /*22790*/  STL.64 [R1+0x1328], R246 ;  /* 0x001328f601007387 */ /* 0x0003e80000100a00 */
[----:B------:R1:W-:Y:S01]  /*227a0*/  STL.64 [R1+0x1320], R244 ;  /* 0x001320f401007387 */ /* 0x0003e20000100a00 */
[C---:B---3--:R-:W-:Y:S08]  /*227b0*/  HMMA.1688.F32.TF32 R76, R112.reuse, R32, R76 ;  /* 0x00000020704c723c */ /* 0x048ff0000008104c */
[C---:B--2---:R-:W-:Y:S08]  /*227c0*/  HMMA.1688.F32.TF32 R80, R112.reuse, R36, R80 ;  /* 0x000000247050723c */ /* 0x044ff00000081050 */
[C---:B------:R-:W-:Y:S08]  /*227d0*/  HMMA.1688.F32.TF32 R84, R112.reuse, R40, R84 ;  /* 0x000000287054723c */ /* 0x040ff00000081054 */
[C---:B-1----:R-:W-:Y:S08]  /*227e0*/  HMMA.1688.F32.TF32 R88, R112.reuse, R44, R88 ;  /* 0x0000002c7058723c */ /* 0x042ff00000081058 */
[C---:B------:R-:W-:Y:S08]  /*227f0*/  HMMA.1688.F32.TF32 R92, R112.reuse, R48, R92 ;  /* 0x00000030705c723c */ /* 0x040ff0000008105c */
[C---:B------:R-:W-:Y:S08]  /*22800*/  HMMA.1688.F32.TF32 R96, R112.reuse, R52, R96 ;  /* 0x000000347060723c */ /* 0x040ff00000081060 */
[C---:B------:R-:W-:Y:S01]  /*22810*/  HMMA.1688.F32.TF32 R100, R112.reuse, R56, R100 ;  /* 0x000000387064723c */ /* 0x040fe20000081064 */
[----:B------:R-:W-:Y:S01]  /*22820*/  IMAD.MOV.U32 R14, RZ, RZ, R4 ;  /* 0x000000ffff0e7224 */ /* 0x000fe200078e0004 */
[----:B------:R-:W-:Y:S01]  /*22830*/  MOV R15, R5 ;  /* 0x00000005000f7202 */ /* 0x000fe20000000f00 */
[----:B------:R-:W-:Y:S01]  /*22840*/  IMAD.MOV.U32 R10, RZ, RZ, R6 ;  /* 0x000000ffff0a7224 */ /* 0x000fe200078e0006 */
[----:B------:R-:W-:Y:S01]  /*22850*/  MOV R11, R7 ;  /* 0x00000007000b7202 */ /* 0x000fe20000000f00 */
[----:B------:R-:W-:Y:S01]  /*22860*/  IMAD.MOV.U32 R250, RZ, RZ, R181 ;  /* 0x000000fffffa7224 */ /* 0x000fe200078e00b5 */
[----:B------:R-:W-:Y:S01]  /*22870*/  MOV R251, R180 ;  /* 0x000000b400fb7202 */ /* 0x000fe20000000f00 */
[----:B------:R-:W-:Y:S01]  /*22880*/  IMAD.MOV.U32 R248, RZ, RZ, R183 ;  /* 0x000000fffff87224 */ /* 0x000fe200078e00b7 */
[----:B------:R-:W-:Y:S01]  /*22890*/  HMMA.1688.F32.TF32 R72, R112, R28, R140 ;  /* 0x0000001c7048723c */ /* 0x000fe2000008108c */
[----:B------:R-:W-:Y:S01]  /*228a0*/  MOV R249, R182 ;  /* 0x000000b600f97202 */ /* 0x000fe20000000f00 */
[----:B------:R-:W-:-:S15]  /*228b0*/  LDS R163, [R240+UR7+0x12480] ;  /* 0x01248007f0a37984 */ /* 0x000fde0008000800 */
[----:B------:R-:W-:Y:S02]  /*228c0*/  NOP ;  /* 0x0000000000007918 */ /* 0x000fe40000000000 */
        /* <DEDUP_REMOVED lines=8> */
[----:B------:R-:W-:Y:S04]  /*22950*/  STL [R1+0x12f8], R116 ;  /* 0x0012f87401007387 */ /* 0x000fe80000100800 */
[----:B------:R-:W-:Y:S04]  /*22960*/  STL [R1+0x12f4], R117 ;  /* 0x0012f47501007387 */ /* 0x000fe80000100800 */
[----:B------:R-:W-:Y:S04]  /*22970*/  STL [R1+0x12f0], R118 ;  /* 0x0012f07601007387 */ /* 0x000fe80000100800 */
[----:B------:R-:W-:Y:S01]  /*22980*/  STL [R1+0x12ec], R119 ;  /* 0x0012ec7701007387 */ /* 0x000fe20000100800 */
[C---:B------:R-:W-:Y:S08]  /*22990*/  HMMA.1688.F32.TF32 R104, R112.reuse, R60, R104 ;  /* 0x0000003c7068723c */ /* 0x040ff00000081068 */
[C---:B------:R-:W-:Y:S08]  /*229a0*/  HMMA.1688.F32.TF32 R108, R112.reuse, R64, R108 ;  /* 0x00000040706c723c */ /* 0x040ff0000008106c */
[----:B------:R-:W-:Y:S08]  /*229b0*/  HMMA.1688.F32.TF32 R112, R112, R68, R136 ;  /* 0x000000447070723c */ /* 0x000ff00000081088 */
[----:B----4-:R-:W-:-:S15]  /*229c0*/  HMMA.1688.F32.TF32 R120, R156, R12, R120 ;  /* 0x0000000c9c78723c */ /* 0x010fde0000081078 */
[----:B------:R-:W-:-:S04]  /*229d0*/  NOP ;  /* 0x0000000000007918 */ /* 0x000fc80000000000 */
[----:B------:R-:W-:Y:S04]  /*229e0*/  STL [R1+0x12fc], R120 ;  /* 0x0012fc7801007387 */ /* 0x000fe80000100800 */
[----:B------:R-:W-:Y:S04]  /*229f0*/  STL [R1+0x12e8], R121 ;  /* 0x0012e87901007387 */ /* 0x000fe80000100800 */
[----:B------:R-:W-:Y:S04]  /*22a00*/  STL [R1+0x12e4], R122 ;  /* 0x0012e47a01007387 */ /* 0x000fe80000100800 */
[----:B------:R-:W-:Y:S04]  /*22a10*/  STL [R1+0x12e0], R123 ;  /* 0x0012e07b01007387 */ /* 0x000fe80000100800 */
[----:B------:R-:W2:Y:S04]  /*22a20*/  LDL.LU R152, [R1+0x320] ;  /* 0x0003200001987983 */ /* 0x000ea80000300800 */
        /* <DEDUP_REMOVED lines=55> */
[----:B------:R-:W-:-:S15]  /*22da0*/  HMMA.1688.F32.TF32 R124, R156, R16, R124 ;  /* 0x000000109c7c723c */ /* 0x000fde000008107c */
[----:B------:R-:W-:-:S04]  /*22db0*/  NOP ;  /* 0x0000000000007918 */ /* 0x000fc80000000000 */
[----:B------:R-:W-:Y:S04]  /*22dc0*/  STL [R1+0x130c], R124 ;  /* 0x00130c7c01007387 */ /* 0x000fe80000100800 */
[----:B------:R-:W-:Y:S04]  /*22dd0*/  STL [R1+0x1308], R125 ;  /* 0x0013087d01007387 */ /* 0x000fe80000100800 */
[----:B------:R-:W-:Y:S04]  /*22de0*/  STL [R1+0x1304], R126 ;  /* 0x0013047e01007387 */ /* 0x000fe80000100800 */
[----:B------:R-:W-:Y:S01]  /*22df0*/  STL [R1+0x1300], R127 ;  /* 0x0013007f01007387 */ /* 0x000fe20000100800 */
[----:B------:R-:W-:Y:S01]  /*22e00*/  MOV R247, R200 ;  /* 0x000000c800f77202 */ /* 0x000fe20000000f00 */
[----:B------:R-:W-:Y:S01]  /*22e10*/  IMAD.MOV.U32 R246, RZ, RZ, R201 ;  /* 0x000000fffff67224 */ /* 0x000fe200078e00c9 */
[----:B------:R-:W-:Y:S01]  /*22e20*/  MOV R245, R202 ;  /* 0x000000ca00f57202 */ /* 0x000fe20000000f00 */
[----:B------:R-:W-:Y:S01]  /*22e30*/  IMAD.MOV.U32 R244, RZ, RZ, R203 ;  /* 0x000000fffff47224 */ /* 0x000fe200078e00cb */
[----:B--2---:R-:W-:-:S15]  /*22e40*/  HMMA.1688.F32.TF32 R4, R156, R20, R232 ;  /* 0x000000149c04723c */ /* 0x004fde00000810e8 */
[----:B------:R-:W-:-:S04]  /*22e50*/  NOP ;  /* 0x0000000000007918 */ /* 0x000fc80000000000 */
[----:B------:R-:W-:Y:S04]  /*22e60*/  STL.64 [R1+0xa0], R4 ;  /* 0x0000a00401007387 */ /* 0x000fe80000100a00 */
[----:B------:R1:W-:Y:S02]  /*22e70*/  STL.64 [R1+0xa8], R6 ;  /* 0x0000a80601007387 */ /* 0x0003e40000100a00 */
[C---:B-1----:R-:W-:Y:S02]  /*22e80*/  HMMA.1688.F32.TF32 R4, R156.reuse, R32, R216 ;  /* 0x000000209c04723c */ /* 0x042fe400000810d8 */
[----:B------:R-:W-:Y:S04]  /*22e90*/  LDS R216, [R241+UR7+0x12080] ;  /* 0x01208007f1d87984 */ /* 0x000fe80008000800 */
[----:B------:R-:W-:Y:S04]  /*22ea0*/  LDS R218, [R241+UR7+0x12480] ;  /* 0x01248007f1da7984 */ /* 0x000fe80008000800 */
[----:B------:R-:W-:Y:S04]  /*22eb0*/  LDS R217, [R231+UR7+0x12080] ;  /* 0x01208007e7d97984 */ /* 0x000fe80008000800 */
[----:B------:R-:W1:Y:S01]  /*22ec0*/  LDS R219, [R231+UR7+0x12480] ;  /* 0x01248007e7db7984 */ /* 0x000e620008000800 */
[----:B------:R-:W-:Y:S03]  /*22ed0*/  HMMA.1688.F32.TF32 R76, R156, R24, R224 ;  /* 0x000000189c4c723c */ /* 0x000fe600000810e0 */
[----:B------:R-:W2:Y:S01]  /*22ee0*/  LDS R231, [R231+UR7+0x12c00] ;  /* 0x012c0007e7e77984 */ /* 0x000ea20008000800 */
[----:B------:R-:W-:Y:S01]  /*22ef0*/  IMAD.MOV.U32 R124, RZ, RZ, R4 ;  /* 0x000000ffff7c7224 */ /* 0x000fe200078e0004 */
[----:B------:R-:W-:Y:S01]  /*22f00*/  MOV R125, R5 ;  /* 0x00000005007d7202 */ /* 0x000fe20000000f00 */
[----:B------:R-:W-:-:S02]  /*22f10*/  IMAD.MOV.U32 R126, RZ, RZ, R6 ;  /* 0x000000ffff7e7224 */ /* 0x000fc400078e0006 */
[----:B---3--:R-:W-:Y:S01]  /*22f20*/  HMMA.1688.F32.TF32 R72, R156, R28, R220 ;  /* 0x0000001c9c48723c */ /* 0x008fe200000810dc */
[----:B------:R-:W-:-:S07]  /*22f30*/  MOV R127, R7 ;  /* 0x00000007007f7202 */ /* 0x000fce0000000f00 */
[----:B------:R-:W-:Y:S03]  /*22f40*/  HMMA.1688.F32.TF32 R4, R156, R36, R212 ;  /* 0x000000249c04723c */ /* 0x000fe600000810d4 */
[----:B------:R-:W-:Y:S04]  /*22f50*/  STL.64 [R1+0x90], R76 ;  /* 0x0000904c01007387 */ /* 0x000fe80000100a00 */
[----:B------:R-:W-:Y:S04]  /*22f60*/  STL.64 [R1+0x98], R78 ;  /* 0x0000984e01007387 */ /* 0x000fe80000100a00 */
[----:B------:R-:W-:Y:S04]  /*22f70*/  STL.64 [R1+0x80], R72 ;  /* 0x0000804801007387 */ /* 0x000fe80000100a00 */
[----:B------:R-:W-:Y:S04]  /*22f80*/  STL.64 [R1+0x88], R74 ;  /* 0x0000884a01007387 */ /* 0x000fe80000100a00 */
[----:B------:R-:W-:Y:S04]  /*22f90*/  STL.64 [R1+0x60], R4 ;  /* 0x0000600401007387 */ /* 0x000fe80000100a00 */
[----:B------:R1:W-:Y:S02]  /*22fa0*/  STL.64 [R1+0x68], R6 ;  /* 0x0000680601007387 */ /* 0x0003e40000100a00 */
[----:B-1----:R-:W-:Y:S01]  /*22fb0*/  HMMA.1688.F32.TF32 R4, R216, R20, R208 ;  /* 0x00000014d804723c */ /* 0x002fe200000810d0 */
[----:B------:R-:W-:Y:S01]  /*22fc0*/  MOV R79, R192 ;  /* 0x000000c0004f7202 */ /* 0x000fe20000000f00 */
[----:B------:R-:W-:Y:S01]  /*22fd0*/  IMAD.MOV.U32 R78, RZ, RZ, R193 ;  /* 0x000000ffff4e7224 */ /* 0x000fe200078e00c1 */
[----:B------:R-:W-:Y:S01]  /*22fe0*/  MOV R77, R194 ;  /* 0x000000c2004d7202 */ /* 0x000fe20000000f00 */
[----:B------:R-:W-:Y:S01]  /*22ff0*/  IMAD.MOV.U32 R76, RZ, RZ, R195 ;  /* 0x000000ffff4c7224 */ /* 0x000fe200078e00c3 */
[----:B------:R-:W-:-:S14]  /*23000*/  MOV R227, R188 ;  /* 0x000000bc00e37202 */ /* 0x000fdc0000000f00 */
[----:B------:R-:W-:Y:S01]  /*23010*/  MOV R123, R7 ;  /* 0x00000007007b7202 */ /* 0x000fe20000000f00 */
[----:B------:R-:W-:Y:S01]  /*23020*/  IMAD.MOV.U32 R122, RZ, RZ, R6 ;  /* 0x000000ffff7a7224 */ /* 0x000fe200078e0006 */
[----:B------:R-:W-:Y:S01]  /*23030*/  MOV R7, R204 ;  /* 0x000000cc00077202 */ /* 0x000fe20000000f00 */
[----:B------:R-:W-:Y:S01]  /*23040*/  IMAD.MOV.U32 R6, RZ, RZ, R205 ;  /* 0x000000ffff067224 */ /* 0x000fe200078e00cd */
[----:B------:R-:W-:Y:S01]  /*23050*/  MOV R121, R5 ;  /* 0x0000000500797202 */ /* 0x000fe20000000f00 */
[----:B------:R-:W3:Y:S01]  /*23060*/  LDL.LU R204, [R1+0x250] ;  /* 0x0002500001cc7983 */ /* 0x000ee20000300800 */
[----:B------:R-:W-:Y:S01]  /*23070*/  IMAD.MOV.U32 R119, RZ, RZ, R4 ;  /* 0x000000ffff777224 */ /* 0x000fe200078e0004 */
[----:B------:R-:W-:Y:S01]  /*23080*/  MOV R5, R206 ;  /* 0x000000ce00057202 */ /* 0x000fe20000000f00 */
[----:B------:R-:W-:Y:S01]  /*23090*/  IMAD.MOV.U32 R4, RZ, RZ, R207 ;  /* 0x000000ffff047224 */ /* 0x000fe200078e00cf */
[----:B------:R-:W3:Y:S04]  /*230a0*/  LDL.LU R205, [R1+0x254] ;  /* 0x0002540001cd7983 */ /* 0x000ee80000300800 */
[----:B------:R-:W3:Y:S04]  /*230b0*/  LDL.LU R206, [R1+0x258] ;  /* 0x0002580001ce7983 */ /* 0x000ee80000300800 */
[----:B------:R-:W3:Y:S04]  /*230c0*/  LDL.LU R207, [R1+0x25c] ;  /* 0x00025c0001cf7983 */ /* 0x000ee80000300800 */
[----:B------:R-:W2:Y:S04]  /*230d0*/  LDL.LU R200, [R1+0x260] ;  /* 0x0002600001c87983 */ /* 0x000ea80000300800 */
[----:B------:R-:W2:Y:S04]  /*230e0*/  LDL.LU R201, [R1+0x264] ;  /* 0x0002640001c97983 */ /* 0x000ea80000300800 */
        /* <DEDUP_REMOVED lines=15> */
[----:B------:R-:W-:Y:S03]  /*231e0*/  HMMA.1688.F32.TF32 R128, R156, R40, R128 ;  /* 0x000000289c80723c */ /* 0x000fe60000081080 */
[----:B------:R-:W2:Y:S01]  /*231f0*/  LDL.LU R191, [R1+0x29c] ;  /* 0x00029c0001bf7983 */ /* 0x000ea20000300800 */
[----:B------:R-:W-:-:S03]  /*23200*/  IMAD.MOV.U32 R220, RZ, RZ, R187 ;  /* 0x000000ffffdc7224 */ /* 0x000fc600078e00bb */
[----:B------:R-:W2:Y:S01]  /*23210*/  LDL.LU R184, [R1+0x2a0] ;  /* 0x0002a00001b87983 */ /* 0x000ea20000300800 */
[C---:B------:R-:W-:Y:S03]  /*23220*/  HMMA.1688.F32.TF32 R132, R156.reuse, R44, R132 ;  /* 0x0000002c9c84723c */ /* 0x040fe60000081084 */
[----:B------:R-:W2:Y:S04]  /*23230*/  LDL.LU R185, [R1+0x2a4] ;  /* 0x0002a40001b97983 */ /* 0x000ea80000300800 */
[----:B------:R-:W2:Y:S01]  /*23240*/  LDL.LU R186, [R1+0x2a8] ;  /* 0x0002a80001ba7983 */ /* 0x000ea20000300800 */
[C---:B----4-:R-:W-:Y:S03]  /*23250*/  HMMA.1688.F32.TF32 R136, R156.reuse, R48, R136 ;  /* 0x000000309c88723c */ /* 0x050fe60000081088 */
[----:B------:R-:W4:Y:S05]  /*23260*/  LDL.LU R187, [R1+0x2ac] ;  /* 0x0002ac0001bb7983 */ /* 0x000f2a0000300800 */
[----:B------:R-:W-:Y:S01]  /*23270*/  HMMA.1688.F32.TF32 R140, R156, R52, R140 ;  /* 0x000000349c8c723c */ /* 0x000fe2000008108c */
[----:B------:R-:W-:Y:S01]  /*23280*/  MOV R211, R176 ;  /* 0x000000b000d37202 */ /* 0x000fe20000000f00 */
[----:B------:R-:W-:-:S06]  /*23290*/  IMAD.MOV.U32 R210, RZ, RZ, R177 ;  /* 0x000000ffffd27224 */ /* 0x000fcc00078e00b1 */
[----:B------:R-:W-:Y:S01]  /*232a0*/  HMMA.1688.F32.TF32 R144, R156, R56, R144 ;  /* 0x000000389c90723c */ /* 0x000fe20000081090 */
[----:B------:R-:W-:-:S07]  /*232b0*/  MOV R209, R178 ;  /* 0x000000b200d17202 */ /* 0x000fce0000000f00 */
[C---:B------:R-:W-:Y:S08]  /*232c0*/  HMMA.1688.F32.TF32 R148, R156.reuse, R60, R148 ;  /* 0x0000003c9c94723c */ /* 0x040ff00000081094 */
[----:B------:R-:W-:Y:S01]  /*232d0*/  HMMA.1688.F32.TF32 R152, R156, R64, R152 ;  /* 0x000000409c98723c */ /* 0x000fe20000081098 */
[----:B------:R-:W-:-:S07]  /*232e0*/  IMAD.MOV.U32 R208, RZ, RZ, R179 ;  /* 0x000000ffffd07224 */ /* 0x000fce00078e00b3 */
[----:B------:R-:W-:Y:S01]  /*232f0*/  HMMA.1688.F32.TF32 R156, R156, R68, R196 ;  /* 0x000000449c9c723c */ /* 0x000fe200000810c4 */
        /* <DEDUP_REMOVED lines=36> */
[----:B------:R-:W-:Y:S08]  /*23540*/  HMMA.1688.F32.TF32 R4, R160, R40, R4 ;  /* 0x00000028a004723c */ /* 0x000ff00000081004 */
[C---:B------:R-:W-:Y:S08]  /*23550*/  HMMA.1688.F32.TF32 R164, R216.reuse, R8, R164 ;  /* 0x00000008d8a4723c */ /* 0x040ff000000810a4 */
[C---:B------:R-:W-:Y:S08]  /*23560*/  HMMA.1688.F32.TF32 R168, R216.reuse, R12, R168 ;  /* 0x0000000cd8a8723c */ /* 0x040ff000000810a8 */
[C---:B------:R-:W-:Y:S08]  /*23570*/  HMMA.1688.F32.TF32 R172, R216.reuse, R16, R172 ;  /* 0x00000010d8ac723c */ /* 0x040ff000000810ac */
[----:B------:R-:W-:Y:S08]  /*23580*/  HMMA.1688.F32.TF32 R208, R216, R60, R208 ;  /* 0x0000003cd8d0723c */ /* 0x000ff000000810d0 */
[----:B------:R-:W-:Y:S01]  /*23590*/  HMMA.1688.F32.TF32 R224, R160, R12, R224 ;  /* 0x0000000ca0e0723c */ /* 0x000fe200000810e0 */
[----:B------:R-:W-:-:S07]  /*235a0*/  IMAD.MOV.U32 R13, RZ, RZ, R6 ;  /* 0x000000ffff0d7224 */ /* 0x000fce00078e0006 */
[C---:B---3--:R-:W-:Y:S08]  /*235b0*/  HMMA.1688.F32.TF32 R204, R216.reuse, R56, R204 ;  /* 0x00000038d8cc723c */ /* 0x048ff000000810cc */
[C---:B--2---:R-:W-:Y:S08]  /*235c0*/  HMMA.1688.F32.TF32 R200, R216.reuse, R52, R200 ;  /* 0x00000034d8c8723c */ /* 0x044ff000000810c8 */
[C---:B------:R-:W-:Y:S08]  /*235d0*/  HMMA.1688.F32.TF32 R192, R216.reuse, R44, R192 ;  /* 0x0000002cd8c0723c */ /* 0x040ff000000810c0 */
[C---:B------:R-:W-:Y:S08]  /*235e0*/  HMMA.1688.F32.TF32 R188, R216.reuse, R40, R188 ;  /* 0x00000028d8bc723c */ /* 0x040ff000000810bc */
[C---:B----4-:R-:W-:Y:S08]  /*235f0*/  HMMA.1688.F32.TF32 R184, R216.reuse, R36, R184 ;  /* 0x00000024d8b8723c */ /* 0x050ff000000810b8 */
[----:B------:R-:W-:-:S15]  /*23600*/  HMMA.1688.F32.TF32 R196, R216, R24, R196 ;  /* 0x00000018d8c4723c */ /* 0x000fde00000810c4 */
[----:B------:R-:W-:-:S04]  /*23610*/  NOP ;  /* 0x0000000000007918 */ /* 0x000fc80000000000 */
[----:B------:R-:W-:Y:S01]  /*23620*/  IMAD.MOV.U32 R120, RZ, RZ, R196 ;  /* 0x000000ffff787224 */ /* 0x000fe200078e00c4 */
[----:B------:R-:W-:Y:S01]  /*23630*/  MOV R116, R197 ;  /* 0x000000c500747202 */ /* 0x000fe20000000f00 */
[----:B------:R-:W-:Y:S01]  /*23640*/  IMAD.MOV.U32 R117, RZ, RZ, R198 ;  /* 0x000000ffff757224 */ /* 0x000fe200078e00c6 */
[----:B------:R-:W-:Y:S01]  /*23650*/  MOV R118, R199 ;  /* 0x000000c700767202 */ /* 0x000fe20000000f00 */
[C---:B------:R-:W-:Y:S08]  /*23660*/  HMMA.1688.F32.TF32 R176, R216.reuse, R28, R176 ;  /* 0x0000001cd8b0723c */ /* 0x040ff000000810b0 */
[C---:B------:R-:W-:Y:S08]  /*23670*/  HMMA.1688.F32.TF32 R180, R216.reuse, R32, R180 ;  /* 0x00000020d8b4723c */ /* 0x040ff000000810b4 */
[C---:B------:R-:W-:Y:S08]  /*23680*/  HMMA.1688.F32.TF32 R196, R216.reuse, R48, R84 ;  /* 0x00000030d8c4723c */ /* 0x040ff00000081054 */
[----:B------:R-:W-:Y:S08]  /*23690*/  HMMA.1688.F32.TF32 R212, R216, R64, R212 ;  /* 0x00000040d8d4723c */ /* 0x000ff000000810d4 */
[C---:B------:R-:W-:Y:S08]  /*236a0*/  HMMA.1688.F32.TF32 R84, R160.reuse, R24, R80 ;  /* 0x00000018a054723c */ /* 0x040ff00000081050 */
[----:B------:R-:W-:Y:S08]  /*236b0*/  HMMA.1688.F32.TF32 R80, R160, R28, R76 ;  /* 0x0000001ca050723c */ /* 0x000ff0000008104c */
[----:B------:R-:W-:Y:S01]  /*236c0*/  HMMA.1688.F32.TF32 R216, R216, R68, R248 ;  /* 0x00000044d8d8723c */ /* 0x000fe200000810f8 */
[----:B------:R-:W2:Y:S04]  /*236d0*/  LDL.LU R248, [R1+0xf0] ;  /* 0x0000f00001f87983 */ /* 0x000ea80000300800 */
[----:B------:R-:W2:Y:S04]  /*236e0*/  LDL.LU R249, [R1+0xf4] ;  /* 0x0000f40001f97983 */ /* 0x000ea80000300800 */
[----:B------:R-:W2:Y:S04]  /*236f0*/  LDL.LU R250, [R1+0xf8] ;  /* 0x0000f80001fa7983 */ /* 0x000ea80000300800 */
[----:B------:R-:W2:Y:S04]  /*23700*/  LDL.LU R251, [R1+0xfc] ;  /* 0x0000fc0001fb7983 */ /* 0x000ea80000300800 */
[----:B------:R-:W-:Y:S01]  /*23710*/  STL.64 [R1+0x190], R84 ;  /* 0x0001905401007387 */ /* 0x000fe20000100a00 */
[C---:B------:R-:W-:Y:S08]  /*23720*/  HMMA.1688.F32.TF32 R76, R160.reuse, R32, R72 ;  /* 0x00000020a04c723c */ /* 0x040ff00000081048 */
[----:B------:R-:W-:Y:S01]  /*23730*/  HMMA.1688.F32.TF32 R72, R160, R36, R244 ;  /* 0x00000024a048723c */ /* 0x000fe200000810f4 */
[----:B------:R-:W-:Y:S04]  /*23740*/  STL.64 [R1+0x198], R86 ;  /* 0x0001985601007387 */ /* 0x000fe80000100a00 */
[----:B------:R-:W-:Y:S04]  /*23750*/  STL.64 [R1+0x180], R80 ;  /* 0x0001805001007387 */ /* 0x000fe80000100a00 */
[----:B------:R-:W-:Y:S04]  /*23760*/  STL.64 [R1+0x188], R82 ;  /* 0x0001885201007387 */ /* 0x000fe80000100a00 */
[----:B------:R-:W-:Y:S04]  /*23770*/  STL.64 [R1+0x170], R76 ;  /* 0x0001704c01007387 */ /* 0x000fe80000100a00 */
[----:B------:R-:W-:Y:S04]  /*23780*/  STL.64 [R1+0x178], R78 ;  /* 0x0001784e01007387 */ /* 0x000fe80000100a00 */
[----:B------:R-:W-:Y:S04]  /*23790*/  STL.64 [R1+0x160], R72 ;  /* 0x0001604801007387 */ /* 0x000fe80000100a00 */
[----:B------:R-:W-:Y:S01]  /*237a0*/  STL.64 [R1+0x168], R74 ;  /* 0x0001684a01007387 */ /* 0x000fe20000100a00 */
[----:B------:R-:W-:-:S03]  /*237b0*/  MOV R12, R7 ;  /* 0x00000007000c7202 */ /* 0x000fc60000000f00 */
[----:B------:R1:W-:Y:S04]  /*237c0*/  STL.64 [R1+0x150], R4 ;  /* 0x0001500401007387 */ /* 0x0003e80000100a00 */
[----:B-1----:R-:W3:Y:S04]  /*237d0*/  LDL.LU R4, [R1+0x30] ;  /* 0x0000300001047983 */ /* 0x002ee80000300800 */
        /* <DEDUP_REMOVED lines=19> */
[C---:B------:R-:W-:Y:S01]  /*23910*/  HMMA.1688.F32.TF32 R220, R160.reuse, R8, R220 ;  /* 0x00000008a0dc723c */ /* 0x040fe200000810dc */
[----:B------:R-:W-:Y:S04]  /*23920*/  STL [R1+0x12c4], R12 ;  /* 0x0012c40c01007387 */ /* 0x000fe80000100800 */
[----:B------:R1:W-:Y:S03]  /*23930*/  STL [R1+0x12c0], R13 ;  /* 0x0012c00d01007387 */ /* 0x0003e60000100800 */
[----:B--2---:R-:W-:Y:S01]  /*23940*/  HMMA.1688.F32.TF32 R244, R160, R44, R248 ;  /* 0x0000002ca0f4723c */ /* 0x004fe200000810f8 */
[----:B------:R-:W-:Y:S01]  /*23950*/  IMAD.MOV.U32 R248, RZ, RZ, R14 ;  /* 0x000000fffff87224 */ /* 0x000fe200078e000e */
[----:B------:R-:W-:Y:S01]  /*23960*/  MOV R249, R15 ;  /* 0x0000000f00f97202 */ /* 0x000fe20000000f00 */
[----:B------:R-:W-:Y:S01]  /*23970*/  IMAD.MOV.U32 R250, RZ, RZ, R10 ;  /* 0x000000fffffa7224 */ /* 0x000fe200078e000a */
[----:B------:R-:W-:-:S15]  /*23980*/  MOV R251, R11 ;  /* 0x0000000b00fb7202 */ /* 0x000fde0000000f00 */
[----:B------:R-:W-:Y:S01]  /*23990*/  IMAD.MOV.U32 R9, RZ, RZ, R244 ;  /* 0x000000ffff097224 */ /* 0x000fe200078e00f4 */
[----:B------:R-:W-:Y:S01]  /*239a0*/  MOV R8, R245 ;  /* 0x000000f500087202 */ /* 0x000fe20000000f00 */
[----:B------:R-:W-:Y:S01]  /*239b0*/  IMAD.MOV.U32 R244, RZ, RZ, R22 ;  /* 0x000000fffff47224 */ /* 0x000fe200078e0016 */
[----:B------:R-:W-:Y:S01]  /*239c0*/  MOV R245, R23 ;  /* 0x0000001700f57202 */ /* 0x000fe20000000f00 */
[----:B------:R-:W-:Y:S01]  /*239d0*/  IMAD.MOV.U32 R2, RZ, RZ, R246 ;  /* 0x000000ffff027224 */ /* 0x000fe200078e00f6 */
[----:B------:R-:W2:Y:S01]  /*239e0*/  LDL.LU R22, [R1+0x139c] ;  /* 0x00139c0001167983 */ /* 0x000ea20000300800 */
[----:B------:R-:W-:Y:S01]  /*239f0*/  MOV R0, R247 ;  /* 0x000000f700007202 */ /* 0x000fe20000000f00 */
[----:B------:R-:W-:Y:S01]  /*23a00*/  IMAD.MOV.U32 R246, RZ, RZ, R18 ;  /* 0x000000fffff67224 */ /* 0x000fe200078e0012 */
[----:B------:R-:W-:Y:S01]  /*23a10*/  MOV R247, R19 ;  /* 0x0000001300f77202 */ /* 0x000fe20000000f00 */
        /* <DEDUP_REMOVED lines=9> */
[----:B------:R1:W-:Y:S04]  /*23ab0*/  STL [R1+0x12cc], R8 ;  /* 0x0012cc0801007387 */ /* 0x0003e80000100800 */
[----:B------:R1:W-:Y:S01]  /*23ac0*/  STL [R1+0x12c8], R9 ;  /* 0x0012c80901007387 */ /* 0x0003e20000100800 */
[C---:B---3--:R-:W-:Y:S08]  /*23ad0*/  HMMA.1688.F32.TF32 R4, R160.reuse, R64, R4 ;  /* 0x00000040a004723c */ /* 0x048ff00000081004 */
[C---:B----4-:R-:W-:Y:S08]  /*23ae0*/  HMMA.1688.F32.TF32 R84, R160.reuse, R48, R84 ;  /* 0x00000030a054723c */ /* 0x050ff00000081054 */
[C---:B------:R-:W-:Y:S11]  /*23af0*/  HMMA.1688.F32.TF32 R80, R160.reuse, R52, R80 ;  /* 0x00000034a050723c */ /* 0x040ff60000081050 */
[----:B-1----:R-:W-:Y:S01]  /*23b00*/  MOV R13, R87 ;  /* 0x00000057000d7202 */ /* 0x002fe20000000f00 */
[----:B------:R-:W-:Y:S01]  /*23b10*/  IMAD.MOV.U32 R12, RZ, RZ, R86 ;  /* 0x000000ffff0c7224 */ /* 0x000fe200078e0056 */
[C---:B------:R-:W-:Y:S08]  /*23b20*/  HMMA.1688.F32.TF32 R76, R160.reuse, R56, R76 ;  /* 0x00000038a04c723c */ /* 0x040ff0000008104c */
[----:B------:R-:W-:Y:S01]  /*23b30*/  HMMA.1688.F32.TF32 R72, R160, R60, R72 ;  /* 0x0000003ca048723c */ /* 0x000fe20000081048 */
[----:B------:R1:W-:Y:S01]  /*23b40*/  STL.64 [R1+0x130], R84 ;  /* 0x0001305401007387 */ /* 0x0003e20000100a00 */
[----:B------:R-:W-:-:S03]  /*23b50*/  IMAD.MOV.U32 R8, RZ, RZ, R82 ;  /* 0x000000ffff087224 */ /* 0x000fc600078e0052 */
[----:B------:R-:W3:Y:S01]  /*23b60*/  LDL.LU.64 R86, [R1+0x1378] ;  /* 0x0013780001567983 */ /* 0x000ee20000300a00 */
[----:B------:R-:W-:Y:S01]  /*23b70*/  MOV R9, R83 ;  /* 0x0000005300097202 */ /* 0x000fe20000000f00 */
[----:B------:R-:W-:Y:S01]  /*23b80*/  IMAD.MOV.U32 R0, RZ, RZ, R80 ;  /* 0x000000ffff007224 */ /* 0x000fe200078e0050 */
[----:B------:R-:W-:Y:S01]  /*23b90*/  MOV R2, R81 ;  /* 0x0000005100027202 */ /* 0x000fe20000000f00 */
[----:B-1----:R-:W3:Y:S04]  /*23ba0*/  LDL.LU.64 R84, [R1+0x1370] ;  /* 0x0013700001547983 */ /* 0x002ee80000300a00 */
[----:B------:R1:W-:Y:S04]  /*23bb0*/  STL [R1+0x12dc], R13 ;  /* 0x0012dc0d01007387 */ /* 0x0003e80000100800 */
[----:B------:R4:W-:Y:S04]  /*23bc0*/  STL [R1+0x12d8], R12 ;  /* 0x0012d80c01007387 */ /* 0x0009e80000100800 */
[----:B------:R-:W3:Y:S01]  /*23bd0*/  LDL.LU.64 R82, [R1+0x1368] ;  /* 0x0013680001527983 */ /* 0x000ee20000300a00 */
[----:B-1----:R-:W-:-:S03]  /*23be0*/  IMAD.MOV.U32 R13, RZ, RZ, R78 ;  /* 0x000000ffff0d7224 */ /* 0x002fc600078e004e */
[----:B------:R-:W3:Y:S01]  /*23bf0*/  LDL.LU.64 R80, [R1+0x1360] ;  /* 0x0013600001507983 */ /* 0x000ee20000300a00 */
[----:B----4-:R-:W-:-:S03]  /*23c00*/  MOV R12, R79 ;  /* 0x0000004f000c7202 */ /* 0x010fc60000000f00 */
[----:B------:R1:W-:Y:S04]  /*23c10*/  STL.64 [R1+0x110], R76 ;  /* 0x0001104c01007387 */ /* 0x0003e80000100a00 */
[----:B------:R-:W4:Y:S04]  /*23c20*/  LDL.LU.64 R78, [R1+0x1358] ;  /* 0x00135800014e7983 */ /* 0x000f280000300a00 */
[----:B-1----:R-:W4:Y:S04]  /*23c30*/  LDL.LU.64 R76, [R1+0x1350] ;  /* 0x00135000014c7983 */ /* 0x002f280000300a00 */
[----:B------:R-:W-:Y:S04]  /*23c40*/  STL.64 [R1+0x100], R72 ;  /* 0x0001004801007387 */ /* 0x000fe80000100a00 */
[----:B------:R1:W-:Y:S04]  /*23c50*/  STL.64 [R1+0x108], R74 ;  /* 0x0001084a01007387 */ /* 0x0003e80000100a00 */
[----:B-1----:R-:W3:Y:S04]  /*23c60*/  LDL.LU.64 R74, [R1+0x1348] ;  /* 0x00134800014a7983 */ /* 0x002ee80000300a00 */
[----:B------:R-:W3:Y:S04]  /*23c70*/  LDL.LU.64 R72, [R1+0x1340] ;  /* 0x0013400001487983 */ /* 0x000ee80000300a00 */
[----:B------:R-:W-:Y:S04]  /*23c80*/  STL.64 [R1+0xf0], R4 ;  /* 0x0000f00401007387 */ /* 0x000fe80000100a00 */
[----:B------:R1:W-:Y:S04]  /*23c90*/  STL.64 [R1+0xf8], R6 ;  /* 0x0000f80601007387 */ /* 0x0003e80000100a00 */
[----:B-1----:R-:W3:Y:S04]  /*23ca0*/  LDL.LU.64 R6, [R1+0x1338] ;  /* 0x0013380001067983 */ /* 0x002ee80000300a00 */
[----:B------:R-:W3:Y:S01]  /*23cb0*/  LDL.LU.64 R4, [R1+0x1330] ;  /* 0x0013300001047983 */ /* 0x000ee20000300a00 */
[C---:B------:R-:W-:Y:S08]  /*23cc0*/  HMMA.1688.F32.TF32 R232, R160.reuse, R16, R232 ;  /* 0x00000010a0e8723c */ /* 0x040ff000000810e8 */
[----:B------:R-:W-:Y:S08]  /*23cd0*/  HMMA.1688.F32.TF32 R236, R160, R20, R236 ;  /* 0x00000014a0ec723c */ /* 0x000ff000000810ec */
[C---:B--2---:R-:W-:Y:S08]  /*23ce0*/  HMMA.1688.F32.TF32 R248, R228.reuse, R18, R248 ;  /* 0x00000012e4f8723c */ /* 0x044ff000000810f8 */
[----:B------:R-:W-:Y:S08]  /*23cf0*/  HMMA.1688.F32.TF32 R244, R228, R14, R244 ;  /* 0x0000000ee4f4723c */ /* 0x000ff000000810f4 */
[----:B---3--:R-:W-:Y:S01]  /*23d00*/  HMMA.1688.F32.TF32 R4, R160, R68, R4 ;  /* 0x00000044a004723c */ /* 0x008fe20000081004 */
[----:B------:R-:W-:Y:S01]  /*23d10*/  MOV R163, R3 ;  /* 0x0000000300a37202 */ /* 0x000fe20000000f00 */
[----:B------:R-:W-:-:S06]  /*23d20*/  IMAD.MOV.U32 R160, RZ, RZ, R252 ;  /* 0x000000ffffa07224 */ /* 0x000fcc00078e00fc */
[----:B------:R-:W-:Y:S03]  /*23d30*/  HMMA.1688.F32.TF32 R72, R228, R30, R72 ;  /* 0x0000001ee448723c */ /* 0x000fe60000081048 */
[----:B------:R-:W-:Y:S01]  /*23d40*/  IMAD.MOV.U32 R3, RZ, RZ, R247 ;  /* 0x000000ffff037224 */ /* 0x000fe200078e00f7 */
[----:B------:R-:W-:Y:S01]  /*23d50*/  MOV R161, R243 ;  /* 0x000000f300a17202 */ /* 0x000fe20000000f00 */
[----:B------:R-:W-:Y:S01]  /*23d60*/  IMAD.MOV.U32 R252, RZ, RZ, R245 ;  /* 0x000000fffffc7224 */ /* 0x000fe200078e00f5 */
[----:B------:R-:W-:Y:S01]  /*23d70*/  MOV R69, R250 ;  /* 0x000000fa00457202 */ /* 0x000fe20000000f00 */
[----:B------:R-:W-:Y:S01]  /*23d80*/  IMAD.MOV.U32 R162, RZ, RZ, R242 ;  /* 0x000000ffffa27224 */ /* 0x000fe200078e00f2 */
[----:B------:R-:W-:Y:S01]  /*23d90*/  LOP3.LUT R17, R241, 0x40, RZ, 0x3c, !PT ;  /* 0x00000040f1117812 */ /* 0x000fe200078e3cff */
[----:B------:R-:W-:Y:S04]  /*23da0*/  LDS R20, [R241+UR7+0x13080] ;  /* 0x01308007f1147984 */ /* 0x000fe80008000800 */
[----:B------:R-:W-:Y:S04]  /*23db0*/  STL.64 [R1+0xc0], R4 ;  /* 0x0000c00401007387 */ /* 0x000fe80000100a00 */
[----:B------:R-:W-:Y:S01]  /*23dc0*/  STL.64 [R1+0xc8], R6 ;  /* 0x0000c80601007387 */ /* 0x000fe20000100a00 */
[----:B------:R-:W-:-:S03]  /*23dd0*/  IMAD.MOV.U32 R68, RZ, RZ, R251 ;  /* 0x000000ffff447224 */ /* 0x000fc600078e00fb */
[----:B------:R-:W-:Y:S04]  /*23de0*/  LDS R5, [R240+UR7+0x12800] ;  /* 0x01280007f0057984 */ /* 0x000fe80008000800 */
[----:B------:R1:W-:Y:S01]  /*23df0*/  LDS R7, [R240+UR7+0x12c00] ;  /* 0x012c0007f0077984 */ /* 0x0003e20008000800 */
[----:B------:R-:W-:-:S03]  /*23e00*/  MOV R243, R248 ;  /* 0x000000f800f37202 */ /* 0x000fc60000000f00 */
[----:B------:R2:W-:Y:S01]  /*23e10*/  STL [R1+0x10], R244 ;  /* 0x000010f401007387 */ /* 0x0005e20000100800 */
[----:B------:R-:W-:Y:S01]  /*23e20*/  IMAD.MOV.U32 R242, RZ, RZ, R249 ;  /* 0x000000fffff27224 */ /* 0x000fe200078e00f9 */
[----:B-1----:R-:W-:Y:S01]  /*23e30*/  MOV R240, R246 ;  /* 0x000000f600f07202 */ /* 0x002fe20000000f00 */
[----:B------:R-:W-:Y:S01]  /*23e40*/  IMAD.MOV.U32 R25, RZ, RZ, R73 ;  /* 0x000000ffff197224 */ /* 0x000fe200078e0049 */
[----:B------:R-:W3:Y:S04]  /*23e50*/  LDL.LU.64 R246, [R1+0x1328] ;  /* 0x0013280001f67983 */ /* 0x000ee80000300a00 */
[----:B--2---:R-:W3:Y:S04]  /*23e60*/  LDL.LU.64 R244, [R1+0x1320] ;  /* 0x0013200001f47983 */ /* 0x004ee80000300a00 */
[----:B------:R-:W2:Y:S04]  /*23e70*/  LDL.LU.64 R250, [R1+0x1318] ;  /* 0x0013180001fa7983 */ /* 0x000ea80000300a00 */
[----:B------:R-:W2:Y:S01]  /*23e80*/  LDL.LU.64 R248, [R1+0x1310] ;  /* 0x0013100001f87983 */ /* 0x000ea20000300a00 */
[----:B------:R-:W-:Y:S01]  /*23e90*/  MOV R24, R72 ;  /* 0x0000004800187202 */ /* 0x000fe20000000f00 */
[C---:B------:R-:W-:Y:S02]  /*23ea0*/  HMMA.1688.F32.TF32 R160, R228.reuse, R10, R160 ;  /* 0x0000000ae4a0723c */ /* 0x040fe400000810a0 */
[----:B------:R-:W-:Y:S04]  /*23eb0*/  LDS R4, [R17+UR7+0x12800] ;  /* 0x0128000711047984 */ /* 0x000fe80008000800 */
[----:B------:R-:W1:Y:S02]  /*23ec0*/  LDS R6, [R17+UR7+0x12c00] ;  /* 0x012c000711067984 */ /* 0x000e640008000800 */
[----:B--2---:R-:W-:-:S15]  /*23ed0*/  HMMA.1688.F32.TF32 R248, R228, R22, R248 ;  /* 0x00000016e4f8723c */ /* 0x004fde00000810f8 */
[----:B------:R-:W-:-:S04]  /*23ee0*/  NOP ;  /* 0x0000000000007918 */ /* 0x000fc80000000000 */
[----:B------:R-:W-:Y:S04]  /*23ef0*/  STL.64 [R1+0x380], R248 ;  /* 0x000380f801007387 */ /* 0x000fe80000100a00 */
[----:B------:R3:W-:Y:S02]  /*23f00*/  STL.64 [R1+0x388], R250 ;  /* 0x000388fa01007387 */ /* 0x0007e40000100a00 */
[----:B---3--:R-:W-:-:S15]  /*23f10*/  HMMA.1688.F32.TF32 R248, R228, R26, R244 ;  /* 0x0000001ae4f8723c */ /* 0x008fde00000810f4 */
[----:B------:R-:W-:-:S04]  /*23f20*/  NOP ;  /* 0x0000000000007918 */ /* 0x000fc80000000000 */
[----:B------:R-:W-:Y:S04]  /*23f30*/  STL [R1+0x127c], R248 ;  /* 0x00127cf801007387 */ /* 0x000fe80000100800 */
[----:B------:R-:W-:Y:S04]  /*23f40*/  STL [R1+0x1278], R249 ;  /* 0x001278f901007387 */ /* 0x000fe80000100800 */
[----:B------:R-:W-:Y:S04]  /*23f50*/  STL [R1+0x1274], R250 ;  /* 0x001274fa01007387 */ /* 0x000fe80000100800 */
[----:B------:R-:W-:Y:S04]  /*23f60*/  STL [R1+0x1270], R251 ;  /* 0x001270fb01007387 */ /* 0x000fe80000100800 */
[----:B------:R4:W-:Y:S02]  /*23f70*/  STL.64 [R1+0x378], R74 ;  /* 0x0003784a01007387 */ /* 0x0009e40000100a00 */
[----:B----4-:R-:W-:Y:S02]  /*23f80*/  HMMA.1688.F32.TF32 R72, R228, R34, R76 ;  /* 0x00000022e448723c */ /* 0x010fe4000008104c */
[----:B------:R-:W-:Y:S04]  /*23f90*/  STL [R1+0x1284], R25 ;  /* 0x0012841901007387 */ /* 0x000fe80000100800 */
[----:B------:R-:W-:-:S13]  /*23fa0*/  STL [R1+0x1280], R24 ;  /* 0x0012801801007387 */ /* 0x000fda0000100800 */
[----:B------:R-:W-:Y:S01]  /*23fb0*/  MOV R28, R72 ;  /* 0x00000048001c7202 */ /* 0x000fe20000000f00 */
[----:B------:R2:W-:Y:S01]  /*23fc0*/  STL.64 [R1+0x368], R74 ;  /* 0x0003684a01007387 */ /* 0x0005e20000100a00 */
[----:B------:R-:W-:Y:S02]  /*23fd0*/  IMAD.MOV.U32 R29, RZ, RZ, R73 ;  /* 0x000000ffff1d7224 */ /* 0x000fe400078e0049 */
[----:B--2---:R-:W-:Y:S03]  /*23fe0*/  HMMA.1688.F32.TF32 R72, R228, R38, R80 ;  /* 0x00000026e448723c */ /* 0x004fe60000081050 */
[----:B------:R-:W-:Y:S04]  /*23ff0*/  STL [R1+0x128c], R29 ;  /* 0x00128c1d01007387 */ /* 0x000fe80000100800 */
[----:B------:R-:W-:-:S12]  /*24000*/  STL [R1+0x1288], R28 ;  /* 0x0012881c01007387 */ /* 0x000fd80000100800 */
[----:B------:R-:W-:Y:S01]  /*24010*/  MOV R32, R72 ;  /* 0x0000004800207202 */ /* 0x000fe20000000f00 */
[----:B------:R2:W-:Y:S01]  /*24020*/  STL.64 [R1+0x358], R74 ;  /* 0x0003584a01007387 */ /* 0x0005e20000100a00 */
[----:B------:R-:W-:Y:S02]  /*24030*/  IMAD.MOV.U32 R33, RZ, RZ, R73 ;  /* 0x000000ffff217224 */ /* 0x000fe400078e0049 */
[----:B--2---:R-:W-:Y:S03]  /*24040*/  HMMA.1688.F32.TF32 R72, R228, R42, R84 ;  /* 0x0000002ae448723c */ /* 0x004fe60000081054 */
[----:B------:R-:W-:-:S15]  /*24050*/  STL [R1+0x1294], R33 ;  /* 0x0012942101007387 */ /* 0x000fde0000100800 */
[----:B------:R-:W-:Y:S01]  /*24060*/  NOP ;  /* 0x0000000000007918 */ /* 0x000fe20000000000 */
[----:B------:R-:W-:Y:S01]  /*24070*/  MOV R36, R72 ;  /* 0x0000004800247202 */ /* 0x000fe20000000f00 */
[----:B------:R-:W-:Y:S01]  /*24080*/  IMAD.MOV.U32 R37, RZ, RZ, R73 ;  /* 0x000000ffff257224 */ /* 0x000fe200078e0049 */
[----:B------:R-:W-:Y:S01]  /*24090*/  MOV R25, R74 ;  /* 0x0000004a00197202 */ /* 0x000fe20000000f00 */
[----:B------:R-:W-:Y:S02]  /*240a0*/  IMAD.MOV.U32 R24, RZ, RZ, R75 ;  /* 0x000000ffff187224 */ /* 0x000fe400078e004b */
[----:B------:R-:W-:Y:S01]  /*240b0*/  HMMA.1688.F32.TF32 R72, R228, R46, R88 ;  /* 0x0000002ee448723c */ /* 0x000fe20000081058 */
[----:B------:R-:W-:Y:S04]  /*240c0*/  STL [R1+0x1290], R32 ;  /* 0x0012902001007387 */ /* 0x000fe80000100800 */
[----:B------:R-:W-:Y:S04]  /*240d0*/  STL [R1+0x12a4], R24 ;  /* 0x0012a41801007387 */ /* 0x000fe80000100800 */
[----:B------:R-:W-:Y:S04]  /*240e0*/  STL [R1+0x12a0], R25 ;  /* 0x0012a01901007387 */ /* 0x000fe80000100800 */
[----:B------:R-:W-:Y:S04]  /*240f0*/  STL [R1+0x129c], R37 ;  /* 0x00129c2501007387 */ /* 0x000fe80000100800 */
[----:B------:R-:W-:Y:S02]  /*24100*/  STL [R1+0x1298], R36 ;  /* 0x0012982401007387 */ /* 0x000fe40000100800 */
[----:B------:R-:W-:Y:S01]  /*24110*/  MOV R40, R72 ;  /* 0x0000004800287202 */ /* 0x000fe20000000f00 */
[----:B------:R-:W-:Y:S01]  /*24120*/  IMAD.MOV.U32 R41, RZ, RZ, R73 ;  /* 0x000000ffff297224 */ /* 0x000fe200078e0049 */
[----:B------:R2:W-:Y:S01]  /*24130*/  STL.64 [R1+0x338], R74 ;  /* 0x0003384a01007387 */ /* 0x0005e20000100a00 */
[----:B------:R-:W-:Y:S01]  /*24140*/  MOV R84, R120 ;  /* 0x0000007800547202 */ /* 0x000fe20000000f00 */
[----:B------:R-:W-:Y:S01]  /*24150*/  IMAD.MOV.U32 R85, RZ, RZ, R116 ;  /* 0x000000ffff557224 */ /* 0x000fe200078e0074 */
[----:B------:R-:W-:Y:S01]  /*24160*/  MOV R86, R117 ;  /* 0x0000007500567202 */ /* 0x000fe20000000f00 */
[----:B------:R-:W-:Y:S01]  /*24170*/  IMAD.MOV.U32 R87, RZ, RZ, R118 ;  /* 0x000000ffff577224 */ /* 0x000fe200078e0076 */
[C---:B------:R-:W-:Y:S01]  /*24180*/  LOP3.LUT R16, R241.reuse, 0x20, RZ, 0x3c, !PT ;  /* 0x00000020f1107812 */ /* 0x040fe200078e3cff */
[----:B------:R-:W-:Y:S01]  /*24190*/  LDS R88, [R17+UR7+0x12880] ;  /* 0x0128800711587984 */ /* 0x000fe20008000800 */
[----:B------:R-:W-:-:S03]  /*241a0*/  LOP3.LUT R247, R241, 0x60, RZ, 0x3c, !PT ;  /* 0x00000060f1f77812 */ /* 0x000fc600078e3cff */
[----:B------:R-:W-:Y:S01]  /*241b0*/  LDS R90, [R17+UR7+0x12c80] ;  /* 0x012c8007115a7984 */ /* 0x000fe20008000800 */
[----:B--2---:R-:W-:Y:S03]  /*241c0*/  HMMA.1688.F32.TF32 R72, R228, R50, R92 ;  /* 0x00000032e448723c */ /* 0x004fe6000008105c */
[----:B------:R-:W-:Y:S04]  /*241d0*/  STL [R1+0x12ac], R41 ;  /* 0x0012ac2901007387 */ /* 0x000fe80000100800 */
[----:B------:R-:W-:Y:S04]  /*241e0*/  LDS R89, [R247+UR7+0x12880] ;  /* 0x01288007f7597984 */ /* 0x000fe80008000800 */
[----:B------:R-:W-:Y:S04]  /*241f0*/  LDS R91, [R247+UR7+0x12c80] ;  /* 0x012c8007f75b7984 */ /* 0x000fe80008000800 */
[----:B------:R-:W-:Y:S04]  /*24200*/  LDS R21, [R16+UR7+0x13080] ;  /* 0x0130800710157984 */ /* 0x000fe80008000800 */
[----:B------:R-:W-:Y:S01]  /*24210*/  MOV R44, R72 ;  /* 0x00000048002c7202 */ /* 0x000fe20000000f00 */
[----:B------:R-:W-:Y:S01]  /*24220*/  IMAD.MOV.U32 R45, RZ, RZ, R73 ;  /* 0x000000ffff2d7224 */ /* 0x000fe200078e0049 */
[----:B------:R-:W-:Y:S01]  /*24230*/  MOV R29, R74 ;  /* 0x0000004a001d7202 */ /* 0x000fe20000000f00 */
[----:B------:R-:W-:-:S02]  /*24240*/  IMAD.MOV.U32 R28, RZ, RZ, R75 ;  /* 0x000000ffff1c7224 */ /* 0x000fc400078e004b */
[----:B------:R-:W-:-:S15]  /*24250*/  HMMA.1688.F32.TF32 R72, R228, R54, R96 ;  /* 0x00000036e448723c */ /* 0x000fde0000081060 */
[----:B------:R-:W-:-:S04]  /*24260*/  NOP ;  /* 0x0000000000007918 */ /* 0x000fc80000000000 */
[----:B------:R-:W-:Y:S01]  /*24270*/  MOV R48, R72 ;  /* 0x0000004800307202 */ /* 0x000fe20000000f00 */
[----:B------:R-:W-:Y:S01]  /*24280*/  IMAD.MOV.U32 R49, RZ, RZ, R73 ;  /* 0x000000ffff317224 */ /* 0x000fe200078e0049 */
[----:B------:R-:W-:Y:S01]  /*24290*/  MOV R33, R74 ;  /* 0x0000004a00217202 */ /* 0x000fe20000000f00 */
[----:B------:R-:W-:Y:S02]  /*242a0*/  IMAD.MOV.U32 R32, RZ, RZ, R75 ;  /* 0x000000ffff207224 */ /* 0x000fe400078e004b */
[----:B------:R-:W-:Y:S01]  /*242b0*/  HMMA.1688.F32.TF32 R72, R228, R58, R100 ;  /* 0x0000003ae448723c */ /* 0x000fe20000081064 */
[----:B------:R-:W-:-:S15]  /*242c0*/  STL [R1+0x12a8], R40 ;  /* 0x0012a82801007387 */ /* 0x000fde0000100800 */
[----:B------:R-:W-:-:S03]  /*242d0*/  NOP ;  /* 0x0000000000007918 */ /* 0x000fc60000000000 */
        /* <DEDUP_REMOVED lines=8> */
[----:B------:R-:W-:Y:S06]  /*24360*/  STL [R1+0x12b0], R44 ;  /* 0x0012b02c01007387 */ /* 0x000fec0000100800 */
[----:B------:R2:W-:Y:S04]  /*24370*/  STL.64 [R1+0x2f8], R74 ;  /* 0x0002f84a01007387 */ /* 0x0005e80000100a00 */
        /* <DEDUP_REMOVED lines=10> */
[----:B------:R-:W3:Y:S01]  /*24420*/  LDL.LU R102, [R1+0x98] ;  /* 0x0000980001667983 */ /* 0x000ee20000300800 */
[----:B------:R-:W-:-:S03]  /*24430*/  MOV R56, R72 ;  /* 0x0000004800387202 */ /* 0x000fc60000000f00 */
[----:B------:R-:W3:Y:S01]  /*24440*/  LDL.LU R103, [R1+0x9c] ;  /* 0x00009c0001677983 */ /* 0x000ee20000300800 */
[----:B------:R-:W-:-:S03]  /*24450*/  IMAD.MOV.U32 R57, RZ, RZ, R73 ;  /* 0x000000ffff397224 */ /* 0x000fc600078e0049 */
[----:B------:R-:W4:Y:S01]  /*24460*/  LDL.LU R92, [R1+0x80] ;  /* 0x00008000015c7983 */ /* 0x000f220000300800 */
[----:B--2---:R-:W-:Y:S03]  /*24470*/  HMMA.1688.F32.TF32 R72, R228, R66, R108 ;  /* 0x00000042e448723c */ /* 0x004fe6000008106c */
[----:B------:R-:W4:Y:S04]  /*24480*/  LDL.LU R93, [R1+0x84] ;  /* 0x00008400015d7983 */ /* 0x000f280000300800 */
[----:B------:R-:W4:Y:S04]  /*24490*/  LDL.LU R94, [R1+0x88] ;  /* 0x00008800015e7983 */ /* 0x000f280000300800 */
[----:B------:R-:W4:Y:S01]  /*244a0*/  LDL.LU R95, [R1+0x8c] ;  /* 0x00008c00015f7983 */ /* 0x000f220000300800 */
[----:B------:R-:W-:Y:S01]  /*244b0*/  MOV R96, R124 ;  /* 0x0000007c00607202 */ /* 0x000fe20000000f00 */
[----:B------:R-:W-:Y:S01]  /*244c0*/  IMAD.MOV.U32 R97, RZ, RZ, R125 ;  /* 0x000000ffff617224 */ /* 0x000fe200078e007d */
[----:B------:R-:W-:Y:S01]  /*244d0*/  MOV R98, R126 ;  /* 0x0000007e00627202 */ /* 0x000fe20000000f00 */
[----:B------:R-:W2:Y:S01]  /*244e0*/  LDL.LU R124, [R1+0x130c] ;  /* 0x00130c00017c7983 */ /* 0x000ea20000300800 */
[----:B------:R-:W-:-:S03]  /*244f0*/  IMAD.MOV.U32 R99, RZ, RZ, R127 ;  /* 0x000000ffff637224 */ /* 0x000fc600078e007f */
[----:B------:R-:W2:Y:S01]  /*24500*/  LDL.LU R125, [R1+0x1308] ;  /* 0x00130800017d7983 */ /* 0x000ea20000300800 */
[----:B------:R-:W-:-:S03]  /*24510*/  MOV R60, R72 ;  /* 0x00000048003c7202 */ /* 0x000fc60000000f00 */
[----:B------:R-:W2:Y:S01]  /*24520*/  LDL.LU R126, [R1+0x1304] ;  /* 0x00130400017e7983 */ /* 0x000ea20000300800 */
[----:B------:R-:W-:Y:S01]  /*24530*/  IMAD.MOV.U32 R61, RZ, RZ, R73 ;  /* 0x000000ffff3d7224 */ /* 0x000fe200078e0049 */
[----:B------:R-:W-:Y:S02]  /*24540*/  MOV R24, R74 ;  /* 0x0000004a00187202 */ /* 0x000fe40000000f00 */
[----:B------:R-:W2:Y:S01]  /*24550*/  LDL.LU R127, [R1+0x1300] ;  /* 0x00130000017f7983 */ /* 0x000ea20000300800 */
[----:B------:R-:W-:-:S03]  /*24560*/  IMAD.MOV.U32 R25, RZ, RZ, R75 ;  /* 0x000000ffff197224 */ /* 0x000fc600078e004b */
[----:B------:R-:W2:Y:S01]  /*24570*/  LDL.LU R120, [R1+0x12fc] ;  /* 0x0012fc0001787983 */ /* 0x000ea20000300800 */
[----:B------:R-:W-:Y:S01]  /*24580*/  HMMA.1688.F32.TF32 R72, R228, R70, R112 ;  /* 0x00000046e448723c */ /* 0x000fe20000081070 */
[----:B------:R-:W-:Y:S02]  /*24590*/  MOV R228, R119 ;  /* 0x0000007700e47202 */ /* 0x000fe40000000f00 */
[----:B------:R-:W2:Y:S01]  /*245a0*/  LDL.LU R116, [R1+0x12f8] ;  /* 0x0012f80001747983 */ /* 0x000ea20000300800 */
[----:B------:R-:W-:-:S03]  /*245b0*/  IMAD.MOV.U32 R229, RZ, RZ, R121 ;  /* 0x000000ffffe57224 */ /* 0x000fc600078e0079 */
[----:B------:R-:W2:Y:S01]  /*245c0*/  LDL.LU R117, [R1+0x12f4] ;  /* 0x0012f40001757983 */ /* 0x000ea20000300800 */
[----:B------:R-:W-:-:S03]  /*245d0*/  MOV R230, R122 ;  /* 0x0000007a00e67202 */ /* 0x000fc60000000f00 */
[----:B------:R-:W2:Y:S01]  /*245e0*/  LDL.LU R118, [R1+0x12f0] ;  /* 0x0012f00001767983 */ /* 0x000ea20000300800 */
[----:B------:R-:W-:-:S03]  /*245f0*/  IMAD.MOV.U32 R231, RZ, RZ, R123 ;  /* 0x000000ffffe77224 */ /* 0x000fc600078e007b */
[----:B------:R-:W2:Y:S04]  /*24600*/  LDL.LU R119, [R1+0x12ec] ;  /* 0x0012ec0001777983 */ /* 0x000ea80000300800 */
[----:B------:R-:W2:Y:S04]  /*24610*/  LDL.LU R121, [R1+0x12e8] ;  /* 0x0012e80001797983 */ /* 0x000ea80000300800 */
[----:B------:R-:W2:Y:S04]  /*24620*/  LDL.LU R122, [R1+0x12e4] ;  /* 0x0012e400017a7983 */ /* 0x000ea80000300800 */
[----:B------:R-:W2:Y:S01]  /*24630*/  LDL.LU R123, [R1+0x12e0] ;  /* 0x0012e000017b7983 */ /* 0x000ea20000300800 */
[----:B------:R-:W-:Y:S01]  /*24640*/  MOV R64, R72 ;  /* 0x0000004800407202 */ /* 0x000fe20000000f00 */
[----:B------:R-:W-:Y:S01]  /*24650*/  IMAD.MOV.U32 R65, RZ, RZ, R73 ;  /* 0x000000ffff417224 */ /* 0x000fe200078e0049 */
[----:B------:R-:W-:Y:S01]  /*24660*/  MOV R41, R74 ;  /* 0x0000004a00297202 */ /* 0x000fe20000000f00 */
[----:B------:R-:W-:Y:S01]  /*24670*/  IMAD.MOV.U32 R40, RZ, RZ, R75 ;  /* 0x000000ffff287224 */ /* 0x000fe200078e004b */
[----:B------:R-:W-:Y:S04]  /*24680*/  LDS R72, [R241+UR7+0x12880] ;  /* 0x01288007f1487984 */ /* 0x000fe80008000800 */
[----:B------:R-:W-:Y:S04]  /*24690*/  LDS R74, [R241+UR7+0x12c80] ;  /* 0x012c8007f14a7984 */ /* 0x000fe80008000800 */
[----:B------:R-:W-:Y:S04]  /*246a0*/  LDS R73, [R16+UR7+0x12880] ;  /* 0x0128800710497984 */ /* 0x000fe80008000800 */
[----:B------:R-:W1:Y:S02]  /*246b0*/  LDS R75, [R16+UR7+0x12c80] ;  /* 0x012c8007104b7984 */ /* 0x000e640008000800 */
[C---:B-1----:R-:W-:Y:S08]  /*246c0*/  HMMA.1688.F32.TF32 R96, R4.reuse, R34, R96 ;  /* 0x000000220460723c */ /* 0x042ff00000081060 */
[C---:B------:R-:W-:Y:S08]  /*246d0*/  HMMA.1688.F32.TF32 R108, R4.reuse, R46, R132 ;  /* 0x0000002e046c723c */ /* 0x040ff00000081084 */
[----:B------:R-:W-:Y:S08]  /*246e0*/  HMMA.1688.F32.TF32 R112, R4, R50, R136 ;  /* 0x000000320470723c */ /* 0x000ff00000081088 */
[-C--:B------:R-:W-:Y:S08]  /*246f0*/  HMMA.1688.F32.TF32 R84, R72, R26.reuse, R84 ;  /* 0x0000001a4854723c */ /* 0x080ff00000081054 */
[C---:B---3--:R-:W-:Y:S08]  /*24700*/  HMMA.1688.F32.TF32 R100, R4.reuse, R26, R100 ;  /* 0x0000001a0464723c */ /* 0x048ff00000081064 */
[C---:B----4-:R-:W-:Y:S08]  /*24710*/  HMMA.1688.F32.TF32 R92, R4.reuse, R30, R92 ;  /* 0x0000001e045c723c */ /* 0x050ff0000008105c */
[C---:B------:R-:W-:Y:S11]  /*24720*/  HMMA.1688.F32.TF32 R104, R4.reuse, R22, R104 ;  /* 0x000000160468723c */ /* 0x040ff60000081068 */
[----:B------:R-:W-:Y:S04]  /*24730*/  STL [R1+0x126c], R92 ;  /* 0x00126c5c01007387 */ /* 0x000fe80000100800 */
[----:B------:R-:W-:Y:S04]  /*24740*/  STL.64 [R1+0x2b0], R100 ;  /* 0x0002b06401007387 */ /* 0x000fe80000100a00 */
[----:B------:R-:W-:Y:S04]  /*24750*/  STL.64 [R1+0x2b8], R102 ;  /* 0x0002b86601007387 */ /* 0x000fe80000100a00 */
[----:B------:R-:W-:Y:S04]  /*24760*/  STL [R1+0x1268], R93 ;  /* 0x0012685d01007387 */ /* 0x000fe80000100800 */
[----:B------:R-:W-:Y:S04]  /*24770*/  STL [R1+0x1264], R94 ;  /* 0x0012645e01007387 */ /* 0x000fe80000100800 */
[----:B------:R1:W-:Y:S01]  /*24780*/  STL [R1+0x1260], R95 ;  /* 0x0012605f01007387 */ /* 0x0003e20000100800 */
[C---:B--2---:R-:W-:Y:S08]  /*24790*/  HMMA.1688.F32.TF32 R76, R4.reuse, R14, R120 ;  /* 0x0000000e044c723c */ /* 0x044ff00000081078 */
[C---:B-1----:R-:W-:Y:S08]  /*247a0*/  HMMA.1688.F32.TF32 R92, R4.reuse, R54, R140 ;  /* 0x00000036045c723c */ /* 0x042ff0000008108c */
[----:B------:R-:W-:Y:S01]  /*247b0*/  HMMA.1688.F32.TF32 R120, R4, R58, R144 ;  /* 0x0000003a0478723c */ /* 0x000fe20000081090 */
[----:B------:R-:W-:Y:S01]  /*247c0*/  MOV R28, R104 ;  /* 0x00000068001c7202 */ /* 0x000fe20000000f00 */
[----:B------:R-:W-:Y:S01]  /*247d0*/  IMAD.MOV.U32 R29, RZ, RZ, R105 ;  /* 0x000000ffff1d7224 */ /* 0x000fe200078e0069 */
[----:B------:R-:W-:Y:S01]  /*247e0*/  MOV R45, R106 ;  /* 0x0000006a002d7202 */ /* 0x000fe20000000f00 */
[----:B------:R-:W-:-:S04]  /*247f0*/  IMAD.MOV.U32 R44, RZ, RZ, R107 ;  /* 0x000000ffff2c7224 */ /* 0x000fc800078e006b */
[C---:B------:R-:W-:Y:S08]  /*24800*/  HMMA.1688.F32.TF32 R80, R4.reuse, R18, R124 ;  /* 0x000000120450723c */ /* 0x040ff0000008107c */
        /* <DEDUP_REMOVED lines=9> */
[----:B------:R-:W-:-:S07]  /*248a0*/  IMAD.MOV.U32 R95, RZ, RZ, R123 ;  /* 0x000000ffff5f7224 */ /* 0x000fce00078e007b */
[C---:B------:R-:W-:Y:S08]  /*248b0*/  HMMA.1688.F32.TF32 R120, R4.reuse, R66, R152 ;  /* 0x000000420478723c */ /* 0x040ff00000081098 */
[C---:B------:R-:W-:Y:S08]  /*248c0*/  HMMA.1688.F32.TF32 R116, R4.reuse, R10, R116 ;  /* 0x0000000a0474723c */ /* 0x040ff00000081074 */
[C---:B------:R-:W-:Y:S08]  /*248d0*/  HMMA.1688.F32.TF32 R104, R4.reuse, R42, R128 ;  /* 0x0000002a0468723c */ /* 0x040ff00000081080 */
[----:B------:R-:W-:Y:S01]  /*248e0*/  HMMA.1688.F32.TF32 R4, R4, R70, R156 ;  /* 0x000000460404723c */ /* 0x000fe2000008109c */
[----:B------:R-:W-:Y:S04]  /*248f0*/  STL.64 [R1+0x290], R124 ;  /* 0x0002907c01007387 */ /* 0x000fe80000100a00 */
[----:B------:R-:W-:Y:S03]  /*24900*/  STL.64 [R1+0x298], R126 ;  /* 0x0002987e01007387 */ /* 0x000fe60000100a00 */
[C---:B------:R-:W-:Y:S01]  /*24910*/  HMMA.1688.F32.TF32 R128, R72.reuse, R22, R228 ;  /* 0x000000164880723c */ /* 0x040fe200000810e4 */
[----:B------:R-:W-:Y:S04]  /*24920*/  STL.64 [R1+0x280], R120 ;  /* 0x0002807801007387 */ /* 0x000fe80000100a00 */
[----:B------:R-:W-:Y:S06]  /*24930*/  STL.64 [R1+0x288], R122 ;  /* 0x0002887a01007387 */ /* 0x000fec0000100a00 */
[----:B------:R-:W-:Y:S04]  /*24940*/  STL.64 [R1+0x270], R4 ;  /* 0x0002700401007387 */ /* 0x000fe80000100a00 */
[----:B------:R1:W-:Y:S02]  /*24950*/  STL.64 [R1+0x278], R6 ;  /* 0x0002780601007387 */ /* 0x0003e40000100a00 */
[C---:B-1----:R-:W-:Y:S02]  /*24960*/  HMMA.1688.F32.TF32 R4, R72.reuse, R30, R176 ;  /* 0x0000001e4804723c */ /* 0x042fe400000810b0 */
[----:B------:R-:W-:Y:S04]  /*24970*/  STL.64 [R1+0x260], R128 ;  /* 0x0002608001007387 */ /* 0x000fe80000100a00 */
[----:B------:R-:W-:Y:S04]  /*24980*/  STL.64 [R1+0x268], R130 ;  /* 0x0002688201007387 */ /* 0x000fe80000100a00 */
[----:B------:R-:W-:Y:S04]  /*24990*/  STL.64 [R1+0x250], R84 ;  /* 0x0002505401007387 */ /* 0x000fe80000100a00 */
[----:B------:R-:W-:Y:S05]  /*249a0*/  STL.64 [R1+0x258], R86 ;  /* 0x0002585601007387 */ /* 0x000fea0000100a00 */
[----:B------:R-:W-:Y:S04]  /*249b0*/  STL.64 [R1+0x240], R4 ;  /* 0x0002400401007387 */ /* 0x000fe80000100a00 */
[----:B------:R1:W-:Y:S02]  /*249c0*/  STL.64 [R1+0x248], R6 ;  /* 0x0002480601007387 */ /* 0x0003e40000100a00 */
[----:B-1----:R-:W-:-:S15]  /*249d0*/  HMMA.1688.F32.TF32 R4, R72, R42, R188 ;  /* 0x0000002a4804723c */ /* 0x002fde00000810bc */
[----:B------:R-:W-:-:S04]  /*249e0*/  NOP ;  /* 0x0000000000007918 */ /* 0x000fc80000000000 */
[----:B------:R-:W-:Y:S01]  /*249f0*/  MOV R191, R4 ;  /* 0x0000000400bf7202 */ /* 0x000fe20000000f00 */
[----:B------:R-:W-:Y:S01]  /*24a00*/  IMAD.MOV.U32 R190, RZ, RZ, R5 ;  /* 0x000000ffffbe7224 */ /* 0x000fe200078e0005 */
[----:B------:R-:W-:Y:S01]  /*24a10*/  MOV R189, R6 ;  /* 0x0000000600bd7202 */ /* 0x000fe20000000f00 */
        /* <DEDUP_REMOVED lines=8> */
[C---:B------:R-:W-:Y:S03]  /*24aa0*/  HMMA.1688.F32.TF32 R4, R72.reuse, R54, R200 ;  /* 0x000000364804723c */ /* 0x040fe600000810c8 */
[----:B------:R-:W-:Y:S04]  /*24ab0*/  STL.64 [R1+0x230], R128 ;  /* 0x0002308001007387 */ /* 0x000fe80000100a00 */
[----:B------:R-:W-:Y:S04]  /*24ac0*/  STL.64 [R1+0x238], R130 ;  /* 0x0002388201007387 */ /* 0x000fe80000100a00 */
[----:B------:R-:W-:Y:S04]  /*24ad0*/  STL.64 [R1+0x220], R84 ;  /* 0x0002205401007387 */ /* 0x000fe80000100a00 */
[----:B------:R1:W-:Y:S02]  /*24ae0*/  STL.64 [R1+0x228], R86 ;  /* 0x0002285601007387 */ /* 0x0003e40000100a00 */
[----:B-1----:R-:W-:Y:S02]  /*24af0*/  HMMA.1688.F32.TF32 R84, R72, R50, R196 ;  /* 0x000000324854723c */ /* 0x002fe400000810c4 */
[----:B------:R-:W-:Y:S01]  /*24b00*/  MOV R199, R4 ;  /* 0x0000000400c77202 */ /* 0x000fe20000000f00 */
[----:B------:R-:W-:Y:S01]  /*24b10*/  IMAD.MOV.U32 R198, RZ, RZ, R5 ;  /* 0x000000ffffc67224 */ /* 0x000fe200078e0005 */
[----:B------:R-:W-:Y:S01]  /*24b20*/  MOV R197, R6 ;  /* 0x0000000600c57202 */ /* 0x000fe20000000f00 */
[----:B------:R-:W-:-:S03]  /*24b30*/  IMAD.MOV.U32 R196, RZ, RZ, R7 ;  /* 0x000000ffffc47224 */ /* 0x000fc600078e0007 */
[----:B------:R-:W-:-:S15]  /*24b40*/  HMMA.1688.F32.TF32 R4, R72, R58, R204 ;  /* 0x0000003a4804723c */ /* 0x000fde00000810cc */
[----:B------:R-:W-:-:S04]  /*24b50*/  NOP ;  /* 0x0000000000007918 */ /* 0x000fc80000000000 */
[----:B------:R-:W-:Y:S01]  /*24b60*/  MOV R203, R4 ;  /* 0x0000000400cb7202 */ /* 0x000fe20000000f00 */
[----:B------:R-:W-:Y:S01]  /*24b70*/  IMAD.MOV.U32 R202, RZ, RZ, R5 ;  /* 0x000000ffffca7224 */ /* 0x000fe200078e0005 */
[----:B------:R-:W-:Y:S01]  /*24b80*/  MOV R201, R6 ;  /* 0x0000000600c97202 */ /* 0x000fe20000000f00 */
[----:B------:R-:W-:Y:S02]  /*24b90*/  IMAD.MOV.U32 R200, RZ, RZ, R7 ;  /* 0x000000ffffc87224 */ /* 0x000fe400078e0007 */
[C---:B------:R-:W-:Y:S08]  /*24ba0*/  HMMA.1688.F32.TF32 R4, R72.reuse, R62, R208 ;  /* 0x0000003e4804723c */ /* 0x040ff000000810d0 */
[----:B------:R-:W-:Y:S11]  /*24bb0*/  HMMA.1688.F32.TF32 R228, R72, R66, R212 ;  /* 0x0000004248e4723c */ /* 0x000ff600000810d4 */
[----:B------:R-:W-:Y:S01]  /*24bc0*/  MOV R207, R4 ;  /* 0x0000000400cf7202 */ /* 0x000fe20000000f00 */
[----:B------:R-:W-:Y:S01]  /*24bd0*/  IMAD.MOV.U32 R206, RZ, RZ, R5 ;  /* 0x000000ffffce7224 */ /* 0x000fe200078e0005 */
[----:B------:R-:W-:Y:S01]  /*24be0*/  MOV R205, R6 ;  /* 0x0000000600cd7202 */ /* 0x000fe20000000f00 */
[----:B------:R-:W-:-:S02]  /*24bf0*/  IMAD.MOV.U32 R204, RZ, RZ, R7 ;  /* 0x000000ffffcc7224 */ /* 0x000fc400078e0007 */
[----:B------:R-:W-:Y:S01]  /*24c00*/  HMMA.1688.F32.TF32 R4, R72, R70, R216 ;  /* 0x000000464804723c */ /* 0x000fe200000810d8 */
[----:B------:R-:W-:Y:S04]  /*24c10*/  STL.64 [R1+0x1f0], R84 ;  /* 0x0001f05401007387 */ /* 0x000fe80000100a00 */
[----:B------:R-:W-:Y:S04]  /*24c20*/  STL.64 [R1+0x1f8], R86 ;  /* 0x0001f85601007387 */ /* 0x000fe80000100a00 */
[----:B------:R-:W2:Y:S04]  /*24c30*/  LDL R147, [R1+0x105c] ;  /* 0x00105c0001937983 */ /* 0x000ea80000100800 */
[----:B------:R-:W-:Y:S04]  /*24c40*/  STL [R1+0x125c], R230 ;  /* 0x00125ce601007387 */ /* 0x000fe80000100800 */
[----:B------:R-:W-:Y:S01]  /*24c50*/  STL [R1+0x1258], R231 ;  /* 0x001258e701007387 */ /* 0x000fe20000100800 */
[----:B------:R-:W-:-:S03]  /*24c60*/  MOV R138, R13 ;  /* 0x0000000d008a7202 */ /* 0x000fc60000000f00 */
[----:B------:R-:W-:Y:S01]  /*24c70*/  STL.64 [R1+0x1b0], R4 ;  /* 0x0001b00401007387 */ /* 0x000fe20000100a00 */
[----:B------:R-:W-:-:S03]  /*24c80*/  IMAD.MOV.U32 R139, RZ, RZ, R12 ;  /* 0x000000ffff8b7224 */ /* 0x000fc600078e000c */
[----:B------:R1:W-:Y:S04]  /*24c90*/  STL.64 [R1+0x1b8], R6 ;  /* 0x0001b80601007387 */ /* 0x0003e80000100a00 */
[----:B------:R-:W3:Y:S04]  /*24ca0*/  LDL.LU R136, [R1+0x110] ;  /* 0x0001100001887983 */ /* 0x000ee80000300800 */
[----:B------:R-:W3:Y:S04]  /*24cb0*/  LDL.LU R137, [R1+0x114] ;  /* 0x0001140001897983 */ /* 0x000ee80000300800 */
[----:B------:R-:W4:Y:S04]  /*24cc0*/  LDL.LU R13, [R1+0x12dc] ;  /* 0x0012dc00010d7983 */ /* 0x000f280000300800 */
[----:B------:R-:W3:Y:S01]  /*24cd0*/  LDL.LU R12, [R1+0x12d8] ;  /* 0x0012d800010c7983 */ /* 0x000ee20000300800 */
[----:B------:R-:W-:Y:S01]  /*24ce0*/  MOV R140, R0 ;  /* 0x00000000008c7202 */ /* 0x000fe20000000f00 */
[----:B------:R-:W-:Y:S01]  /*24cf0*/  IMAD.MOV.U32 R141, RZ, RZ, R2 ;  /* 0x000000ffff8d7224 */ /* 0x000fe200078e0002 */
[----:B------:R-:W-:Y:S01]  /*24d00*/  MOV R142, R8 ;  /* 0x00000008008e7202 */ /* 0x000fe20000000f00 */
[----:B------:R-:W3:Y:S01]  /*24d10*/  LDL.LU R0, [R1+0x12d4] ;  /* 0x0012d40001007983 */ /* 0x000ee20000300800 */
[----:B------:R-:W-:Y:S01]  /*24d20*/  IMAD.MOV.U32 R143, RZ, RZ, R9 ;  /* 0x000000ffff8f7224 */ /* 0x000fe200078e0009 */
[----:B-1----:R-:W-:Y:S02]  /*24d30*/  HMMA.1688.F32.TF32 R4, R88, R22, R236 ;  /* 0x000000165804723c */ /* 0x002fe400000810ec */
[----:B------:R-:W3:Y:S04]  /*24d40*/  LDL.LU R2, [R1+0x12d0] ;  /* 0x0012d00001027983 */ /* 0x000ee80000300800 */
[----:B------:R-:W3:Y:S02]  /*24d50*/  LDL.LU R8, [R1+0x12cc] ;  /* 0x0012cc0001087983 */ /* 0x000ee40000300800 */
[C---:B------:R-:W-:Y:S02]  /*24d60*/  HMMA.1688.F32.TF32 R164, R72.reuse, R10, R164 ;  /* 0x0000000a48a4723c */ /* 0x040fe400000810a4 */
[----:B------:R-:W3:Y:S04]  /*24d70*/  LDL.LU R9, [R1+0x12c8] ;  /* 0x0012c80001097983 */ /* 0x000ee80000300800 */
[----:B------:R-:W-:Y:S02]  /*24d80*/  LDS R85, [R16+UR7+0x13000] ;  /* 0x0130000710557984 */ /* 0x000fe40008000800 */
[C---:B------:R-:W-:Y:S02]  /*24d90*/  HMMA.1688.F32.TF32 R120, R72.reuse, R14, R168 ;  /* 0x0000000e4878723c */ /* 0x040fe400000810a8 */
[----:B------:R-:W-:Y:S04]  /*24da0*/  LDS R87, [R16+UR7+0x13400] ;  /* 0x0134000710577984 */ /* 0x000fe80008000800 */
[----:B------:R-:W-:Y:S02]  /*24db0*/  LDS R23, [R16+UR7+0x13480] ;  /* 0x0134800710177984 */ /* 0x000fe40008000800 */
[-C--:B------:R-:W-:Y:S02]  /*24dc0*/  HMMA.1688.F32.TF32 R124, R72, R18.reuse, R172 ;  /* 0x00000012487c723c */ /* 0x080fe400000810ac */
[----:B------:R-:W3:Y:S04]  /*24dd0*/  LDL.LU R244, [R1+0x190] ;  /* 0x0001900001f47983 */ /* 0x000ee80000300800 */
[----:B------:R-:W-:Y:S02]  /*24de0*/  LDS R72, [R17+UR7+0x13000] ;  /* 0x0130000711487984 */ /* 0x000fe40008000800 */
[C---:B------:R-:W-:Y:S02]  /*24df0*/  HMMA.1688.F32.TF32 R232, R88.reuse, R18, R232 ;  /* 0x0000001258e8723c */ /* 0x040fe400000810e8 */
[----:B------:R-:W-:Y:S04]  /*24e00*/  LDS R74, [R17+UR7+0x13400] ;  /* 0x01340007114a7984 */ /* 0x000fe80008000800 */
[----:B------:R-:W-:Y:S04]  /*24e10*/  LDS R16, [R17+UR7+0x13080] ;  /* 0x0130800711107984 */ /* 0x000fe80008000800 */
[----:B------:R-:W-:Y:S04]  /*24e20*/  LDS R18, [R17+UR7+0x13480] ;  /* 0x0134800711127984 */ /* 0x000fe80008000800 */
[----:B------:R-:W3:Y:S04]  /*24e30*/  LDL.LU R245, [R1+0x194] ;  /* 0x0001940001f57983 */ /* 0x000ee80000300800 */
[----:B------:R-:W-:Y:S04]  /*24e40*/  LDS R73, [R247+UR7+0x13000] ;  /* 0x01300007f7497984 */ /* 0x000fe80008000800 */
[----:B------:R-:W-:Y:S04]  /*24e50*/  LDS R75, [R247+UR7+0x13400] ;  /* 0x01340007f74b7984 */ /* 0x000fe80008000800 */
[----:B------:R-:W-:Y:S04]  /*24e60*/  LDS R17, [R247+UR7+0x13080] ;  /* 0x01308007f7117984 */ /* 0x000fe80008000800 */
[----:B------:R1:W-:Y:S04]  /*24e70*/  LDS R19, [R247+UR7+0x13480] ;  /* 0x01348007f7137984 */ /* 0x0003e80008000800 */
[----:B------:R-:W3:Y:S04]  /*24e80*/  LDL.LU R246, [R1+0x198] ;  /* 0x0001980001f67983 */ /* 0x000ee80000300800 */
[----:B-1----:R-:W3:Y:S04]  /*24e90*/  LDL.LU R247, [R1+0x19c] ;  /* 0x00019c0001f77983 */ /* 0x002ee80000300800 */
[----:B------:R-:W3:Y:S04]  /*24ea0*/  LDL.LU R148, [R1+0x130] ;  /* 0x0001300001947983 */ /* 0x000ee80000300800 */
[----:B------:R-:W3:Y:S01]  /*24eb0*/  LDL.LU R149, [R1+0x134] ;  /* 0x0001340001957983 */ /* 0x000ee20000300800 */
[C---:B------:R-:W-:Y:S03]  /*24ec0*/  HMMA.1688.F32.TF32 R220, R88.reuse, R10, R220 ;  /* 0x0000000a58dc723c */ /* 0x040fe600000810dc */
[----:B------:R-:W-:Y:S04]  /*24ed0*/  LDS R84, [R241+UR7+0x13000] ;  /* 0x01300007f1547984 */ /* 0x000fe80008000800 */
[----:B------:R-:W-:Y:S01]  /*24ee0*/  LDS R86, [R241+UR7+0x13400] ;  /* 0x01340007f1567984 */ /* 0x000fe20008000800 */
[----:B------:R-:W-:Y:S01]  /*24ef0*/  HMMA.1688.F32.TF32 R224, R88, R14, R224 ;  /* 0x0000000e58e0723c */ /* 0x000fe200000810e0 */
[----:B------:R-:W-:Y:S01]  /*24f00*/  IMAD.MOV.U32 R216, RZ, RZ, R248 ;  /* 0x000000ffffd87224 */ /* 0x000fe200078e00f8 */
[----:B------:R-:W-:Y:S01]  /*24f10*/  MOV R217, R249 ;  /* 0x000000f900d97202 */ /* 0x000fe20000000f00 */
[----:B------:R-:W-:Y:S01]  /*24f20*/  IMAD.MOV.U32 R218, RZ, RZ, R250 ;  /* 0x000000ffffda7224 */ /* 0x000fe200078e00fa */
[----:B------:R-:W-:Y:S01]  /*24f30*/  MOV R219, R251 ;  /* 0x000000fb00db7202 */ /* 0x000fe20000000f00 */
[----:B------:R-:W-:Y:S01]  /*24f40*/  IMAD.MOV.U32 R212, RZ, RZ, R92 ;  /* 0x000000ffffd47224 */ /* 0x000fe200078e005c */
[----:B------:R-:W-:Y:S01]  /*24f50*/  MOV R213, R93 ;  /* 0x0000005d00d57202 */ /* 0x000fe20000000f00 */
[----:B------:R-:W-:Y:S01]  /*24f60*/  IMAD.MOV.U32 R214, RZ, RZ, R94 ;  /* 0x000000ffffd67224 */ /* 0x000fe200078e005e */
[----:B------:R-:W-:Y:S01]  /*24f70*/  MOV R215, R95 ;  /* 0x0000005f00d77202 */ /* 0x000fe20000000f00 */
[----:B--2---:R-:W-:Y:S04]  /*24f80*/  LDSM.16.M88.4 R184, [R147+UR8+0x1880] ;  /* 0x0018800893b8783b */ /* 0x004fe80008000200 */
[----:B------:R-:W-:Y:S01]  /*24f90*/  LDSM.16.M88.4 R180, [R147+UR8+0x2080] ;  /* 0x0020800893b4783b */ /* 0x000fe20008000200 */
[----:B----4-:R-:W-:Y:S01]  /*24fa0*/  IMAD.MOV.U32 R151, RZ, RZ, R13 ;  /* 0x000000ffff977224 */ /* 0x010fe200078e000d */
[----:B---3--:R-:W-:-:S02]  /*24fb0*/  MOV R150, R12 ;  /* 0x0000000c00967202 */ /* 0x008fc40000000f00 */
[----:B------:R-:W-:Y:S04]  /*24fc0*/  LDS R22, [R241+UR7+0x13480] ;  /* 0x01348007f1167984 */ /* 0x000fe80008000800 */
        /* <DEDUP_REMOVED lines=16> */
[----:B------:R-:W-:Y:S01]  /*250d0*/  MOV R211, R4 ;  /* 0x0000000400d37202 */ /* 0x000fe20000000f00 */
[----:B------:R-:W-:Y:S01]  /*250e0*/  IMAD.MOV.U32 R210, RZ, RZ, R5 ;  /* 0x000000ffffd27224 */ /* 0x000fe200078e0005 */
[----:B------:R-:W-:Y:S01]  /*250f0*/  MOV R209, R6 ;  /* 0x0000000600d17202 */ /* 0x000fe20000000f00 */
[----:B------:R-:W-:Y:S01]  /*25100*/  IMAD.MOV.U32 R208, RZ, RZ, R7 ;  /* 0x000000ffffd07224 */ /* 0x000fe200078e0007 */
[----:B------:R-:W-:Y:S01]  /*25110*/  MOV R152, R9 ;  /* 0x0000000900987202 */ /* 0x000fe20000000f00 */
[----:B------:R-:W1:Y:S01]  /*25120*/  LDSM.16.M88.4 R4, [R147+UR8+0x80] ;  /* 0x000080089304783b */ /* 0x000e620008000200 */
[----:B------:R-:W-:-:S03]  /*25130*/  IMAD.MOV.U32 R153, RZ, RZ, R8 ;  /* 0x000000ffff997224 */ /* 0x000fc600078e0008 */
[----:B------:R-:W1:Y:S01]  /*25140*/  LDSM.16.M88.4 R8, [R147+UR8+0x880] ;  /* 0x000880089308783b */ /* 0x000e620008000200 */
[----:B------:R-:W-:Y:S01]  /*25150*/  HMMA.1688.F32.TF32 R132, R88, R26, R244 ;  /* 0x0000001a5884723c */ /* 0x000fe200000810f4 */
[----:B------:R-:W-:Y:S01]  /*25160*/  MOV R154, R2 ;  /* 0x00000002009a7202 */ /* 0x000fe20000000f00 */
[----:B------:R-:W-:-:S15]  /*25170*/  IMAD.MOV.U32 R155, RZ, RZ, R0 ;  /* 0x000000ffff9b7224 */ /* 0x000fde00078e0000 */
[----:B------:R-:W-:Y:S02]  /*25180*/  NOP ;  /* 0x0000000000007918 */ /* 0x000fe40000000000 */
[----:B------:R-:W-:Y:S01]  /*25190*/  MOV R230, R132 ;  /* 0x0000008400e67202 */ /* 0x000fe20000000f00 */
[----:B------:R-:W-:Y:S01]  /*251a0*/  IMAD.MOV.U32 R231, RZ, RZ, R133 ;  /* 0x000000ffffe77224 */ /* 0x000fe200078e0085 */
[----:B------:R-:W-:Y:S01]  /*251b0*/  MOV R2, R134 ;  /* 0x0000008600027202 */ /* 0x000fe20000000f00 */
[----:B------:R-:W-:Y:S01]  /*251c0*/  IMAD.MOV.U32 R0, RZ, RZ, R135 ;  /* 0x000000ffff007224 */ /* 0x000fe200078e0087 */
[----:B-1----:R-:W-:Y:S04]  /*251d0*/  STL [R1+0x1238], R6 ;  /* 0x0012380601007387 */ /* 0x002fe80000100800 */
[----:B------:R-:W-:Y:S04]  /*251e0*/  STL [R1+0x1200], R7 ;  /* 0x0012000701007387 */ /* 0x000fe80000100800 */
[----:B------:R1:W-:Y:S04]  /*251f0*/  STL [R1+0x1240], R10 ;  /* 0x0012400a01007387 */ /* 0x0003e80000100800 */
[----:B------:R-:W-:Y:S01]  /*25200*/  STL [R1+0x123c], R11 ;  /* 0x00123c0b01007387 */ /* 0x000fe20000100800 */
[C---:B------:R-:W-:Y:S08]  /*25210*/  HMMA.1688.F32.TF32 R148, R88.reuse, R50, R148 ;  /* 0x000000325894723c */ /* 0x040ff00000081094 */
[----:B------:R-:W-:Y:S11]  /*25220*/  HMMA.1688.F32.TF32 R152, R88, R46, R152 ;  /* 0x0000002e5898723c */ /* 0x000ff60000081098 */
[----:B-1----:R-:W-:Y:S01]  /*25230*/  MOV R10, R151 ;  /* 0x00000097000a7202 */ /* 0x002fe20000000f00 */
[----:B--2---:R-:W-:Y:S01]  /*25240*/  IMAD.MOV.U32 R159, RZ, RZ, R12 ;  /* 0x000000ffff9f7224 */ /* 0x004fe200078e000c */
[----:B---3--:R-:W-:-:S02]  /*25250*/  MOV R158, R13 ;  /* 0x0000000d009e7202 */ /* 0x008fc40000000f00 */
[----:B------:R-:W1:Y:S01]  /*25260*/  LDSM.16.M88.4 R12, [R147+UR8+0x1080] ;  /* 0x00108008930c783b */ /* 0x000e620008000200 */
[C---:B----4-:R-:W-:Y:S03]  /*25270*/  HMMA.1688.F32.TF32 R176, R88.reuse, R30, R172 ;  /* 0x0000001e58b0723c */ /* 0x050fe600000810ac */
[----:B-1----:R-:W-:Y:S05]  /*25280*/  STL [R1+0x1248], R14 ;  /* 0x0012480e01007387 */ /* 0x002fea0000100800 */
[C---:B------:R-:W-:Y:S01]  /*25290*/  HMMA.1688.F32.TF32 R172, R88.reuse, R34, R168 ;  /* 0x0000002258ac723c */ /* 0x040fe200000810a8 */
[----:B------:R1:W-:Y:S04]  /*252a0*/  STL [R1+0x1244], R15 ;  /* 0x0012440f01007387 */ /* 0x0003e80000100800 */
[----:B------:R-:W2:Y:S03]  /*252b0*/  LDL.LU R132, [R1+0x100] ;  /* 0x0001000001847983 */ /* 0x000ea60000300800 */
[C---:B------:R-:W-:Y:S01]  /*252c0*/  HMMA.1688.F32.TF32 R168, R88.reuse, R38, R128 ;  /* 0x0000002658a8723c */ /* 0x040fe20000081080 */
[----:B------:R-:W2:Y:S04]  /*252d0*/  LDL.LU R133, [R1+0x104] ;  /* 0x0001040001857983 */ /* 0x000ea80000300800 */
[----:B------:R-:W2:Y:S04]  /*252e0*/  LDL.LU R134, [R1+0x108] ;  /* 0x0001080001867983 */ /* 0x000ea80000300800 */
[----:B------:R-:W2:Y:S04]  /*252f0*/  LDL.LU R135, [R1+0x10c] ;  /* 0x00010c0001877983 */ /* 0x000ea80000300800 */
[----:B------:R-:W3:Y:S04]  /*25300*/  LDL.LU R244, [R1+0xf0] ;  /* 0x0000f00001f47983 */ /* 0x000ee80000300800 */
[----:B------:R-:W3:Y:S04]  /*25310*/  LDL.LU R245, [R1+0xf4] ;  /* 0x0000f40001f57983 */ /* 0x000ee80000300800 */
[----:B------:R-:W3:Y:S04]  /*25320*/  LDL.LU R246, [R1+0xf8] ;  /* 0x0000f80001f67983 */ /* 0x000ee80000300800 */
[----:B------:R-:W3:Y:S04]  /*25330*/  LDL.LU R247, [R1+0xfc] ;  /* 0x0000fc0001f77983 */ /* 0x000ee80000300800 */
[----:B------:R-:W-:Y:S04]  /*25340*/  STL.64 [R1+0x180], R176 ;  /* 0x000180b001007387 */ /* 0x000fe80000100a00 */
[----:B------:R-:W-:Y:S04]  /*25350*/  STL.64 [R1+0x188], R178 ;  /* 0x000188b201007387 */ /* 0x000fe80000100a00 */
[----:B------:R-:W4:Y:S04]  /*25360*/  LDL.LU R128, [R1+0xc0] ;  /* 0x0000c00001807983 */ /* 0x000f280000300800 */
[----:B------:R-:W-:Y:S04]  /*25370*/  STL.64 [R1+0xb0], R172 ;  /* 0x0000b0ac01007387 */ /* 0x000fe80000100a00 */
[----:B------:R-:W-:Y:S04]  /*25380*/  STL.64 [R1+0xb8], R174 ;  /* 0x0000b8ae01007387 */ /* 0x000fe80000100a00 */
[----:B------:R-:W-:Y:S04]  /*25390*/  STL.64 [R1+0xa0], R168 ;  /* 0x0000a0a801007387 */ /* 0x000fe80000100a00 */
[----:B------:R-:W-:Y:S04]  /*253a0*/  STL.64 [R1+0xa8], R170 ;  /* 0x0000a8aa01007387 */ /* 0x000fe80000100a00 */
[----:B------:R-:W4:Y:S01]  /*253b0*/  LDL.LU R129, [R1+0xc4] ;  /* 0x0000c40001817983 */ /* 0x000f220000300800 */
[C---:B------:R-:W-:Y:S03]  /*253c0*/  HMMA.1688.F32.TF32 R156, R88.reuse, R42, R156 ;  /* 0x0000002a589c723c */ /* 0x040fe6000008109c */
[----:B------:R-:W4:Y:S04]  /*253d0*/  LDL.LU R130, [R1+0xc8] ;  /* 0x0000c80001827983 */ /* 0x000f280000300800 */
[----:B------:R-:W4:Y:S01]  /*253e0*/  LDL.LU R131, [R1+0xcc] ;  /* 0x0000cc0001837983 */ /* 0x000f220000300800 */
[----:B-1----:R-:W-:Y:S01]  /*253f0*/  IMAD.MOV.U32 R15, RZ, RZ, R150 ;  /* 0x000000ffff0f7224 */ /* 0x002fe200078e0096 */
[----:B------:R-:W-:Y:S01]  /*25400*/  MOV R14, R149 ;  /* 0x00000095000e7202 */ /* 0x000fe20000000f00 */
[----:B------:R-:W-:Y:S08]  /*25410*/  HMMA.1688.F32.TF32 R136, R88, R58, R136 ;  /* 0x0000003a5888723c */ /* 0x000ff00000081088 */
[----:B------:R-:W-:Y:S01]  /*25420*/  HMMA.1688.F32.TF32 R76, R72, R8, R76 ;  /* 0x00000008484c723c */ /* 0x000fe2000008104c */
[----:B------:R-:W-:Y:S04]  /*25430*/  STL.64 [R1+0x90], R156 ;  /* 0x0000909c01007387 */ /* 0x000fe80000100a00 */
[----:B------:R-:W-:Y:S04]  /*25440*/  STL.64 [R1+0x98], R158 ;  /* 0x0000989e01007387 */ /* 0x000fe80000100a00 */
[----:B------:R-:W-:Y:S04]  /*25450*/  STL.64 [R1+0x70], R152 ;  /* 0x0000709801007387 */ /* 0x000fe80000100a00 */
[----:B------:R-:W-:Y:S04]  /*25460*/  STL.64 [R1+0x78], R154 ;  /* 0x0000789a01007387 */ /* 0x000fe80000100a00 */
[----:B------:R1:W-:Y:S04]  /*25470*/  STL [R1+0x60], R148 ;  /* 0x0000609401007387 */ /* 0x0003e80000100800 */
[----:B------:R-:W-:Y:S04]  /*25480*/  STL [R1+0x1254], R10 ;  /* 0x0012540a01007387 */ /* 0x000fe80000100800 */
[----:B------:R2:W-:Y:S01]  /*25490*/  STL [R1+0x1250], R15 ;  /* 0x0012500f01007387 */ /* 0x0005e20000100800 */
[----:B-1----:R-:W-:Y:S03]  /*254a0*/  HMMA.1688.F32.TF32 R148, R88, R54, R140 ;  /* 0x000000365894723c */ /* 0x002fe6000008108c */
[----:B------:R1:W-:Y:S04]  /*254b0*/  STL [R1+0x124c], R14 ;  /* 0x00124c0e01007387 */ /* 0x0003e80000100800 */
[----:B------:R-:W4:Y:S01]  /*254c0*/  LDL.LU R140, [R1+0x10] ;  /* 0x00001000018c7983 */ /* 0x000f220000300800 */
[----:B------:R-:W-:Y:S01]  /*254d0*/  MOV R142, R240 ;  /* 0x000000f0008e7202 */ /* 0x000fe20000000f00 */
[----:B------:R-:W-:Y:S01]  /*254e0*/  IMAD.MOV.U32 R143, RZ, RZ, R3 ;  /* 0x000000ffff8f7224 */ /* 0x000fe200078e0003 */
[----:B------:R-:W-:Y:S01]  /*254f0*/  MOV R11, R136 ;  /* 0x00000088000b7202 */ /* 0x000fe20000000f00 */
[----:B------:R-:W-:Y:S01]  /*25500*/  IMAD.MOV.U32 R6, RZ, RZ, R137 ;  /* 0x000000ffff067224 */ /* 0x000fe200078e0089 */
[----:B------:R-:W-:Y:S01]  /*25510*/  MOV R240, R138 ;  /* 0x0000008a00f07202 */ /* 0x000fe20000000f00 */
[----:B------:R-:W-:Y:S01]  /*25520*/  IMAD.MOV.U32 R3, RZ, RZ, R139 ;  /* 0x000000ffff037224 */ /* 0x000fe200078e008b */
[----:B------:R-:W-:Y:S01]  /*25530*/  HMMA.1688.F32.TF32 R120, R20, R8, R120 ;  /* 0x000000081478723c */ /* 0x000fe20000081078 */
[----:B------:R-:W-:Y:S01]  /*25540*/  IMAD.MOV.U32 R50, RZ, RZ, R33 ;  /* 0x000000ffff327224 */ /* 0x000fe200078e0021 */
[----:B------:R-:W-:Y:S01]  /*25550*/  MOV R51, R32 ;  /* 0x0000002000337202 */ /* 0x000fe20000000f00 */
[----:B------:R-:W-:Y:S04]  /*25560*/  LDSM.16.M88.4 R156, [R147+UR8+0x6080] ;  /* 0x00608008939c783b */ /* 0x000fe80008000200 */
[----:B------:R-:W-:Y:S01]  /*25570*/  LDSM.16.M88.4 R176, [R147+UR8+0x3880] ;  /* 0x0038800893b0783b */ /* 0x000fe20008000200 */
[----:B------:R-:W-:Y:S03]  /*25580*/  HMMA.1688.F32.TF32 R136, R84, R4, R160 ;  /* 0x000000045488723c */ /* 0x000fe600000810a0 */
[----:B------:R-:W-:Y:S04]  /*25590*/  STL.64 [R1+0x50], R148 ;  /* 0x0000509401007387 */ /* 0x000fe80000100a00 */
[----:B------:R-:W-:Y:S01]  /*255a0*/  STL.64 [R1+0x58], R150 ;  /* 0x0000589601007387 */ /* 0x000fe20000100a00 */
[----:B------:R-:W-:Y:S01]  /*255b0*/  IMAD.MOV.U32 R141, RZ, RZ, R252 ;  /* 0x000000ffff8d7224 */ /* 0x000fe200078e00fc */
[-C--:B------:R-:W-:Y:S02]  /*255c0*/  HMMA.1688.F32.TF32 R80, R72, R12.reuse, R80 ;  /* 0x0000000c4850723c */ /* 0x080fe40000081050 */
[----:B------:R-:W-:Y:S04]  /*255d0*/  LDSM.16.M88.4 R172, [R147+UR8+0x4080] ;  /* 0x0040800893ac783b */ /* 0x000fe80008000200 */
[----:B------:R-:W-:Y:S02]  /*255e0*/  LDSM.16.M88.4 R168, [R147+UR8+0x4880] ;  /* 0x0048800893a8783b */ /* 0x000fe40008000200 */
[----:B------:R-:W-:Y:S08]  /*255f0*/  HMMA.1688.F32.TF32 R124, R20, R12, R124 ;  /* 0x0000000c147c723c */ /* 0x000ff0000008107c */
[C---:B--2---:R-:W-:Y:S08]  /*25600*/  HMMA.1688.F32.TF32 R132, R88.reuse, R62, R132 ;  /* 0x0000003e5884723c */ /* 0x044ff00000081084 */
[C---:B---3--:R-:W-:Y:S08]  /*25610*/  HMMA.1688.F32.TF32 R244, R88.reuse, R66, R244 ;  /* 0x0000004258f4723c */ /* 0x048ff000000810f4 */
[----:B----4-:R-:W-:Y:S03]  /*25620*/  HMMA.1688.F32.TF32 R236, R88, R70, R128 ;  /* 0x0000004658ec723c */ /* 0x010fe60000081080 */
[----:B------:R-:W-:Y:S01]  /*25630*/  IMAD.MOV.U32 R15, RZ, RZ, R134 ;  /* 0x000000ffff0f7224 */ /* 0x000fe200078e0086 */
[----:B-1----:R-:W-:Y:S01]  /*25640*/  MOV R14, R135 ;  /* 0x00000087000e7202 */ /* 0x002fe20000000f00 */
[----:B------:R-:W-:Y:S01]  /*25650*/  IMAD.MOV.U32 R134, RZ, RZ, R69 ;  /* 0x000000ffff867224 */ /* 0x000fe200078e0045 */
[----:B------:R-:W-:Y:S01]  /*25660*/  MOV R135, R68 ;  /* 0x0000004400877202 */ /* 0x000fe20000000f00 */
[----:B------:R-:W-:Y:S01]  /*25670*/  IMAD.MOV.U32 R54, RZ, RZ, R37 ;  /* 0x000000ffff367224 */ /* 0x000fe200078e0025 */
[----:B------:R-:W-:Y:S01]  /*25680*/  MOV R55, R36 ;  /* 0x0000002400377202 */ /* 0x000fe20000000f00 */
[----:B------:R-:W1:Y:S01]  /*25690*/  LDSM.16.M88.4 R160, [R147+UR8+0x5880] ;  /* 0x0058800893a0783b */ /* 0x000e620008000200 */
[-C--:B------:R-:W-:Y:S03]  /*256a0*/  HMMA.1688.F32.TF32 R128, R72, R4.reuse, R116 ;  /* 0x000000044880723c */ /* 0x080fe60000081074 */
[----:B------:R-:W-:Y:S04]  /*256b0*/  LDSM.16.M88.4 R152, [R147+UR8+0x6880] ;  /* 0x006880089398783b */ /* 0x000fe80008000200 */
[----:B------:R-:W-:Y:S01]  /*256c0*/  LDSM.16.M88.4 R148, [R147+UR8+0x7080] ;  /* 0x007080089394783b */ /* 0x000fe20008000200 */
[-C--:B------:R-:W-:Y:S03]  /*256d0*/  HMMA.1688.F32.TF32 R68, R20, R4.reuse, R164 ;  /* 0x000000041444723c */ /* 0x080fe600000810a4 */
[----:B------:R-:W-:Y:S04]  /*256e0*/  STL [R1+0x30], R132 ;  /* 0x0000308401007387 */ /* 0x000fe80000100800 */
[----:B------:R-:W-:Y:S01]  /*256f0*/  STL.64 [R1+0x11b8], R246 ;  /* 0x0011b8f601007387 */ /* 0x000fe20000100a00 */
[----:B------:R-:W-:Y:S03]  /*25700*/  HMMA.1688.F32.TF32 R88, R16, R4, R220 ;  /* 0x000000041058723c */ /* 0x000fe600000810dc */
        /* <DEDUP_REMOVED lines=8> */
[----:B------:R-:W-:Y:S04]  /*25790*/  STL [R1+0x1158], R131 ;  /* 0x0011588301007387 */ /* 0x000fe80000100800 */
[----:B------:R-:W-:Y:S04]  /*257a0*/  STL.64 [R1+0x1188], R70 ;  /* 0x0011884601007387 */ /* 0x000fe80000100a00 */
[----:B------:R2:W-:Y:S01]  /*257b0*/  STL.64 [R1+0x1180], R68 ;  /* 0x0011804401007387 */ /* 0x0005e20000100a00 */
[----:B------:R-:W-:Y:S01]  /*257c0*/  MOV R10, R133 ;  /* 0x00000085000a7202 */ /* 0x000fe20000000f00 */
[----:B------:R-:W-:Y:S01]  /*257d0*/  IMAD.MOV.U32 R66, RZ, RZ, R41 ;  /* 0x000000ffff427224 */ /* 0x000fe200078e0029 */
[----:B------:R-:W-:Y:S01]  /*257e0*/  MOV R67, R40 ;  /* 0x0000002800437202 */ /* 0x000fe20000000f00 */
[----:B------:R-:W-:Y:S01]  /*257f0*/  IMAD.MOV.U32 R62, RZ, RZ, R24 ;  /* 0x000000ffff3e7224 */ /* 0x000fe200078e0018 */
[----:B------:R-:W-:Y:S01]  /*25800*/  MOV R63, R25 ;  /* 0x00000019003f7202 */ /* 0x000fe20000000f00 */
[----:B------:R-:W3:Y:S01]  /*25810*/  LDSM.16.M88.4 R164, [R147+UR8+0x5080] ;  /* 0x0050800893a4783b */ /* 0x000ee20008000200 */
[----:B--2---:R-:W-:Y:S03]  /*25820*/  HMMA.1688.F32.TF32 R68, R84, R8, R140 ;  /* 0x000000085444723c */ /* 0x004fe6000008108c */
[----:B------:R-:W-:Y:S01]  /*25830*/  STL.64 [R1+0x3b0], R88 ;  /* 0x0003b05801007387 */ /* 0x000fe20000100a00 */
[----:B------:R-:W-:Y:S01]  /*25840*/  IMAD.MOV.U32 R132, RZ, RZ, R243 ;  /* 0x000000ffff847224 */ /* 0x000fe200078e00f3 */
[----:B------:R-:W-:-:S02]  /*25850*/  MOV R133, R242 ;  /* 0x000000f200857202 */ /* 0x000fc40000000f00 */
[----:B------:R-:W-:Y:S04]  /*25860*/  STL.64 [R1+0x3b8], R90 ;  /* 0x0003b85a01007387 */ /* 0x000fe80000100a00 */
[----:B------:R-:W-:Y:S04]  /*25870*/  STL [R1+0x1174], R76 ;  /* 0x0011744c01007387 */ /* 0x000fe80000100800 */
[----:B------:R-:W-:Y:S04]  /*25880*/  STL [R1+0x1170], R77 ;  /* 0x0011704d01007387 */ /* 0x000fe80000100800 */
[----:B------:R-:W-:Y:S04]  /*25890*/  STL [R1+0x116c], R78 ;  /* 0x00116c4e01007387 */ /* 0x000fe80000100800 */
[----:B------:R-:W-:Y:S01]  /*258a0*/  STL [R1+0x1168], R79 ;  /* 0x0011684f01007387 */ /* 0x000fe20000100800 */
[----:B------:R-:W-:Y:S01]  /*258b0*/  IMAD.MOV.U32 R7, RZ, RZ, R68 ;  /* 0x000000ffff077224 */ /* 0x000fe200078e0044 */
[----:B------:R-:W-:-:S02]  /*258c0*/  MOV R252, R69 ;  /* 0x0000004500fc7202 */ /* 0x000fc40000000f00 */
[----:B------:R-:W-:Y:S01]  /*258d0*/  STL.64 [R1+0x1198], R122 ;  /* 0x0011987a01007387 */ /* 0x000fe20000100a00 */
[----:B------:R-:W-:Y:S01]  /*258e0*/  IMAD.MOV.U32 R243, RZ, RZ, R70 ;  /* 0x000000fffff37224 */ /* 0x000fe200078e0046 */
[----:B------:R-:W-:Y:S02]  /*258f0*/  MOV R242, R71 ;  /* 0x0000004700f27202 */ /* 0x000fe40000000f00 */
[----:B------:R2:W-:Y:S01]  /*25900*/  STL.64 [R1+0x1190], R120 ;  /* 0x0011907801007387 */ /* 0x0005e20000100a00 */
[----:B------:R-:W-:Y:S03]  /*25910*/  HMMA.1688.F32.TF32 R68, R16, R8, R224 ;  /* 0x000000081044723c */ /* 0x000fe600000810e0 */
[----:B------:R-:W-:Y:S05]  /*25920*/  LDSM.16.M88.4 R140, [R147+UR8+0x3080] ;  /* 0x00308008938c783b */ /* 0x000fea0008000200 */
[----:B--2---:R-:W-:Y:S01]  /*25930*/  HMMA.1688.F32.TF32 R120, R84, R12, R132 ;  /* 0x0000000c5478723c */ /* 0x004fe20000081084 */
[----:B------:R-:W-:Y:S01]  /*25940*/  IMAD.MOV.U32 R88, RZ, RZ, R28 ;  /* 0x000000ffff587224 */ /* 0x000fe200078e001c */
[----:B------:R-:W-:Y:S01]  /*25950*/  MOV R89, R29 ;  /* 0x0000001d00597202 */ /* 0x000fe20000000f00 */
[----:B------:R-:W-:Y:S01]  /*25960*/  IMAD.MOV.U32 R90, RZ, RZ, R45 ;  /* 0x000000ffff5a7224 */ /* 0x000fe200078e002d */
[----:B------:R-:W-:Y:S01]  /*25970*/  MOV R91, R44 ;  /* 0x0000002c005b7202 */ /* 0x000fe20000000f00 */
[----:B------:R-:W-:Y:S01]  /*25980*/  LDSM.16.M88.4 R132, [R147+UR8+0x2880] ;  /* 0x002880089384783b */ /* 0x000fe20008000200 */
[----:B------:R-:W-:Y:S01]  /*25990*/  MOV R223, R200 ;  /* 0x000000c800df7202 */ /* 0x000fe20000000f00 */
[----:B------:R-:W-:Y:S01]  /*259a0*/  IMAD.MOV.U32 R222, RZ, RZ, R201 ;  /* 0x000000ffffde7224 */ /* 0x000fe200078e00c9 */
[----:B------:R-:W-:Y:S01]  /*259b0*/  MOV R221, R202 ;  /* 0x000000ca00dd7202 */ /* 0x000fe20000000f00 */
[----:B------:R-:W-:Y:S01]  /*259c0*/  IMAD.MOV.U32 R220, RZ, RZ, R203 ;  /* 0x000000ffffdc7224 */ /* 0x000fe200078e00cb */
[----:B------:R-:W-:-:S09]  /*259d0*/  MOV R225, R206 ;  /* 0x000000ce00e17202 */ /* 0x000fd20000000f00 */
[----:B------:R-:W-:Y:S04]  /*259e0*/  STL.64 [R1+0x11a8], R122 ;  /* 0x0011a87a01007387 */ /* 0x000fe80000100a00 */
[----:B------:R-:W-:Y:S04]  /*259f0*/  STL.64 [R1+0x3a0], R68 ;  /* 0x0003a04401007387 */ /* 0x000fe80000100a00 */
[----:B------:R2:W-:Y:S01]  /*25a00*/  STL.64 [R1+0x3a8], R70 ;  /* 0x0003a84601007387 */ /* 0x0005e20000100a00 */
[----:B------:R-:W-:Y:S01]  /*25a10*/  IMAD.MOV.U32 R224, RZ, RZ, R207 ;  /* 0x000000ffffe07224 */ /* 0x000fe200078e00cf */
[----:B------:R-:W-:Y:S01]  /*25a20*/  MOV R227, R204 ;  /* 0x000000cc00e37202 */ /* 0x000fe20000000f00 */
[----:B------:R-:W-:Y:S01]  /*25a30*/  IMAD.MOV.U32 R226, RZ, RZ, R205 ;  /* 0x000000ffffe27224 */ /* 0x000fe200078e00cd */
[----:B------:R-:W4:Y:S01]  /*25a40*/  LDSM.16.M88.4 R144, [R147+UR8+0x7880] ;  /* 0x007880089390783b */ /* 0x000f220008000200 */
[----:B--2---:R-:W-:Y:S03]  /*25a50*/  HMMA.1688.F32.TF32 R68, R16, R12, R232 ;  /* 0x0000000c1044723c */ /* 0x004fe600000810e8 */
[----:B------:R-:W-:Y:S04]  /*25a60*/  STL.64 [R1+0x11a0], R120 ;  /* 0x0011a07801007387 */ /* 0x000fe80000100a00 */
[----:B------:R-:W-:Y:S04]  /*25a70*/  STL [R1+0x117c], R82 ;  /* 0x00117c5201007387 */ /* 0x000fe80000100800 */
[----:B------:R-:W-:Y:S04]  /*25a80*/  STL [R1+0x1178], R83 ;  /* 0x0011785301007387 */ /* 0x000fe80000100800 */
[----:B------:R-:W-:Y:S04]  /*25a90*/  STL.64 [R1+0x11e8], R126 ;  /* 0x0011e87e01007387 */ /* 0x000fe80000100a00 */
[----:B------:R-:W-:Y:S04]  /*25aa0*/  STL.64 [R1+0x11e0], R124 ;  /* 0x0011e07c01007387 */ /* 0x000fe80000100a00 */
[----:B------:R-:W-:Y:S04]  /*25ab0*/  STL.64 [R1+0x390], R68 ;  /* 0x0003904401007387 */ /* 0x000fe80000100a00 */
[----:B------:R2:W-:Y:S04]  /*25ac0*/  STL.64 [R1+0x398], R70 ;  /* 0x0003984601007387 */ /* 0x0005e80000100a00 */
        /* <DEDUP_REMOVED lines=12> */
[----:B--2---:R-:W-:Y:S01]  /*25b90*/  MOV R47, R28 ;  /* 0x0000001c002f7202 */ /* 0x004fe20000000f00 */
[----:B---3--:R-:W-:-:S02]  /*25ba0*/  IMAD.MOV.U32 R46, RZ, RZ, R29 ;  /* 0x000000ffff2e7224 */ /* 0x008fc400078e001d */
[----:B------:R-:W2:Y:S04]  /*25bb0*/  LDL.LU R29, [R1+0x128c] ;  /* 0x00128c00011d7983 */ /* 0x000ea80000300800 */
[----:B------:R-:W2:Y:S01]  /*25bc0*/  LDL.LU R28, [R1+0x1288] ;  /* 0x00128800011c7983 */ /* 0x000ea20000300800 */
[----:B----4-:R-:W-:Y:S01]  /*25bd0*/  MOV R39, R24 ;  /* 0x0000001800277202 */ /* 0x010fe20000000f00 */
[----:B------:R-:W-:Y:S02]  /*25be0*/  IMAD.MOV.U32 R38, RZ, RZ, R25 ;  /* 0x000000ffff267224 */ /* 0x000fe400078e0019 */
        /* <DEDUP_REMOVED lines=28> */
[----:B------:R-:W-:Y:S01]  /*25db0*/  MOV R207, R188 ;  /* 0x000000bc00cf7202 */ /* 0x000fe20000000f00 */
[----:B------:R-:W-:Y:S01]  /*25dc0*/  IMAD.MOV.U32 R206, RZ, RZ, R189 ;  /* 0x000000ffffce7224 */ /* 0x000fe200078e00bd */
[----:B------:R-:W-:Y:S01]  /*25dd0*/  MOV R205, R190 ;  /* 0x000000be00cd7202 */ /* 0x000fe20000000f00 */
[----:B------:R-:W-:Y:S01]  /*25de0*/  IMAD.MOV.U32 R204, RZ, RZ, R191 ;  /* 0x000000ffffcc7224 */ /* 0x000fe200078e00bf */
[----:B-1----:R-:W-:Y:S01]  /*25df0*/  HMMA.1688.F32.TF32 R116, R72, R160, R216 ;  /* 0x000000a04874723c */ /* 0x002fe200000810d8 */
[----:B------:R-:W-:Y:S01]  /*25e00*/  MOV R219, R196 ;  /* 0x000000c400db7202 */ /* 0x000fe20000000f00 */
[----:B------:R-:W-:Y:S01]  /*25e10*/  IMAD.MOV.U32 R218, RZ, RZ, R197 ;  /* 0x000000ffffda7224 */ /* 0x000fe200078e00c5 */
[----:B------:R-:W-:Y:S01]  /*25e20*/  MOV R217, R198 ;  /* 0x000000c600d97202 */ /* 0x000fe20000000f00 */
[----:B------:R-:W-:-:S04]  /*25e30*/  IMAD.MOV.U32 R216, RZ, RZ, R199 ;  /* 0x000000ffffd87224 */ /* 0x000fc800078e00c7 */
[C---:B------:R-:W-:Y:S08]  /*25e40*/  HMMA.1688.F32.TF32 R36, R84.reuse, R172, R36 ;  /* 0x000000ac5424723c */ /* 0x040ff00000081024 */
[C---:B------:R-:W-:Y:S08]  /*25e50*/  HMMA.1688.F32.TF32 R44, R84.reuse, R164, R44 ;  /* 0x000000a4542c723c */ /* 0x040ff0000008102c */
[C---:B------:R-:W-:Y:S08]  /*25e60*/  HMMA.1688.F32.TF32 R48, R84.reuse, R160, R48 ;  /* 0x000000a05430723c */ /* 0x040ff00000081030 */
[C---:B------:R-:W-:Y:S08]  /*25e70*/  HMMA.1688.F32.TF32 R52, R84.reuse, R156, R52 ;  /* 0x0000009c5434723c */ /* 0x040ff00000081034 */
[C---:B------:R-:W-:Y:S08]  /*25e80*/  HMMA.1688.F32.TF32 R60, R84.reuse, R148, R60 ;  /* 0x00000094543c723c */ /* 0x040ff0000008103c */
[C---:B------:R-:W-:Y:S08]  /*25e90*/  HMMA.1688.F32.TF32 R64, R84.reuse, R144, R64 ;  /* 0x000000905440723c */ /* 0x040ff00000081040 */
[C---:B----4-:R-:W-:Y:S08]  /*25ea0*/  HMMA.1688.F32.TF32 R68, R84.reuse, R184, R236 ;  /* 0x000000b85444723c */ /* 0x050ff000000810ec */
[C---:B--2---:R-:W-:Y:S08]  /*25eb0*/  HMMA.1688.F32.TF32 R28, R84.reuse, R140, R28 ;  /* 0x0000008c541c723c */ /* 0x044ff0000008101c */
[C---:B---3--:R-:W-:Y:S03]  /*25ec0*/  HMMA.1688.F32.TF32 R24, R84.reuse, R132, R24 ;  /* 0x000000845418723c */ /* 0x048fe60000081018 */
[----:B------:R-:W-:Y:S04]  /*25ed0*/  STL.64 [R1+0x11f8], R70 ;  /* 0x0011f84601007387 */ /* 0x000fe80000100a00 */
[----:B------:R1:W-:Y:S01]  /*25ee0*/  STL.64 [R1+0x11f0], R68 ;  /* 0x0011f04401007387 */ /* 0x0003e20000100a00 */
        /* <DEDUP_REMOVED lines=8> */
[----:B------:R-:W-:-:S15]  /*25f70*/  HMMA.1688.F32.TF32 R248, R84, R180, R248 ;  /* 0x000000b454f8723c */ /* 0x000fde00000810f8 */
[----:B------:R-:W-:-:S04]  /*25f80*/  NOP ;  /* 0x0000000000007918 */ /* 0x000fc80000000000 */
[----:B------:R-:W-:Y:S04]  /*25f90*/  STL.64 [R1+0x1210], R250 ;  /* 0x001210fa01007387 */ /* 0x000fe80000100a00 */
[----:B------:R-:W-:Y:S04]  /*25fa0*/  STL.64 [R1+0x1208], R248 ;  /* 0x001208f801007387 */ /* 0x000fe80000100a00 */
[----:B------:R-:W-:Y:S04]  /*25fb0*/  STL.64 [R1+0x1220], R26 ;  /* 0x0012201a01007387 */ /* 0x000fe80000100a00 */
[----:B------:R2:W-:Y:S04]  /*25fc0*/  STL.64 [R1+0x1218], R24 ;  /* 0x0012181801007387 */ /* 0x0005e80000100a00 */
[----:B------:R-:W-:Y:S04]  /*25fd0*/  STL.64 [R1+0x1230], R30 ;  /* 0x0012301e01007387 */ /* 0x000fe80000100a00 */
[----:B------:R-:W-:Y:S04]  /*25fe0*/  STL.64 [R1+0x1228], R28 ;  /* 0x0012281c01007387 */ /* 0x000fe80000100a00 */
        /* <DEDUP_REMOVED lines=28> */
[----:B--2---:R-:W-:Y:S03]  /*261b0*/  HMMA.1688.F32.TF32 R24, R72, R156, R212 ;  /* 0x0000009c4818723c */ /* 0x004fe600000810d4 */
[----:B------:R-:W2:Y:S04]  /*261c0*/  LDL.LU R196, [R1+0x230] ;  /* 0x0002300001c47983 */ /* 0x000ea80000300800 */
[----:B------:R-:W2:Y:S04]  /*261d0*/  LDL.LU R197, [R1+0x234] ;  /* 0x0002340001c57983 */ /* 0x000ea80000300800 */
[----:B------:R-:W2:Y:S04]  /*261e0*/  LDL.LU R198, [R1+0x238] ;  /* 0x0002380001c67983 */ /* 0x000ea80000300800 */
[----:B------:R-:W2:Y:S04]  /*261f0*/  LDL.LU R199, [R1+0x23c] ;  /* 0x00023c0001c77983 */ /* 0x000ea80000300800 */
[----:B------:R-:W2:Y:S01]  /*26200*/  LDL.LU R212, [R1+0x1f0] ;  /* 0x0001f00001d47983 */ /* 0x000ea20000300800 */
[C---:B------:R-:W-:Y:S03]  /*26210*/  HMMA.1688.F32.TF32 R32, R84.reuse, R176, R32 ;  /* 0x000000b05420723c */ /* 0x040fe60000081020 */
[----:B------:R-:W2:Y:S04]  /*26220*/  LDL.LU R213, [R1+0x1f4] ;  /* 0x0001f40001d57983 */ /* 0x000ea80000300800 */
[----:B------:R-:W2:Y:S01]  /*26230*/  LDL.LU R214, [R1+0x1f8] ;  /* 0x0001f80001d67983 */ /* 0x000ea20000300800 */
[C---:B------:R-:W-:Y:S03]  /*26240*/  HMMA.1688.F32.TF32 R40, R84.reuse, R168, R40 ;  /* 0x000000a85428723c */ /* 0x040fe60000081028 */
[----:B------:R-:W2:Y:S04]  /*26250*/  LDL.LU R215, [R1+0x1fc] ;  /* 0x0001fc0001d77983 */ /* 0x000ea80000300800 */
[----:B------:R-:W2:Y:S01]  /*26260*/  LDL.LU R136, [R1+0x1b0] ;  /* 0x0001b00001887983 */ /* 0x000ea20000300800 */
[----:B------:R-:W-:Y:S03]  /*26270*/  HMMA.1688.F32.TF32 R56, R84, R152, R56 ;  /* 0x000000985438723c */ /* 0x000fe60000081038 */
[----:B------:R-:W2:Y:S04]  /*26280*/  LDL.LU R137, [R1+0x1b4] ;  /* 0x0001b40001897983 */ /* 0x000ea80000300800 */
[----:B------:R-:W2:Y:S01]  /*26290*/  LDL.LU R138, [R1+0x1b8] ;  /* 0x0001b800018a7983 */ /* 0x000ea20000300800 */
[C---:B------:R-:W-:Y:S03]  /*262a0*/  HMMA.1688.F32.TF32 R84, R72.reuse, R184, R88 ;  /* 0x000000b84854723c */ /* 0x040fe60000081058 */
[----:B------:R-:W2:Y:S05]  /*262b0*/  LDL.LU R139, [R1+0x1bc] ;  /* 0x0001bc00018b7983 */ /* 0x000eaa0000300800 */
[C---:B------:R-:W-:Y:S01]  /*262c0*/  HMMA.1688.F32.TF32 R88, R72.reuse, R180, R244 ;  /* 0x000000b44858723c */ /* 0x040fe200000810f4 */
[----:B------:R-:W-:Y:S01]  /*262d0*/  IMAD.MOV.U32 R244, RZ, RZ, R230 ;  /* 0x000000fffff47224 */ /* 0x000fe200078e00e6 */
[----:B------:R-:W-:Y:S01]  /*262e0*/  MOV R245, R231 ;  /* 0x000000e700f57202 */ /* 0x000fe20000000f00 */
[----:B------:R-:W2:Y:S04]  /*262f0*/  LDL.LU R230, [R1+0x125c] ;  /* 0x00125c0001e67983 */ /* 0x000ea80000300800 */
[----:B------:R-:W2:Y:S01]  /*26300*/  LDL.LU R231, [R1+0x1258] ;  /* 0x0012580001e77983 */ /* 0x000ea20000300800 */
[----:B------:R-:W-:Y:S01]  /*26310*/  IMAD.MOV.U32 R78, RZ, RZ, R24 ;  /* 0x000000ffff4e7224 */ /* 0x000fe200078e0018 */
[----:B------:R-:W-:Y:S01]  /*26320*/  MOV R79, R25 ;  /* 0x00000019004f7202 */ /* 0x000fe20000000f00 */
[----:B------:R-:W-:Y:S01]  /*26330*/  IMAD.MOV.U32 R128, RZ, RZ, R26 ;  /* 0x000000ffff807224 */ /* 0x000fe200078e001a */
[----:B------:R-:W-:Y:S01]  /*26340*/  MOV R129, R27 ;  /* 0x0000001b00817202 */ /* 0x000fe20000000f00 */
[----:B------:R-:W-:Y:S01]  /*26350*/  IMAD.MOV.U32 R246, RZ, RZ, R2 ;  /* 0x000000fffff67224 */ /* 0x000fe200078e0002 */
[----:B------:R-:W-:Y:S01]  /*26360*/  MOV R247, R0 ;  /* 0x0000000000f77202 */ /* 0x000fe20000000f00 */
[C---:B------:R-:W-:Y:S08]  /*26370*/  HMMA.1688.F32.TF32 R92, R72.reuse, R132, R92 ;  /* 0x00000084485c723c */ /* 0x040ff0000008105c */
[C---:B------:R-:W-:Y:S08]  /*26380*/  HMMA.1688.F32.TF32 R96, R72.reuse, R140, R96 ;  /* 0x0000008c4860723c */ /* 0x040ff00000081060 */
[C---:B------:R-:W-:Y:S08]  /*26390*/  HMMA.1688.F32.TF32 R100, R72.reuse, R176, R100 ;  /* 0x000000b04864723c */ /* 0x040ff00000081064 */
[C---:B------:R-:W-:Y:S08]  /*263a0*/  HMMA.1688.F32.TF32 R104, R72.reuse, R172, R104 ;  /* 0x000000ac4868723c */ /* 0x040ff00000081068 */
[C---:B------:R-:W-:Y:S08]  /*263b0*/  HMMA.1688.F32.TF32 R108, R72.reuse, R168, R108 ;  /* 0x000000a8486c723c */ /* 0x040ff0000008106c */
[----:B------:R-:W-:Y:S08]  /*263c0*/  HMMA.1688.F32.TF32 R112, R72, R164, R112 ;  /* 0x000000a44870723c */ /* 0x000ff00000081070 */
[----:B------:R-:W-:Y:S08]  /*263d0*/  HMMA.1688.F32.TF32 R204, R20, R172, R204 ;  /* 0x000000ac14cc723c */ /* 0x000ff000000810cc */
[----:B---3--:R-:W-:-:S15]  /*263e0*/  HMMA.1688.F32.TF32 R24, R72, R152, R68 ;  /* 0x000000984818723c */ /* 0x008fde0000081044 */
[----:B------:R-:W-:-:S04]  /*263f0*/  NOP ;  /* 0x0000000000007918 */ /* 0x000fc80000000000 */
[----:B------:R-:W-:Y:S01]  /*26400*/  IMAD.MOV.U32 R130, RZ, RZ, R24 ;  /* 0x000000ffff827224 */ /* 0x000fe200078e0018 */
[----:B------:R-:W-:Y:S01]  /*26410*/  MOV R131, R25 ;  /* 0x0000001900837202 */ /* 0x000fe20000000f00 */
[----:B------:R-:W-:Y:S01]  /*26420*/  IMAD.MOV.U32 R2, RZ, RZ, R26 ;  /* 0x000000ffff027224 */ /* 0x000fe200078e001a */
[----:B------:R-:W-:Y:S02]  /*26430*/  MOV R0, R27 ;  /* 0x0000001b00007202 */ /* 0x000fe40000000f00 */
[----:B----4-:R-:W-:Y:S01]  /*26440*/  HMMA.1688.F32.TF32 R24, R72, R148, R232 ;  /* 0x000000944818723c */ /* 0x010fe200000810e8 */
[----:B------:R-:W-:Y:S01]  /*26450*/  LOP3.LUT R9, R241, 0x20, RZ, 0x3c, !PT ;  /* 0x00000020f1097812 */ /* 0x000fe200078e3cff */
[----:B------:R-:W-:Y:S04]  /*26460*/  LDS R232, [R241+UR7+0x13800] ;  /* 0x01380007f1e87984 */ /* 0x000fe80008000800 */
[----:B------:R-:W-:Y:S02]  /*26470*/  LDS R234, [R241+UR7+0x13c00] ;  /* 0x013c0007f1ea7984 */ /* 0x000fe40008000800 */
[----:B------:R-:W-:Y:S02]  /*26480*/  HMMA.1688.F32.TF32 R188, R20, R180, R188 ;  /* 0x000000b414bc723c */ /* 0x000fe400000810bc */
[----:B------:R-:W-:Y:S04]  /*26490*/  LDS R233, [R9+UR7+0x13800] ;  /* 0x0138000709e97984 */ /* 0x000fe80008000800 */
[----:B------:R-:W1:Y:S05]  /*264a0*/  LDS R235, [R9+UR7+0x13c00] ;  /* 0x013c000709eb7984 */ /* 0x000e6a0008000800 */
[----:B------:R-:W-:Y:S01]  /*264b0*/  IMAD.MOV.U32 R82, RZ, RZ, R24 ;  /* 0x000000ffff527224 */ /* 0x000fe200078e0018 */
[----:B------:R-:W-:Y:S01]  /*264c0*/  MOV R83, R25 ;  /* 0x0000001900537202 */ /* 0x000fe20000000f00 */
[----:B------:R-:W-:Y:S01]  /*264d0*/  IMAD.MOV.U32 R76, RZ, RZ, R26 ;  /* 0x000000ffff4c7224 */ /* 0x000fe200078e001a */
[----:B------:R-:W-:-:S02]  /*264e0*/  MOV R77, R27 ;  /* 0x0000001b004d7202 */ /* 0x000fc40000000f00 */
[----:B------:R-:W-:-:S15]  /*264f0*/  HMMA.1688.F32.TF32 R24, R72, R144, R124 ;  /* 0x000000904818723c */ /* 0x000fde000008107c */
[----:B------:R-:W-:-:S04]  /*26500*/  NOP ;  /* 0x0000000000007918 */ /* 0x000fc80000000000 */
[----:B------:R-:W-:Y:S01]  /*26510*/  IMAD.MOV.U32 R13, RZ, RZ, R24 ;  /* 0x000000ffff0d7224 */ /* 0x000fe200078e0018 */
[----:B------:R-:W-:Y:S01]  /*26520*/  MOV R8, R25 ;  /* 0x0000001900087202 */ /* 0x000fe20000000f00 */
[----:B------:R-:W-:Y:S01]  /*26530*/  IMAD.MOV.U32 R5, RZ, RZ, R26 ;  /* 0x000000ffff057224 */ /* 0x000fe200078e001a */
[----:B------:R-:W-:Y:S02]  /*26540*/  MOV R4, R27 ;  /* 0x0000001b00047202 */ /* 0x000fe40000000f00 */
[-C--:B------:R-:W-:Y:S08]  /*26550*/  HMMA.1688.F32.TF32 R24, R16, R184.reuse, R236 ;  /* 0x000000b81018723c */ /* 0x080ff000000810ec */
[----:B------:R-:W-:Y:S11]  /*26560*/  HMMA.1688.F32.TF32 R72, R20, R184, R120 ;  /* 0x000000b81448723c */ /* 0x000ff60000081078 */
[----:B------:R-:W-:Y:S01]  /*26570*/  IMAD.MOV.U32 R185, RZ, RZ, R26 ;  /* 0x000000ffffb97224 */ /* 0x000fe200078e001a */
[----:B------:R3:W-:Y:S01]  /*26580*/  STL.64 [R1+0x130], R24 ;  /* 0x0001301801007387 */ /* 0x0007e20000100a00 */
[----:B------:R-:W-:-:S02]  /*26590*/  MOV R184, R27 ;  /* 0x0000001b00b87202 */ /* 0x000fc40000000f00 */
[----:B---3--:R-:W-:Y:S01]  /*265a0*/  HMMA.1688.F32.TF32 R24, R16, R180, R244 ;  /* 0x000000b41018723c */ /* 0x008fe200000810f4 */
[----:B------:R-:W3:Y:S01]  /*265b0*/  LDL.LU R244, [R1+0x30] ;  /* 0x0000300001f47983 */ /* 0x000ee20000300800 */
[----:B------:R-:W-:Y:S01]  /*265c0*/  IMAD.MOV.U32 R245, RZ, RZ, R10 ;  /* 0x000000fffff57224 */ /* 0x000fe200078e000a */
[----:B------:R-:W-:Y:S01]  /*265d0*/  MOV R246, R15 ;  /* 0x0000000f00f67202 */ /* 0x000fe20000000f00 */
[----:B------:R-:W-:-:S15]  /*265e0*/  IMAD.MOV.U32 R247, RZ, RZ, R14 ;  /* 0x000000fffff77224 */ /* 0x000fde00078e000e */
[----:B------:R4:W-:Y:S04]  /*265f0*/  STL.64 [R1+0x120], R24 ;  /* 0x0001201801007387 */ /* 0x0009e80000100a00 */
[----:B------:R1:W-:Y:S04]  /*26600*/  STL.64 [R1+0x128], R26 ;  /* 0x0001281a01007387 */ /* 0x0003e80000100a00 */
[----:B------:R-:W3:Y:S04]  /*26610*/  LDL.LU R10, [R1+0x1254] ;  /* 0x00125400010a7983 */ /* 0x000ee80000300800 */
[----:B------:R-:W3:Y:S04]  /*26620*/  LDL.LU R15, [R1+0x1250] ;  /* 0x00125000010f7983 */ /* 0x000ee80000300800 */
[----:B------:R-:W3:Y:S04]  /*26630*/  LDL.LU R14, [R1+0x124c] ;  /* 0x00124c00010e7983 */ /* 0x000ee80000300800 */
[----:B------:R-:W3:Y:S04]  /*26640*/  LDL.LU R28, [R1+0x180] ;  /* 0x00018000011c7983 */ /* 0x000ee80000300800 */
[----:B------:R-:W3:Y:S04]  /*26650*/  LDL.LU R29, [R1+0x184] ;  /* 0x00018400011d7983 */ /* 0x000ee80000300800 */
[----:B------:R-:W3:Y:S04]  /*26660*/  LDL.LU R30, [R1+0x188] ;  /* 0x00018800011e7983 */ /* 0x000ee80000300800 */
[----:B------:R-:W3:Y:S04]  /*26670*/  LDL.LU R31, [R1+0x18c] ;  /* 0x00018c00011f7983 */ /* 0x000ee80000300800 */
[----:B----4-:R-:W4:Y:S04]  /*26680*/  LDL.LU R24, [R1+0xb0] ;  /* 0x0000b00001187983 */ /* 0x010f280000300800 */
[----:B------:R-:W4:Y:S04]  /*26690*/  LDL.LU R25, [R1+0xb4] ;  /* 0x0000b40001197983 */ /* 0x000f280000300800 */
[----:B-1----:R-:W4:Y:S04]  /*266a0*/  LDL.LU R26, [R1+0xb8] ;  /* 0x0000b800011a7983 */ /* 0x002f280000300800 */
[----:B------:R-:W4:Y:S04]  /*266b0*/  LDL.LU R27, [R1+0xbc] ;  /* 0x0000bc00011b7983 */ /* 0x000f280000300800 */
[----:B------:R-:W4:Y:S04]  /*266c0*/  LDL.LU R248, [R1+0xa0] ;  /* 0x0000a00001f87983 */ /* 0x000f280000300800 */
[----:B------:R-:W4:Y:S04]  /*266d0*/  LDL.LU R249, [R1+0xa4] ;  /* 0x0000a40001f97983 */ /* 0x000f280000300800 */
[----:B------:R-:W4:Y:S01]  /*266e0*/  LDL.LU R250, [R1+0xa8] ;  /* 0x0000a80001fa7983 */ /* 0x000f220000300800 */
[C---:B------:R-:W-:Y:S03]  /*266f0*/  HMMA.1688.F32.TF32 R192, R20.reuse, R132, R192 ;  /* 0x0000008414c0723c */ /* 0x040fe600000810c0 */
[----:B------:R-:W4:Y:S04]  /*26700*/  LDL.LU R251, [R1+0xac] ;  /* 0x0000ac0001fb7983 */ /* 0x000f280000300800 */
[----:B------:R-:W4:Y:S01]  /*26710*/  LDL.LU R120, [R1+0x90] ;  /* 0x0000900001787983 */ /* 0x000f220000300800 */
[C---:B--2---:R-:W-:Y:S03]  /*26720*/  HMMA.1688.F32.TF32 R196, R20.reuse, R140, R196 ;  /* 0x0000008c14c4723c */ /* 0x044fe600000810c4 */
[----:B------:R-:W2:Y:S04]  /*26730*/  LDL.LU R121, [R1+0x94] ;  /* 0x0000940001797983 */ /* 0x000ea80000300800 */
[----:B------:R-:W2:Y:S01]  /*26740*/  LDL.LU R122, [R1+0x98] ;  /* 0x00009800017a7983 */ /* 0x000ea20000300800 */
[C---:B------:R-:W-:Y:S03]  /*26750*/  HMMA.1688.F32.TF32 R200, R20.reuse, R176, R200 ;  /* 0x000000b014c8723c */ /* 0x040fe600000810c8 */
[----:B------:R-:W2:Y:S05]  /*26760*/  LDL.LU R123, [R1+0x9c] ;  /* 0x00009c00017b7983 */ /* 0x000eaa0000300800 */
[C---:B------:R-:W-:Y:S08]  /*26770*/  HMMA.1688.F32.TF32 R208, R20.reuse, R168, R208 ;  /* 0x000000a814d0723c */ /* 0x040ff000000810d0 */
[C---:B------:R-:W-:Y:S08]  /*26780*/  HMMA.1688.F32.TF32 R212, R20.reuse, R164, R212 ;  /* 0x000000a414d4723c */ /* 0x040ff000000810d4 */
[C---:B------:R-:W-:Y:S08]  /*26790*/  HMMA.1688.F32.TF32 R216, R20.reuse, R160, R216 ;  /* 0x000000a014d8723c */ /* 0x040ff000000810d8 */
[C---:B------:R-:W-:Y:S08]  /*267a0*/  HMMA.1688.F32.TF32 R220, R20.reuse, R156, R220 ;  /* 0x0000009c14dc723c */ /* 0x040ff000000810dc */
[C---:B------:R-:W-:Y:S08]  /*267b0*/  HMMA.1688.F32.TF32 R224, R20.reuse, R152, R224 ;  /* 0x0000009814e0723c */ /* 0x040ff000000810e0 */
[C---:B------:R-:W-:Y:S08]  /*267c0*/  HMMA.1688.F32.TF32 R228, R20.reuse, R148, R228 ;  /* 0x0000009414e4723c */ /* 0x040ff000000810e4 */
[----:B------:R-:W-:Y:S01]  /*267d0*/  HMMA.1688.F32.TF32 R20, R20, R144, R136 ;  /* 0x000000901414723c */ /* 0x000fe20000081088 */
        /* <DEDUP_REMOVED lines=9> */
[----:B------:R-:W-:Y:S01]  /*26870*/  IMAD.MOV.U32 R236, RZ, RZ, R11 ;  /* 0x000000ffffec7224 */ /* 0x000fe200078e000b */
[----:B------:R-:W-:Y:S01]  /*26880*/  MOV R237, R6 ;  /* 0x0000000600ed7202 */ /* 0x000fe20000000f00 */
[----:B------:R-:W-:Y:S01]  /*26890*/  IMAD.MOV.U32 R238, RZ, RZ, R240 ;  /* 0x000000ffffee7224 */ /* 0x000fe200078e00f0 */
[----:B------:R-:W-:-:S02]  /*268a0*/  MOV R239, R3 ;  /* 0x0000000300ef7202 */ /* 0x000fc40000000f00 */
[----:B---3--:R-:W-:Y:S01]  /*268b0*/  MOV R127, R10 ;  /* 0x0000000a007f7202 */ /* 0x008fe20000000f00 */
[----:B------:R-:W-:Y:S01]  /*268c0*/  IMAD.MOV.U32 R126, RZ, RZ, R15 ;  /* 0x000000ffff7e7224 */ /* 0x000fe200078e000f */
[----:B------:R-:W-:Y:S02]  /*268d0*/  MOV R125, R14 ;  /* 0x0000000e007d7202 */ /* 0x000fe40000000f00 */
[----:B------:R-:W3:Y:S04]  /*268e0*/  LDL.LU R14, [R1+0x1248] ;  /* 0x00124800010e7983 */ /* 0x000ee80000300800 */
[----:B------:R-:W3:Y:S04]  /*268f0*/  LDL.LU R15, [R1+0x1244] ;  /* 0x00124400010f7983 */ /* 0x000ee80000300800 */
[----:B------:R-:W3:Y:S04]  /*26900*/  LDL.LU R10, [R1+0x1240] ;  /* 0x00124000010a7983 */ /* 0x000ee80000300800 */
[----:B------:R-:W3:Y:S01]  /*26910*/  LDL.LU R11, [R1+0x123c] ;  /* 0x00123c00010b7983 */ /* 0x000ee20000300800 */
[C---:B------:R-:W-:Y:S03]  /*26920*/  HMMA.1688.F32.TF32 R28, R16.reuse, R132, R28 ;  /* 0x00000084101c723c */ /* 0x040fe6000008101c */
[----:B------:R-:W3:Y:S05]  /*26930*/  LDL.LU R6, [R1+0x1238] ;  /* 0x0012380001067983 */ /* 0x000eea0000300800 */
[C---:B----4-:R-:W-:Y:S08]  /*26940*/  HMMA.1688.F32.TF32 R24, R16.reuse, R140, R24 ;  /* 0x0000008c1018723c */ /* 0x050ff00000081018 */
[----:B------:R-:W-:Y:S03]  /*26950*/  HMMA.1688.F32.TF32 R248, R16, R176, R248 ;  /* 0x000000b010f8723c */ /* 0x000fe600000810f8 */
[----:B------:R-:W-:Y:S01]  /*26960*/  MOV R180, R30 ;  /* 0x0000001e00b47202 */ /* 0x000fe20000000f00 */
[----:B------:R1:W-:Y:S01]  /*26970*/  STL [R1+0x110], R28 ;  /* 0x0001101c01007387 */ /* 0x0003e20000100800 */
[----:B------:R-:W-:-:S03]  /*26980*/  IMAD.MOV.U32 R132, RZ, RZ, R31 ;  /* 0x000000ffff847224 */ /* 0x000fc600078e001f */
[----:B--2---:R-:W-:Y:S01]  /*26990*/  HMMA.1688.F32.TF32 R120, R16, R172, R120 ;  /* 0x000000ac1078723c */ /* 0x004fe20000081078 */
[----:B------:R-:W-:Y:S01]  /*269a0*/  IMAD.MOV.U32 R181, RZ, RZ, R29 ;  /* 0x000000ffffb57224 */ /* 0x000fe200078e001d */
[----:B------:R-:W2:Y:S01]  /*269b0*/  LDL.LU.64 R30, [R1+0x1230] ;  /* 0x00123000011e7983 */ /* 0x000ea20000300a00 */
[----:B------:R-:W-:Y:S01]  /*269c0*/  MOV R141, R26 ;  /* 0x0000001a008d7202 */ /* 0x000fe20000000f00 */
[----:B------:R-:W-:Y:S01]  /*269d0*/  IMAD.MOV.U32 R140, RZ, RZ, R27 ;  /* 0x000000ffff8c7224 */ /* 0x000fe200078e001b */
[----:B------:R-:W-:Y:S01]  /*269e0*/  MOV R240, R24 ;  /* 0x0000001800f07202 */ /* 0x000fe20000000f00 */
[----:B-1----:R-:W2:Y:S01]  /*269f0*/  LDL.LU.64 R28, [R1+0x1228] ;  /* 0x00122800011c7983 */ /* 0x002ea20000300a00 */
[----:B------:R-:W-:-:S04]  /*26a00*/  IMAD.MOV.U32 R3, RZ, RZ, R25 ;  /* 0x000000ffff037224 */ /* 0x000fc800078e0019 */
[----:B------:R-:W-:Y:S01]  /*26a10*/  MOV R177, R250 ;  /* 0x000000fa00b17202 */ /* 0x000fe20000000f00 */
[----:B------:R-:W4:Y:S01]  /*26a20*/  LDL.LU.64 R26, [R1+0x1220] ;  /* 0x00122000011a7983 */ /* 0x000f220000300a00 */
[----:B------:R-:W-:-:S03]  /*26a30*/  IMAD.MOV.U32 R176, RZ, RZ, R251 ;  /* 0x000000ffffb07224 */ /* 0x000fc600078e00fb */
[----:B------:R-:W4:Y:S04]  /*26a40*/  LDL.LU.64 R24, [R1+0x1218] ;  /* 0x0012180001187983 */ /* 0x000f280000300a00 */
[----:B------:R1:W-:Y:S04]  /*26a50*/  STL.64 [R1+0xf0], R248 ;  /* 0x0000f0f801007387 */ /* 0x0003e80000100a00 */
[----:B------:R-:W2:Y:S04]  /*26a60*/  LDL.LU.64 R250, [R1+0x1210] ;  /* 0x0012100001fa7983 */ /* 0x000ea80000300a00 */
[----:B-1----:R-:W2:Y:S04]  /*26a70*/  LDL.LU.64 R248, [R1+0x1208] ;  /* 0x0012080001f87983 */ /* 0x002ea80000300a00 */
[----:B------:R1:W-:Y:S02]  /*26a80*/  STL.64 [R1+0xb0], R120 ;  /* 0x0000b07801007387 */ /* 0x0003e40000100a00 */
[----:B-1----:R-:W-:-:S02]  /*26a90*/  MOV R120, R7 ;  /* 0x0000000700787202 */ /* 0x002fc40000000f00 */
[----:B------:R-:W2:Y:S01]  /*26aa0*/  LDL.LU R7, [R1+0x1200] ;  /* 0x0012000001077983 */ /* 0x000ea20000300800 */
[C---:B------:R-:W-:Y:S08]  /*26ab0*/  HMMA.1688.F32.TF32 R136, R16.reuse, R160, R136 ;  /* 0x000000a01088723c */ /* 0x040ff00000081088 */
[C---:B------:R-:W-:Y:S08]  /*26ac0*/  HMMA.1688.F32.TF32 R68, R16.reuse, R168, R68 ;  /* 0x000000a81044723c */ /* 0x040ff00000081044 */
[----:B------:R-:W-:Y:S03]  /*26ad0*/  HMMA.1688.F32.TF32 R124, R16, R164, R124 ;  /* 0x000000a4107c723c */ /* 0x000fe6000008107c */
[----:B------:R-:W-:Y:S01]  /*26ae0*/  MOV R161, R138 ;  /* 0x0000008a00a17202 */ /* 0x000fe20000000f00 */
[----:B------:R-:W-:-:S07]  /*26af0*/  IMAD.MOV.U32 R160, RZ, RZ, R139 ;  /* 0x000000ffffa07224 */ /* 0x000fce00078e008b */
[----:B------:R-:W-:Y:S01]  /*26b00*/  MOV R169, R70 ;  /* 0x0000004600a97202 */ /* 0x000fe20000000f00 */
[----:B------:R1:W-:Y:S01]  /*26b10*/  STL.64 [R1+0xa0], R68 ;  /* 0x0000a04401007387 */ /* 0x0003e20000100a00 */
[----:B------:R-:W-:-:S03]  /*26b20*/  IMAD.MOV.U32 R168, RZ, RZ, R71 ;  /* 0x000000ffffa87224 */ /* 0x000fc600078e0047 */
[----:B------:R-:W2:Y:S03]  /*26b30*/  LDL.LU.64 R70, [R1+0x11f8] ;  /* 0x0011f80001467983 */ /* 0x000ea60000300a00 */
[----:B------:R-:W-:Y:S01]  /*26b40*/  MOV R165, R126 ;  /* 0x0000007e00a57202 */ /* 0x000fe20000000f00 */
[----:B------:R-:W-:Y:S01]  /*26b50*/  IMAD.MOV.U32 R164, RZ, RZ, R127 ;  /* 0x000000ffffa47224 */ /* 0x000fe200078e007f */
[----:B-1----:R-:W2:Y:S04]  /*26b60*/  LDL.LU.64 R68, [R1+0x11f0] ;  /* 0x0011f00001447983 */ /* 0x002ea80000300a00 */
[----:B------:R1:W-:Y:S04]  /*26b70*/  STL.64 [R1+0x210], R124 ;  /* 0x0002107c01007387 */ /* 0x0003e80000100a00 */
[----:B------:R-:W2:Y:S04]  /*26b80*/  LDL.LU.64 R126, [R1+0x11e8] ;  /* 0x0011e800017e7983 */ /* 0x000ea80000300a00 */
[----:B-1----:R-:W2:Y:S04]  /*26b90*/  LDL.LU.64 R124, [R1+0x11e0] ;  /* 0x0011e000017c7983 */ /* 0x002ea80000300a00 */
[----:B------:R1:W-:Y:S04]  /*26ba0*/  STL.64 [R1+0x90], R136 ;  /* 0x0000908801007387 */ /* 0x0003e80000100a00 */
[----:B------:R-:W2:Y:S04]  /*26bb0*/  LDL.LU.64 R138, [R1+0x11d8] ;  /* 0x0011d800018a7983 */ /* 0x000ea80000300a00 */
[----:B-1----:R-:W2:Y:S01]  /*26bc0*/  LDL.LU.64 R136, [R1+0x11d0] ;  /* 0x0011d00001887983 */ /* 0x002ea20000300a00 */
[----:B------:R-:W-:Y:S01]  /*26bd0*/  MOV R173, R122 ;  /* 0x0000007a00ad7202 */ /* 0x000fe20000000f00 */
[----:B------:R-:W-:Y:S01]  /*26be0*/  IMAD.MOV.U32 R172, RZ, RZ, R123 ;  /* 0x000000ffffac7224 */ /* 0x000fe200078e007b */
[----:B------:R-:W-:Y:S01]  /*26bf0*/  MOV R122, R243 ;  /* 0x000000f3007a7202 */ /* 0x000fe20000000f00 */
[----:B------:R-:W-:Y:S01]  /*26c00*/  IMAD.MOV.U32 R121, RZ, RZ, R252 ;  /* 0x000000ffff797224 */ /* 0x000fe200078e00fc */
[----:B------:R-:W-:Y:S01]  /*26c10*/  HMMA.1688.F32.TF32 R236, R16, R156, R236 ;  /* 0x0000009c10ec723c */ /* 0x000fe200000810ec */
[----:B------:R-:W-:-:S07]  /*26c20*/  IMAD.MOV.U32 R123, RZ, RZ, R242 ;  /* 0x000000ffff7b7224 */ /* 0x000fce00078e00f2 */
[----:B------:R-:W-:Y:S11]  /*26c30*/  HMMA.1688.F32.TF32 R244, R16, R152, R244 ;  /* 0x0000009810f4723c */ /* 0x000ff600000810f4 */
[----:B------:R-:W-:Y:S01]  /*26c40*/  IMAD.MOV.U32 R157, RZ, RZ, R238 ;  /* 0x000000ffff9d7224 */ /* 0x000fe200078e00ee */
[----:B------:R1:W-:Y:S01]  /*26c50*/  STL [R1+0x220], R236 ;  /* 0x000220ec01007387 */ /* 0x0003e20000100800 */
[----:B------:R-:W-:-:S02]  /*26c60*/  MOV R156, R239 ;  /* 0x000000ef009c7202 */ /* 0x000fc40000000f00 */
[----:B------:R-:W-:Y:S01]  /*26c70*/  MOV R242, R237 ;  /* 0x000000ed00f27202 */ /* 0x000fe20000000f00 */
[----:B------:R-:W4:Y:S03]  /*26c80*/  LDL.LU.64 R238, [R1+0x11c8] ;  /* 0x0011c80001ee7983 */ /* 0x000f260000300a00 */
[----:B------:R-:W-:Y:S01]  /*26c90*/  IMAD.MOV.U32 R153, RZ, RZ, R246 ;  /* 0x000000ffff997224 */ /* 0x000fe200078e00f6 */
[----:B------:R-:W-:Y:S01]  /*26ca0*/  MOV R152, R247 ;  /* 0x000000f700987202 */ /* 0x000fe20000000f00 */
[----:B------:R-:W-:Y:S01]  /*26cb0*/  IMAD.MOV.U32 R252, RZ, RZ, R244 ;  /* 0x000000fffffc7224 */ /* 0x000fe200078e00f4 */
[----:B-1----:R-:W4:Y:S01]  /*26cc0*/  LDL.LU.64 R236, [R1+0x11c0] ;  /* 0x0011c00001ec7983 */ /* 0x002f220000300a00 */
[----:B------:R-:W-:-:S03]  /*26cd0*/  MOV R243, R245 ;  /* 0x000000f500f37202 */ /* 0x000fc60000000f00 */
[----:B------:R-:W4:Y:S04]  /*26ce0*/  LDL.LU.64 R246, [R1+0x11b8] ;  /* 0x0011b80001f67983 */ /* 0x000f280000300a00 */
[----:B------:R-:W4:Y:S01]  /*26cf0*/  LDL.LU.64 R244, [R1+0x11b0] ;  /* 0x0011b00001f47983 */ /* 0x000f220000300a00 */
[C---:B---3--:R-:W-:Y:S08]  /*26d00*/  HMMA.1688.F32.TF32 R120, R232.reuse, R10, R120 ;  /* 0x0000000ae878723c */ /* 0x048ff00000081078 */
[----:B--2---:R-:W-:-:S15]  /*26d10*/  HMMA.1688.F32.TF32 R136, R232, R6, R136 ;  /* 0x00000006e888723c */ /* 0x004fde0000081088 */
[----:B------:R-:W-:-:S04]  /*26d20*/  NOP ;  /* 0x0000000000007918 */ /* 0x000fc80000000000 */
[----:B------:R-:W-:Y:S04]  /*26d30*/  STL.64 [R1+0x1a0], R136 ;  /* 0x0001a08801007387 */ /* 0x000fe80000100a00 */
[----:B------:R-:W-:Y:S04]  /*26d40*/  STL.64 [R1+0x1a8], R138 ;  /* 0x0001a88a01007387 */ /* 0x000fe80000100a00 */
[----:B------:R-:W-:Y:S04]  /*26d50*/  STL.64 [R1+0x190], R120 ;  /* 0x0001907801007387 */ /* 0x000fe80000100a00 */
[----:B------:R1:W-:Y:S04]  /*26d60*/  STL.64 [R1+0x198], R122 ;  /* 0x0001987a01007387 */ /* 0x0003e80000100a00 */
[----:B-1----:R-:W2:Y:S04]  /*26d70*/  LDL.LU.64 R122, [R1+0x11a8] ;  /* 0x0011a800017a7983 */ /* 0x002ea80000300a00 */
[----:B------:R-:W2:Y:S01]  /*26d80*/  LDL.LU.64 R120, [R1+0x11a0] ;  /* 0x0011a00001787983 */ /* 0x000ea20000300a00 */
[C---:B------:R-:W-:Y:S08]  /*26d90*/  HMMA.1688.F32.TF32 R68, R232.reuse, R186, R68 ;  /* 0x000000bae844723c */ /* 0x040ff00000081044 */
[C---:B------:R-:W-:Y:S08]  /*26da0*/  HMMA.1688.F32.TF32 R248, R232.reuse, R182, R248 ;  /* 0x000000b6e8f8723c */ /* 0x040ff000000810f8 */
[C---:B------:R-:W-:Y:S08]  /*26db0*/  HMMA.1688.F32.TF32 R28, R232.reuse, R142, R28 ;  /* 0x0000008ee81c723c */ /* 0x040ff0000008101c */
[----:B--2---:R-:W-:-:S15]  /*26dc0*/  HMMA.1688.F32.TF32 R120, R232, R14, R120 ;  /* 0x0000000ee878723c */ /* 0x004fde0000081078 */
[----:B------:R-:W-:-:S04]  /*26dd0*/  NOP ;  /* 0x0000000000007918 */ /* 0x000fc80000000000 */
[----:B------:R-:W-:Y:S04]  /*26de0*/  STL.64 [R1+0x180], R120 ;  /* 0x0001807801007387 */ /* 0x000fe80000100a00 */
[----:B------:R1:W-:Y:S04]  /*26df0*/  STL.64 [R1+0x188], R122 ;  /* 0x0001887a01007387 */ /* 0x0003e80000100a00 */
[----:B-1----:R-:W2:Y:S04]  /*26e00*/  LDL.LU.64 R122, [R1+0x1198] ;  /* 0x00119800017a7983 */ /* 0x002ea80000300a00 */
[----:B------:R-:W2:Y:S04]  /*26e10*/  LDL.LU.64 R120, [R1+0x1190] ;  /* 0x0011900001787983 */ /* 0x000ea80000300a00 */
[----:B------:R-:W-:Y:S04]  /*26e20*/  STL.64 [R1+0x170], R68 ;  /* 0x0001704401007387 */ /* 0x000fe80000100a00 */
[----:B------:R1:W-:Y:S04]  /*26e30*/  STL.64 [R1+0x178], R70 ;  /* 0x0001784601007387 */ /* 0x0003e80000100a00 */
[----:B-1----:R-:W3:Y:S04]  /*26e40*/  LDL.LU.64 R70, [R1+0x1188] ;  /* 0x0011880001467983 */ /* 0x002ee80000300a00 */
[----:B------:R-:W3:Y:S04]  /*26e50*/  LDL.LU.64 R68, [R1+0x1180] ;  /* 0x0011800001447983 */ /* 0x000ee80000300a00 */
[----:B------:R-:W-:Y:S04]  /*26e60*/  STL.64 [R1+0x160], R248 ;  /* 0x000160f801007387 */ /* 0x000fe80000100a00 */
[----:B------:R4:W-:Y:S02]  /*26e70*/  STL.64 [R1+0x168], R250 ;  /* 0x000168fa01007387 */ /* 0x0009e40000100a00 */
[C---:B----4-:R-:W-:Y:S08]  /*26e80*/  HMMA.1688.F32.TF32 R248, R232.reuse, R134, R24 ;  /* 0x00000086e8f8723c */ /* 0x050ff00000081018 */
[C---:B------:R-:W-:Y:S08]  /*26e90*/  HMMA.1688.F32.TF32 R24, R232.reuse, R178, R32 ;  /* 0x000000b2e818723c */ /* 0x040ff00000081020 */
[----:B------:R-:W-:Y:S03]  /*26ea0*/  HMMA.1688.F32.TF32 R32, R232, R174, R36 ;  /* 0x000000aee820723c */ /* 0x000fe60000081024 */
[----:B------:R-:W-:Y:S04]  /*26eb0*/  STL.64 [R1+0x150], R248 ;  /* 0x000150f801007387 */ /* 0x000fe80000100a00 */
[----:B------:R-:W-:Y:S04]  /*26ec0*/  STL.64 [R1+0x158], R250 ;  /* 0x000158fa01007387 */ /* 0x000fe80000100a00 */
[----:B------:R-:W-:Y:S04]  /*26ed0*/  STL.64 [R1+0x140], R28 ;  /* 0x0001401c01007387 */ /* 0x000fe80000100a00 */
[----:B------:R1:W-:Y:S01]  /*26ee0*/  STL.64 [R1+0x148], R30 ;  /* 0x0001481e01007387 */ /* 0x0003e20000100a00 */
[C---:B------:R-:W-:Y:S03]  /*26ef0*/  HMMA.1688.F32.TF32 R244, R16.reuse, R148, R244 ;  /* 0x0000009410f4723c */ /* 0x040fe600000810f4 */
[----:B------:R-:W-:Y:S04]  /*26f00*/  STL.64 [R1+0x60], R24 ;  /* 0x0000601801007387 */ /* 0x000fe80000100a00 */
[----:B------:R4:W-:Y:S01]  /*26f10*/  STL.64 [R1+0x68], R26 ;  /* 0x0000681a01007387 */ /* 0x0009e20000100a00 */
[----:B------:R-:W-:Y:S03]  /*26f20*/  HMMA.1688.F32.TF32 R236, R16, R144, R236 ;  /* 0x0000009010ec723c */ /* 0x000fe600000810ec */
[----:B------:R-:W-:Y:S04]  /*26f30*/  LDS R17, [R9+UR7+0x13880] ;  /* 0x0138800709117984 */ /* 0x000fe80008000800 */
[----:B------:R-:W-:Y:S01]  /*26f40*/  LDS R19, [R9+UR7+0x13c80] ;  /* 0x013c800709137984 */ /* 0x000fe20008000800 */
[C---:B-1----:R-:W-:Y:S03]  /*26f50*/  HMMA.1688.F32.TF32 R28, R232.reuse, R170, R40 ;  /* 0x000000aae81c723c */ /* 0x042fe60000081028 */
[----:B------:R-:W-:Y:S04]  /*26f60*/  LDS R16, [R241+UR7+0x13880] ;  /* 0x01388007f1107984 */ /* 0x000fe80008000800 */
[----:B------:R-:W1:Y:S01]  /*26f70*/  LDS R18, [R241+UR7+0x13c80] ;  /* 0x013c8007f1127984 */ /* 0x000e620008000800 */
[C---:B----4-:R-:W-:Y:S03]  /*26f80*/  HMMA.1688.F32.TF32 R24, R232.reuse, R166, R44 ;  /* 0x000000a6e818723c */ /* 0x050fe6000008102c */
[----:B------:R-:W-:Y:S04]  /*26f90*/  STL.64 [R1+0x50], R32 ;  /* 0x0000502001007387 */ /* 0x000fe80000100a00 */
[----:B------:R4:W-:Y:S04]  /*26fa0*/  STL.64 [R1+0x58], R34 ;  /* 0x0000582201007387 */ /* 0x0009e80000100a00 */
[----:B------:R-:W-:Y:S04]  /*26fb0*/  STL.64 [R1+0x40], R28 ;  /* 0x0000401c01007387 */ /* 0x000fe80000100a00 */
[----:B------:R4:W-:Y:S02]  /*26fc0*/  STL.64 [R1+0x48], R30 ;  /* 0x0000481e01007387 */ /* 0x0009e40000100a00 */
[C---:B----4-:R-:W-:Y:S02]  /*26fd0*/  HMMA.1688.F32.TF32 R32, R232.reuse, R162, R48 ;  /* 0x000000a2e820723c */ /* 0x050fe40000081030 */
[----:B------:R-:W-:Y:S04]  /*26fe0*/  STL.64 [R1+0x30], R24 ;  /* 0x0000301801007387 */ /* 0x000fe80000100a00 */
[----:B------:R4:W-:Y:S02]  /*26ff0*/  STL.64 [R1+0x38], R26 ;  /* 0x0000381a01007387 */ /* 0x0009e40000100a00 */
[C---:B------:R-:W-:Y:S08]  /*27000*/  HMMA.1688.F32.TF32 R28, R232.reuse, R158, R52 ;  /* 0x0000009ee81c723c */ /* 0x040ff00000081034 */
[----:B----4-:R-:W-:Y:S03]  /*27010*/  HMMA.1688.F32.TF32 R24, R232, R154, R56 ;  /* 0x0000009ae818723c */ /* 0x010fe60000081038 */
[----:B------:R-:W-:Y:S04]  /*27020*/  STL.64 [R1+0x20], R32 ;  /* 0x0000202001007387 */ /* 0x000fe80000100a00 */
[----:B------:R-:W-:Y:S04]  /*27030*/  STL.64 [R1+0x28], R34 ;  /* 0x0000282201007387 */ /* 0x000fe80000100a00 */
[----:B------:R-:W-:Y:S04]  /*27040*/  STL.64 [R1+0x10], R28 ;  /* 0x0000101c01007387 */ /* 0x000fe80000100a00 */
[----:B------:R1:W-:Y:S04]  /*27050*/  STL.64 [R1+0x18], R30 ;  /* 0x0000181e01007387 */ /* 0x0003e80000100a00 */
[----:B------:R-:W-:Y:S04]  /*27060*/  STL.64 [R1], R24 ;  /* 0x0000001801007387 */ /* 0x000fe80000100a00 */
[----:B------:R3:W-:Y:S01]  /*27070*/  STL.64 [R1+0x8], R26 ;  /* 0x0000081a01007387 */ /* 0x0007e20000100a00 */
[C---:B-1----:R-:W-:Y:S08]  /*27080*/  HMMA.1688.F32.TF32 R28, R16.reuse, R14, R124 ;  /* 0x0000000e101c723c */ /* 0x042ff0000008107c */
[C---:B------:R-:W-:Y:S08]  /*27090*/  HMMA.1688.F32.TF32 R44, R16.reuse, R178, R200 ;  /* 0x000000b2102c723c */ /* 0x040ff000000810c8 */
[----:B------:R-:W-:Y:S01]  /*270a0*/  HMMA.1688.F32.TF32 R36, R16, R174, R204 ;  /* 0x000000ae1024723c */ /* 0x000fe200000810cc */
[----:B------:R-:W-:Y:S01]  /*270b0*/  IMAD.MOV.U32 R40, RZ, RZ, R130 ;  /* 0x000000ffff287224 */ /* 0x000fe200078e0082 */
[----:B------:R-:W-:Y:S01]  /*270c0*/  MOV R41, R131 ;  /* 0x0000008300297202 */ /* 0x000fe20000000f00 */
[----:B------:R-:W-:Y:S01]  /*270d0*/  IMAD.MOV.U32 R42, RZ, RZ, R2 ;  /* 0x000000ffff2a7224 */ /* 0x000fe200078e0002 */
[----:B------:R-:W-:-:S04]  /*270e0*/  MOV R43, R0 ;  /* 0x00000000002b7202 */ /* 0x000fc80000000f00 */
[C---:B------:R-:W-:Y:S08]  /*270f0*/  HMMA.1688.F32.TF32 R48, R16.reuse, R170, R208 ;  /* 0x000000aa1030723c */ /* 0x040ff000000810d0 */
[C---:B--2---:R-:W-:Y:S08]  /*27100*/  HMMA.1688.F32.TF32 R32, R16.reuse, R10, R120 ;  /* 0x0000000a1020723c */ /* 0x044ff00000081078 */
[----:B---3--:R-:W-:-:S15]  /*27110*/  HMMA.1688.F32.TF32 R24, R16, R6, R68 ;  /* 0x000000061018723c */ /* 0x008fde0000081044 */
[----:B------:R-:W-:-:S04]  /*27120*/  NOP ;  /* 0x0000000000007918 */ /* 0x000fc80000000000 */
[----:B------:R-:W-:Y:S04]  /*27130*/  STL.64 [R1+0x280], R24 ;  /* 0x0002801801007387 */ /* 0x000fe80000100a00 */
[----:B------:R1:W-:Y:S02]  /*27140*/  STL.64 [R1+0x288], R26 ;  /* 0x0002881a01007387 */ /* 0x0003e40000100a00 */
[C---:B-1----:R-:W-:Y:S02]  /*27150*/  HMMA.1688.F32.TF32 R24, R16.reuse, R186, R72 ;  /* 0x000000ba1018723c */ /* 0x042fe40000081048 */
[----:B------:R-:W-:Y:S04]  /*27160*/  STL.64 [R1+0x270], R32 ;  /* 0x0002702001007387 */ /* 0x000fe80000100a00 */
[----:B------:R1:W-:Y:S04]  /*27170*/  STL.64 [R1+0x278], R34 ;  /* 0x0002782201007387 */ /* 0x0003e80000100a00 */
[----:B------:R-:W-:Y:S04]  /*27180*/  STL.64 [R1+0x260], R28 ;  /* 0x0002601c01007387 */ /* 0x000fe80000100a00 */
[----:B------:R2:W-:Y:S01]  /*27190*/  STL.64 [R1+0x268], R30 ;  /* 0x0002681e01007387 */ /* 0x0005e20000100a00 */
[C---:B-1----:R-:W-:Y:S04]  /*271a0*/  HMMA.1688.F32.TF32 R32, R16.reuse, R182, R188 ;  /* 0x000000b61020723c */ /* 0x042fe800000810bc */
[----:B------:R-:W-:Y:S04]  /*271b0*/  STL.64 [R1+0x250], R24 ;  /* 0x0002501801007387 */ /* 0x000fe80000100a00 */
[----:B------:R1:W-:Y:S01]  /*271c0*/  STL.64 [R1+0x258], R26 ;  /* 0x0002581a01007387 */ /* 0x0003e20000100a00 */
[C---:B--2---:R-:W-:Y:S08]  /*271d0*/  HMMA.1688.F32.TF32 R28, R16.reuse, R134, R192 ;  /* 0x00000086101c723c */ /* 0x044ff000000810c0 */
[----:B-1----:R-:W-:Y:S02]  /*271e0*/  HMMA.1688.F32.TF32 R24, R16, R142, R196 ;  /* 0x0000008e1018723c */ /* 0x002fe400000810c4 */
[----:B------:R1:W-:Y:S04]  /*271f0*/  STL.64 [R1+0x240], R32 ;  /* 0x0002402001007387 */ /* 0x0003e80000100a00 */
[----:B------:R2:W-:Y:S05]  /*27200*/  STL.64 [R1+0x248], R34 ;  /* 0x0002482201007387 */ /* 0x0005ea0000100a00 */
[----:B------:R-:W-:Y:S01]  /*27210*/  STL.64 [R1+0x230], R28 ;  /* 0x0002301c01007387 */ /* 0x000fe20000100a00 */
[----:B-1----:R-:W-:-:S03]  /*27220*/  IMAD.MOV.U32 R32, RZ, RZ, R82 ;  /* 0x000000ffff207224 */ /* 0x002fc600078e0052 */
[----:B------:R-:W-:Y:S01]  /*27230*/  STL.64 [R1+0x238], R30 ;  /* 0x0002381e01007387 */ /* 0x000fe20000100a00 */
[----:B------:R-:W-:-:S03]  /*27240*/  MOV R33, R83 ;  /* 0x0000005300217202 */ /* 0x000fc60000000f00 */
[----:B------:R-:W3:Y:S01]  /*27250*/  LDL.LU R82, [R1+0x117c] ;  /* 0x00117c0001527983 */ /* 0x000ee20000300800 */
[----:B--2---:R-:W-:-:S03]  /*27260*/  IMAD.MOV.U32 R34, RZ, RZ, R76 ;  /* 0x000000ffff227224 */ /* 0x004fc600078e004c */
[----:B------:R1:W-:Y:S01]  /*27270*/  STL.64 [R1+0x200], R24 ;  /* 0x0002001801007387 */ /* 0x0003e20000100a00 */
[----:B------:R-:W-:-:S03]  /*27280*/  MOV R35, R77 ;  /* 0x0000004d00237202 */ /* 0x000fc60000000f00 */
[----:B------:R2:W-:Y:S04]  /*27290*/  STL.64 [R1+0x208], R26 ;  /* 0x0002081a01007387 */ /* 0x0005e80000100a00 */
[----:B------:R-:W3:Y:S04]  /*272a0*/  LDL.LU R83, [R1+0x1178] ;  /* 0x0011780001537983 */ /* 0x000ee80000300800 */
[----:B------:R-:W4:Y:S01]  /*272b0*/  LDL.LU R76, [R1+0x1174] ;  /* 0x00117400014c7983 */ /* 0x000f220000300800 */
[----:B-1----:R-:W-:Y:S01]  /*272c0*/  IMAD.MOV.U32 R24, RZ, RZ, R78 ;  /* 0x000000ffff187224 */ /* 0x002fe200078e004e */
[----:B------:R-:W-:-:S02]  /*272d0*/  MOV R25, R79 ;  /* 0x0000004f00197202 */ /* 0x000fc40000000f00 */
[----:B------:R-:W4:Y:S01]  /*272e0*/  LDL.LU R77, [R1+0x1170] ;  /* 0x00117000014d7983 */ /* 0x000f220000300800 */
[----:B--2---:R-:W-:Y:S01]  /*272f0*/  IMAD.MOV.U32 R26, RZ, RZ, R128 ;  /* 0x000000ffff1a7224 */ /* 0x004fe200078e0080 */
[----:B------:R-:W-:Y:S02]  /*27300*/  MOV R27, R129 ;  /* 0x00000081001b7202 */ /* 0x000fe40000000f00 */
        /* <DEDUP_REMOVED lines=8> */
[----:B------:R-:W-:Y:S04]  /*27390*/  STL.64 [R1+0x1f0], R44 ;  /* 0x0001f02c01007387 */ /* 0x000fe80000100a00 */
[----:B------:R1:W-:Y:S04]  /*273a0*/  STL.64 [R1+0x1f8], R46 ;  /* 0x0001f82e01007387 */ /* 0x0003e80000100a00 */
[----:B------:R-:W-:Y:S04]  /*273b0*/  STL.64 [R1+0x1e0], R36 ;  /* 0x0001e02401007387 */ /* 0x000fe80000100a00 */
[----:B------:R1:W-:Y:S02]  /*273c0*/  STL.64 [R1+0x1e8], R38 ;  /* 0x0001e82601007387 */ /* 0x0003e40000100a00 */
[C---:B-1----:R-:W-:Y:S08]  /*273d0*/  HMMA.1688.F32.TF32 R44, R16.reuse, R166, R212 ;  /* 0x000000a6102c723c */ /* 0x042ff000000810d4 */
[----:B------:R-:W-:Y:S01]  /*273e0*/  HMMA.1688.F32.TF32 R36, R16, R162, R216 ;  /* 0x000000a21024723c */ /* 0x000fe200000810d8 */
[----:B------:R-:W-:Y:S01]  /*273f0*/  STL.64 [R1+0x1d0], R48 ;  /* 0x0001d03001007387 */ /* 0x000fe20000100a00 */
[----:B------:R-:W-:-:S03]  /*27400*/  MOV R29, R8 ;  /* 0x00000008001d7202 */ /* 0x000fc60000000f00 */
[----:B------:R-:W-:Y:S01]  /*27410*/  STL.64 [R1+0x1d8], R50 ;  /* 0x0001d83201007387 */ /* 0x000fe20000100a00 */
[----:B------:R-:W-:-:S03]  /*27420*/  IMAD.MOV.U32 R30, RZ, RZ, R5 ;  /* 0x000000ffff1e7224 */ /* 0x000fc600078e0005 */
[----:B------:R-:W2:Y:S04]  /*27430*/  LDL.LU R8, [R1+0x1034] ;  /* 0x0010340001087983 */ /* 0x000ea80000300800 */
[----:B------:R-:W-:Y:S04]  /*27440*/  STL.64 [R1+0x1c0], R44 ;  /* 0x0001c02c01007387 */ /* 0x000fe80000100a00 */
[----:B------:R-:W-:Y:S04]  /*27450*/  STL.64 [R1+0x1c8], R46 ;  /* 0x0001c82e01007387 */ /* 0x000fe80000100a00 */
[----:B------:R-:W2:Y:S04]  /*27460*/  LDL.LU R5, [R1+0x1038] ;  /* 0x0010380001057983 */ /* 0x000ea80000300800 */
[----:B------:R1:W-:Y:S04]  /*27470*/  STL.64 [R1+0x1b0], R36 ;  /* 0x0001b02401007387 */ /* 0x0003e80000100a00 */
[----:B------:R-:W-:Y:S04]  /*27480*/  STL.64 [R1+0x1b8], R38 ;  /* 0x0001b82601007387 */ /* 0x000fe80000100a00 */
[----:B-1----:R-:W2:Y:S04]  /*27490*/  LDL R37, [R1+0x1050] ;  /* 0x0010500001257983 */ /* 0x002ea80000100800 */
[----:B------:R-:W2:Y:S01]  /*274a0*/  LDL.LU R36, [R1+0x444] ;  /* 0x0004440001247983 */ /* 0x000ea20000300800 */
[----:B------:R-:W-:-:S02]  /*274b0*/  LOP3.LUT R12, R241, 0x40, RZ, 0x3c, !PT ;  /* 0x00000040f10c7812 */ /* 0x000fc400078e3cff */
[----:B------:R-:W-:-:S03]  /*274c0*/  LOP3.LUT R9, R241, 0x60, RZ, 0x3c, !PT ;  /* 0x00000060f1097812 */ /* 0x000fc600078e3cff */
[----:B------:R-:W-:Y:S04]  /*274d0*/  LDS R136, [R12+UR7+0x13800] ;  /* 0x013800070c887984 */ /* 0x000fe80008000800 */
[----:B------:R-:W-:Y:S04]  /*274e0*/  LDS R138, [R12+UR7+0x13c00] ;  /* 0x013c00070c8a7984 */ /* 0x000fe80008000800 */
[----:B------:R-:W-:Y:S04]  /*274f0*/  LDS R137, [R9+UR7+0x13800] ;  /* 0x0138000709897984 */ /* 0x000fe80008000800 */
[----:B------:R-:W1:Y:S01]  /*27500*/  LDS R139, [R9+UR7+0x13c00] ;  /* 0x013c0007098b7984 */ /* 0x000e620008000800 */
[----:B------:R-:W-:-:S02]  /*27510*/  MOV R31, R4 ;  /* 0x00000004001f7202 */ /* 0x000fc40000000f00 */
[----:B------:R-:W1:Y:S01]  /*27520*/  LDC R4, c[0x0][0x3a0] ;  /* 0x0000e800ff047b82 */ /* 0x000e620000000800 */
[----:B------:R-:W-:Y:S01]  /*27530*/  HMMA.1688.F32.TF32 R192, R16, R158, R220 ;  /* 0x0000009e10c0723c */ /* 0x000fe200000810dc */
[----:B------:R-:W-:-:S07]  /*27540*/  IMAD.MOV.U32 R28, RZ, RZ, R13 ;  /* 0x000000ffff1c7224 */ /* 0x000fce00078e000d */
[C---:B------:R-:W-:Y:S08]  /*27550*/  HMMA.1688.F32.TF32 R196, R16.reuse, R154, R224 ;  /* 0x0000009a10c4723c */ /* 0x040ff000000810e0 */
[----:B------:R-:W-:Y:S01]  /*27560*/  HMMA.1688.F32.TF32 R200, R16, R150, R228 ;  /* 0x0000009610c8723c */ /* 0x000fe200000810e4 */
[----:B-1----:R-:W-:-:S07]  /*27570*/  VIADD R4, R4, 0xffffff80 ;  /* 0xffffff8004047836 */ /* 0x002fce0000000000 */
[----:B------:R-:W-:Y:S08]  /*27580*/  HMMA.1688.F32.TF32 R220, R16, R146, R20 ;  /* 0x0000009210dc723c */ /* 0x000ff00000081014 */
[C---:B------:R-:W-:Y:S01]  /*27590*/  HMMA.1688.F32.TF32 R16, R136.reuse, R154, R40 ;  /* 0x0000009a8810723c */ /* 0x040fe20000081028 */
[----:B------:R-:W3:Y:S04]  /*275a0*/  LDL.LU R40, [R1+0x103c] ;  /* 0x00103c0001287983 */ /* 0x000ee80000300800 */
[----:B------:R-:W3:Y:S03]  /*275b0*/  LDL.LU R39, [R1+0x1040] ;  /* 0x0010400001277983 */ /* 0x000ee60000300800 */
[----:B------:R-:W-:Y:S01]  /*275c0*/  HMMA.1688.F32.TF32 R20, R136, R150, R32 ;  /* 0x000000968814723c */ /* 0x000fe20000081020 */
[----:B------:R-:W3:Y:S04]  /*275d0*/  LDL.LU R33, [R1+0xffc] ;  /* 0x000ffc0001217983 */ /* 0x000ee80000300800 */
[----:B------:R-:W3:Y:S01]  /*275e0*/  LDL.LU R13, [R1+0x1008] ;  /* 0x00100800010d7983 */ /* 0x000ee20000300800 */
[----:B--2---:R-:W-:Y:S01]  /*275f0*/  IMAD R32, R36, -0x40, R4 ;  /* 0xffffffc024207824 */ /* 0x004fe200078e0204 */
[----:B------:R-:W-:-:S04]  /*27600*/  IADD3 R4, PT, PT, R37, -0x2, RZ ;  /* 0xfffffffe25047810 */ /* 0x000fc80007ffe0ff */
[----:B------:R-:W-:Y:S02]  /*27610*/  ISETP.GT.AND P1, PT, R32, RZ, PT ;  /* 0x000000ff2000720c */ /* 0x000fe40003f24270 */
[----:B------:R-:W-:Y:S02]  /*27620*/  ISETP.GE.AND P0, PT, R36, R4, PT ;  /* 0x000000042400720c */ /* 0x000fe40003f06270 */
[----:B------:R-:W-:Y:S02]  /*27630*/  SEL R4, RZ, 0x4, !P1 ;  /* 0x00000004ff047807 */ /* 0x000fe40004800000 */
[----:B------:R-:W-:-:S04]  /*27640*/  IADD3 R5, P1, PT, R5, R2, RZ ;  /* 0x0000000205057210 */ /* 0x000fc80007f3e0ff */
[----:B------:R-:W-:Y:S01]  /*27650*/  IADD3.X R8, PT, PT, R8, R0, RZ, P1, !PT ;  /* 0x0000000008087210 */ /* 0x000fe20000ffe4ff */
[----:B------:R-:W-:Y:S04]  /*27660*/  STL [R1+0x1038], R5 ;  /* 0x0010380501007387 */ /* 0x000fe80000100800 */
[----:B------:R-:W-:Y:S04]  /*27670*/  STL [R1+0x1034], R8 ;  /* 0x0010340801007387 */ /* 0x000fe80000100800 */
[----:B------:R-:W2:Y:S04]  /*27680*/  LDL.LU R38, [R1+0x1000] ;  /* 0x0010000001267983 */ /* 0x000ea80000300800 */
[----:B------:R-:W2:Y:S04]  /*27690*/  LDL.LU R34, [R1+0xfbc] ;  /* 0x000fbc0001227983 */ /* 0x000ea80000300800 */
[----:B------:R-:W2:Y:S04]  /*276a0*/  LDL.LU R41, [R1+0xff4] ;  /* 0x000ff40001297983 */ /* 0x000ea80000300800 */
[----:B------:R-:W2:Y:S01]  /*276b0*/  LDL.LU R35, [R1+0xfb8] ;  /* 0x000fb80001237983 */ /* 0x000ea20000300800 */
[----:B------:R-:W1:Y:S01]  /*276c0*/  S2R R133, SR_TID.X ;  /* 0x0000000000857919 */ /* 0x000e620000002100 */
[----:B------:R-:W-:Y:S01]  /*276d0*/  HMMA.1688.F32.TF32 R128, R136, R6, R128 ;  /* 0x000000068880723c */ /* 0x000fe20000081080 */
[----:B------:R-:W-:-:S07]  /*276e0*/  UIADD3 UR5, UPT, UPT, UR5, 0x1, URZ ;  /* 0x0000000105057890 */ /* 0x000fce000fffe0ff */
[C---:B----4-:R-:W-:Y:S08]  /*276f0*/  HMMA.1688.F32.TF32 R76, R136.reuse, R10, R76 ;  /* 0x0000000a884c723c */ /* 0x050ff0000008104c */
[C---:B---3--:R-:W-:Y:S08]  /*27700*/  HMMA.1688.F32.TF32 R80, R136.reuse, R14, R80 ;  /* 0x0000000e8850723c */ /* 0x048ff00000081050 */
        /* <DEDUP_REMOVED lines=9> */
[C---:B------:R-:W-:Y:S01]  /*277a0*/  HMMA.1688.F32.TF32 R24, R136.reuse, R158, R24 ;  /* 0x0000009e8818723c */ /* 0x040fe20000081018 */
[----:B------:R-:W-:Y:S01]  /*277b0*/  UISETP.GT.AND UP0, UPT, UR5, 0x1, UPT ;  /* 0x000000010500788c */ /* 0x000fe2000bf04270 */
[----:B------:R-:W-:Y:S01]  /*277c0*/  SEL R4, R4, RZ, !P0 ;  /* 0x000000ff04047207 */ /* 0x000fe20004000000 */
[----:B------:R-:W3:Y:S05]  /*277d0*/  LDL.LU R43, [R1+0xfc4] ;  /* 0x000fc400012b7983 */ /* 0x000eea0000300800 */
[----:B------:R-:W-:Y:S01]  /*277e0*/  HMMA.1688.F32.TF32 R136, R136, R146, R28 ;  /* 0x000000928888723c */ /* 0x000fe2000008101c */
[----:B------:R-:W-:Y:S04]  /*277f0*/  LDS R28, [R12+UR7+0x13880] ;  /* 0x013880070c1c7984 */ /* 0x000fe80008000800 */
[----:B------:R-:W-:Y:S04]  /*27800*/  LDS R30, [R12+UR7+0x13c80] ;  /* 0x013c80070c1e7984 */ /* 0x000fe80008000800 */
[----:B------:R-:W-:Y:S04]  /*27810*/  LDS R29, [R9+UR7+0x13880] ;  /* 0x01388007091d7984 */ /* 0x000fe80008000800 */
[----:B------:R4:W2:Y:S01]  /*27820*/  LDS R31, [R9+UR7+0x13c80] ;  /* 0x013c8007091f7984 */ /* 0x0008a20008000800 */
[----:B------:R-:W-:Y:S01]  /*27830*/  USEL UR5, UR5, URZ, !UP0 ;  /* 0x000000ff05057287 */ /* 0x000fe2000c000000 */
[----:B-1----:R-:W-:-:S02]  /*27840*/  LOP3.LUT R133, R133, 0x1f, RZ, 0xc0, !PT ;  /* 0x0000001f85857812 */ /* 0x002fc400078ec0ff */
[----:B------:R-:W-:Y:S01]  /*27850*/  ISETP.NE.U32.AND P2, PT, R4, RZ, PT ;  /* 0x000000ff0400720c */ /* 0x000fe20003f45070 */
[----:B------:R-:W-:Y:S01]  /*27860*/  ULEA UR8, UR5, UR4, 0xe ;  /* 0x0000000405087291 */ /* 0x000fe2000f8e70ff */
[----:B------:R-:W-:Y:S01]  /*27870*/  IADD3 R39, P3, PT, R39, R2, RZ ;  /* 0x0000000227277210 */ /* 0x000fe20007f7e0ff */
[----:B------:R-:W-:Y:S01]  /*27880*/  IMAD.SHL.U32 R44, R133, 0x4, RZ ;  /* 0x00000004852c7824 */ /* 0x000fe200078e00ff */
[----:B----4-:R-:W-:Y:S01]  /*27890*/  MOV R9, R8 ;  /* 0x0000000800097202 */ /* 0x010fe20000000f00 */
[----:B------:R-:W-:Y:S01]  /*278a0*/  IMAD.MOV.U32 R8, RZ, RZ, R5 ;  /* 0x000000ffff087224 */ /* 0x000fe200078e0005 */
[----:B------:R-:W-:Y:S01]  /*278b0*/  IADD3.X R40, PT, PT, R40, R0, RZ, P3, !PT ;  /* 0x0000000028287210 */ /* 0x000fe20001ffe4ff */
[----:B------:R-:W-:Y:S01]  /*278c0*/  VIADD R4, R44, UR8 ;  /* 0x000000082c047c36 */ /* 0x000fe20008000000 */
[----:B------:R-:W-:Y:S01]  /*278d0*/  BAR.SYNC.DEFER_BLOCKING 0x0 ;  /* 0x0000000000007b1d */ /* 0x000fe20000010000 */
[----:B------:R-:W-:Y:S02]  /*278e0*/  ISETP.GT.AND P1, PT, R32, 0x4, PT ;  /* 0x000000042000780c */ /* 0x000fe40003f24270 */
[----:B------:R-:W-:-:S02]  /*278f0*/  IADD3 R13, P4, PT, R13, R2, RZ ;  /* 0x000000020d0d7210 */ /* 0x000fc40007f9e0ff */
[----:B------:R-:W-:Y:S01]  /*27900*/  SEL R5, RZ, 0x4, !P1 ;  /* 0x00000004ff057807 */ /* 0x000fe20004800000 */
[----:B------:R-:W4:Y:S02]  /*27910*/  LDL.LU R12, [R1+0xf7c] ;  /* 0x000f7c00010c7983 */ /* 0x000f240000300800 */
[----:B------:R-:W-:Y:S02]  /*27920*/  IMAD.X R33, R33, 0x1, R0, P4 ;  /* 0x0000000121217824 */ /* 0x000fe400020e0600 */
[----:B------:R1:W-:Y:S04]  /*27930*/  STL [R1+0x1040], R39 ;  /* 0x0010402701007387 */ /* 0x0003e80000100800 */
[----:B------:R1:W-:Y:S01]  /*27940*/  STL [R1+0x103c], R40 ;  /* 0x00103c2801007387 */ /* 0x0003e20000100800 */
[----:B------:R-:W-:-:S03]  /*27950*/  SEL R5, R5, RZ, !P0 ;  /* 0x000000ff05057207 */ /* 0x000fc60004000000 */
[----:B------:R1:W-:Y:S04]  /*27960*/  STL [R1+0x1008], R13 ;  /* 0x0010080d01007387 */ /* 0x0003e80000100800 */
[----:B------:R-:W-:Y:S01]  /*27970*/  @!PT LDS RZ, [RZ] ;  /* 0x00000000fffff984 */ /* 0x000fe20000000800 */
[----:B------:R-:W-:Y:S01]  /*27980*/  @!PT LDS RZ, [RZ] ;  /* 0x00000000fffff984 */ /* 0x000fe20000000800 */
[----:B------:R-:W-:Y:S01]  /*27990*/  @!PT LDS RZ, [RZ] ;  /* 0x00000000fffff984 */ /* 0x000fe20000000800 */
[----:B------:R1:W-:Y:S04]  /*279a0*/  LDGSTS.E [R4+0x10000], desc[UR28][R8.64], P2 ;  /* 0x1000000008047fae */ /* 0x0003e800091a101c */
[----:B------:R-:W4:Y:S01]  /*279b0*/  LDL.LU R45, [R1+0xfc0] ;  /* 0x000fc000012d7983 */ /* 0x000f220000300800 */
[----:B------:R-:W-:-:S03]  /*279c0*/  ISETP.NE.U32.AND P1, PT, R5, RZ, PT ;  /* 0x000000ff0500720c */ /* 0x000fc60003f25070 */
[----:B------:R1:W-:Y:S02]  /*279d0*/  STL [R1+0xffc], R33 ;  /* 0x000ffc2101007387 */ /* 0x0003e40000100800 */
[----:B-1----:R-:W-:Y:S01]  /*279e0*/  MOV R8, R39 ;  /* 0x0000002700087202 */ /* 0x002fe20000000f00 */
[----:B------:R-:W-:Y:S01]  /*279f0*/  IMAD.MOV.U32 R9, RZ, RZ, R40 ;  /* 0x000000ffff097224 */ /* 0x000fe200078e0028 */
[----:B------:R-:W4:Y:S04]  /*27a00*/  LDL.LU R39, [R1+0xf78] ;  /* 0x000f780001277983 */ /* 0x000f280000300800 */
[----:B------:R1:W-:Y:S04]  /*27a10*/  LDGSTS.E [R4+0x10080], desc[UR28][R8.64], P2 ;  /* 0x1008000008047fae */ /* 0x0003e800091a101c */
[----:B------:R-:W4:Y:S01]  /*27a20*/  LDL.LU R40, [R1+0xf80] ;  /* 0x000f800001287983 */ /* 0x000f220000300800 */
[----:B-1----:R-:W-:Y:S01]  /*27a30*/  MOV R8, R13 ;  /* 0x0000000d00087202 */ /* 0x002fe20000000f00 */
[----:B------:R-:W-:-:S02]  /*27a40*/  IMAD.MOV.U32 R9, RZ, RZ, R33 ;  /* 0x000000ffff097224 */ /* 0x000fc400078e0021 */
[----:B------:R-:W4:Y:S04]  /*27a50*/  LDL.LU R13, [R1+0xf84] ;  /* 0x000f8400010d7983 */ /* 0x000f280000300800 */
[----:B------:R-:W4:Y:S04]  /*27a60*/  LDL.LU R42, [R1+0xf28] ;  /* 0x000f2800012a7983 */ /* 0x000f280000300800 */
[----:B------:R-:W4:Y:S04]  /*27a70*/  LDL.LU R33, [R1+0xf2c] ;  /* 0x000f2c0001217983 */ /* 0x000f280000300800 */
[----:B------:R1:W-:Y:S01]  /*27a80*/  LDGSTS.E [R4+0x10400], desc[UR28][R8.64], P1 ;  /* 0x1040000008047fae */ /* 0x0003e200089a101c */
[----:B--2---:R-:W-:-:S02]  /*27a90*/  IADD3 R38, P3, PT, R38, R2, RZ ;  /* 0x0000000226267210 */ /* 0x004fc40007f7e0ff */
[----:B------:R-:W-:Y:S02]  /*27aa0*/  IADD3 R34, P4, PT, R34, R2, RZ ;  /* 0x0000000222227210 */ /* 0x000fe40007f9e0ff */
[----:B------:R-:W-:Y:S02]  /*27ab0*/  IADD3.X R41, PT, PT, R41, R0, RZ, P3, !PT ;  /* 0x0000000029297210 */ /* 0x000fe40001ffe4ff */
[----:B-1----:R-:W-:Y:S01]  /*27ac0*/  MOV R8, R38 ;  /* 0x0000002600087202 */ /* 0x002fe20000000f00 */
[----:B------:R-:W-:Y:S02]  /*27ad0*/  IMAD.X R35, R35, 0x1, R0, P4 ;  /* 0x0000000123237824 */ /* 0x000fe400020e0600 */
[----:B------:R-:W-:Y:S01]  /*27ae0*/  IMAD.MOV.U32 R9, RZ, RZ, R41 ;  /* 0x000000ffff097224 */ /* 0x000fe200078e0029 */
[----:B------:R-:W-:Y:S04]  /*27af0*/  STL [R1+0x1000], R38 ;  /* 0x0010002601007387 */ /* 0x000fe80000100800 */
[----:B------:R1:W-:Y:S04]  /*27b00*/  STL [R1+0xff4], R41 ;  /* 0x000ff42901007387 */ /* 0x0003e80000100800 */
[----:B------:R-:W-:Y:S04]  /*27b10*/  STL [R1+0xfbc], R34 ;  /* 0x000fbc2201007387 */ /* 0x000fe80000100800 */
[----:B------:R2:W-:Y:S04]  /*27b20*/  LDGSTS.E [R4+0x10480], desc[UR28][R8.64], P1 ;  /* 0x1048000008047fae */ /* 0x0005e800089a101c */
[----:B------:R2:W-:Y:S04]  /*27b30*/  STL [R1+0xfb8], R35 ;  /* 0x000fb82301007387 */ /* 0x0005e80000100800 */
[----:B-1----:R-:W4:Y:S01]  /*27b40*/  LDL.LU R41, [R1+0xf30] ;  /* 0x000f300001297983 */ /* 0x002f220000300800 */
[----:B--2---:R-:W-:-:S03]  /*27b50*/  IMAD.MOV.U32 R9, RZ, RZ, R35 ;  /* 0x000000ffff097224 */ /* 0x004fc600078e0023 */
[----:B------:R-:W2:Y:S01]  /*27b60*/  LDL.LU R35, [R1+0xf34] ;  /* 0x000f340001237983 */ /* 0x000ea20000300800 */
[----:B------:R-:W-:-:S03]  /*27b70*/  MOV R8, R34 ;  /* 0x0000002200087202 */ /* 0x000fc60000000f00 */
[----:B------:R-:W2:Y:S04]  /*27b80*/  LDL.LU R38, [R1+0xee8] ;  /* 0x000ee80001267983 */ /* 0x000ea80000300800 */
[----:B------:R-:W2:Y:S01]  /*27b90*/  LDL.LU R34, [R1+0xeec] ;  /* 0x000eec0001227983 */ /* 0x000ea20000300800 */
[----:B------:R-:W-:-:S04]  /*27ba0*/  ISETP.GT.AND P2, PT, R32, 0x8, PT ;  /* 0x000000082000780c */ /* 0x000fc80003f44270 */
[----:B------:R-:W-:-:S04]  /*27bb0*/  SEL R5, RZ, 0x4, !P2 ;  /* 0x00000004ff057807 */ /* 0x000fc80005000000 */
[----:B------:R-:W-:Y:S02]  /*27bc0*/  SEL R5, R5, RZ, !P0 ;  /* 0x000000ff05057207 */ /* 0x000fe40004000000 */
[----:B------:R-:W-:Y:S02]  /*27bd0*/  ISETP.GT.AND P1, PT, R32, 0xc, PT ;  /* 0x0000000c2000780c */ /* 0x000fe40003f24270 */
[----:B------:R-:W-:Y:S02]  /*27be0*/  ISETP.NE.U32.AND P2, PT, R5, RZ, PT ;  /* 0x000000ff0500720c */ /* 0x000fe40003f45070 */
[----:B------:R-:W-:-:S04]  /*27bf0*/  SEL R5, RZ, 0x4, !P1 ;  /* 0x00000004ff057807 */ /* 0x000fc80004800000 */
[----:B------:R-:W-:-:S04]  /*27c00*/  SEL R5, R5, RZ, !P0 ;  /* 0x000000ff05057207 */ /* 0x000fc80004000000 */
[----:B------:R-:W-:-:S03]  /*27c10*/  ISETP.NE.U32.AND P1, PT, R5, RZ, PT ;  /* 0x000000ff0500720c */ /* 0x000fc60003f25070 */
[----:B------:R1:W-:Y:S01]  /*27c20*/  LDGSTS.E [R4+0x10800], desc[UR28][R8.64], P2 ;  /* 0x1080000008047fae */ /* 0x0003e200091a101c */
[----:B---3--:R-:W-:-:S04]  /*27c30*/  IADD3 R43, P3, PT, R43, R2, RZ ;  /* 0x000000022b2b7210 */ /* 0x008fc80007f7e0ff */
[----:B-1----:R-:W-:Y:S01]  /*27c40*/  MOV R8, R43 ;  /* 0x0000002b00087202 */ /* 0x002fe20000000f00 */
[----:B------:R-:W-:Y:S01]  /*27c50*/  STL [R1+0xfc4], R43 ;  /* 0x000fc42b01007387 */ /* 0x000fe20000100800 */
[----:B----4-:R-:W-:Y:S02]  /*27c60*/  IADD3 R12, P4, PT, R12, R2, RZ ;  /* 0x000000020c0c7210 */ /* 0x010fe40007f9e0ff */
[----:B------:R-:W-:-:S05]  /*27c70*/  IADD3.X R45, PT, PT, R45, R0, RZ, P3, !PT ;  /* 0x000000002d2d7210 */ /* 0x000fca0001ffe4ff */
[----:B------:R-:W-:Y:S01]  /*27c80*/  IMAD.MOV.U32 R9, RZ, RZ, R45 ;  /* 0x000000ffff097224 */ /* 0x000fe200078e002d */
[----:B------:R-:W-:Y:S01]  /*27c90*/  STL [R1+0xfc0], R45 ;  /* 0x000fc02d01007387 */ /* 0x000fe20000100800 */
[----:B------:R-:W-:-:S03]  /*27ca0*/  IMAD.X R39, R39, 0x1, R0, P4 ;  /* 0x0000000127277824 */ /* 0x000fc600020e0600 */
[----:B------:R1:W-:Y:S01]  /*27cb0*/  LDGSTS.E [R4+0x10880], desc[UR28][R8.64], P2 ;  /* 0x1088000008047fae */ /* 0x0003e200091a101c */
[----:B------:R-:W-:-:S03]  /*27cc0*/  ISETP.GT.AND P2, PT, R32, 0x10, PT ;  /* 0x000000102000780c */ /* 0x000fc60003f44270 */
[----:B------:R-:W-:Y:S01]  /*27cd0*/  STL [R1+0xf7c], R12 ;  /* 0x000f7c0c01007387 */ /* 0x000fe20000100800 */
[----:B------:R-:W-:-:S03]  /*27ce0*/  SEL R5, RZ, 0x4, !P2 ;  /* 0x00000004ff057807 */ /* 0x000fc60005000000 */
[----:B------:R3:W-:Y:S01]  /*27cf0*/  STL [R1+0xf78], R39 ;  /* 0x000f782701007387 */ /* 0x0007e20000100800 */
[----:B-1----:R-:W-:Y:S01]  /*27d00*/  MOV R8, R12 ;  /* 0x0000000c00087202 */ /* 0x002fe20000000f00 */
[----:B------:R-:W-:Y:S01]  /*27d10*/  IMAD.MOV.U32 R9, RZ, RZ, R39 ;  /* 0x000000ffff097224 */ /* 0x000fe200078e0027 */
[----:B------:R-:W-:Y:S01]  /*27d20*/  IADD3 R13, P3, PT, R13, R2, RZ ;  /* 0x000000020d0d7210 */ /* 0x000fe20007f7e0ff */
[----:B---3--:R-:W3:Y:S03]  /*27d30*/  LDL.LU R39, [R1+0xef4] ;  /* 0x000ef40001277983 */ /* 0x008ee60000300800 */
[----:B------:R-:W-:Y:S01]  /*27d40*/  IADD3.X R40, PT, PT, R40, R0, RZ, P3, !PT ;  /* 0x0000000028287210 */ /* 0x000fe20001ffe4ff */
[----:B------:R-:W4:Y:S01]  /*27d50*/  LDL.LU R12, [R1+0xe9c] ;  /* 0x000e9c00010c7983 */ /* 0x000f220000300800 */
[----:B------:R-:W-:-:S03]  /*27d60*/  IADD3 R33, P4, PT, R33, R2, RZ ;  /* 0x0000000221217210 */ /* 0x000fc60007f9e0ff */
[----:B------:R-:W-:Y:S02]  /*27d70*/  STL [R1+0xf84], R13 ;  /* 0x000f840d01007387 */ /* 0x000fe40000100800 */
[----:B------:R-:W-:Y:S02]  /*27d80*/  IMAD.X R42, R42, 0x1, R0, P4 ;  /* 0x000000012a2a7824 */ /* 0x000fe400020e0600 */
[----:B------:R1:W-:Y:S01]  /*27d90*/  LDGSTS.E [R4+0x10c00], desc[UR28][R8.64], P1 ;  /* 0x10c0000008047fae */ /* 0x0003e200089a101c */
[----:B------:R-:W-:-:S03]  /*27da0*/  SEL R5, R5, RZ, !P0 ;  /* 0x000000ff05057207 */ /* 0x000fc60004000000 */
[----:B------:R1:W-:Y:S04]  /*27db0*/  STL [R1+0xf80], R40 ;  /* 0x000f802801007387 */ /* 0x0003e80000100800 */
[----:B------:R1:W-:Y:S02]  /*27dc0*/  STL [R1+0xf2c], R33 ;  /* 0x000f2c2101007387 */ /* 0x0003e40000100800 */
[----:B-1----:R-:W-:Y:S01]  /*27dd0*/  IMAD.MOV.U32 R9, RZ, RZ, R40 ;  /* 0x000000ffff097224 */ /* 0x002fe200078e0028 */
[----:B------:R-:W-:Y:S01]  /*27de0*/  MOV R8, R13 ;  /* 0x0000000d00087202 */ /* 0x000fe20000000f00 */
[----:B------:R-:W4:Y:S04]  /*27df0*/  LDL.LU R40, [R1+0xef0] ;  /* 0x000ef00001287983 */ /* 0x000f280000300800 */
[----:B------:R-:W-:Y:S01]  /*27e00*/  STL [R1+0xf28], R42 ;  /* 0x000f282a01007387 */ /* 0x000fe20000100800 */
[----:B------:R-:W-:-:S03]  /*27e10*/  ISETP.NE.U32.AND P2, PT, R5, RZ, PT ;  /* 0x000000ff0500720c */ /* 0x000fc60003f45070 */
[----:B------:R-:W4:Y:S04]  /*27e20*/  LDL.LU R13, [R1+0xe98] ;  /* 0x000e9800010d7983 */ /* 0x000f280000300800 */
[----:B------:R1:W-:Y:S04]  /*27e30*/  LDGSTS.E [R4+0x10c80], desc[UR28][R8.64], P1 ;  /* 0x10c8000008047fae */ /* 0x0003e800089a101c */
[----:B------:R-:W4:Y:S01]  /*27e40*/  LDL.LU R43, [R1+0xea4] ;  /* 0x000ea400012b7983 */ /* 0x000f220000300800 */
[----:B-1----:R-:W-:Y:S01]  /*27e50*/  MOV R8, R33 ;  /* 0x0000002100087202 */ /* 0x002fe20000000f00 */
[----:B------:R-:W-:-:S02]  /*27e60*/  IMAD.MOV.U32 R9, RZ, RZ, R42 ;  /* 0x000000ffff097224 */ /* 0x000fc400078e002a */
[----:B------:R-:W4:Y:S04]  /*27e70*/  LDL.LU R33, [R1+0xe5c] ;  /* 0x000e5c0001217983 */ /* 0x000f280000300800 */
[----:B------:R1:W-:Y:S01]  /*27e80*/  LDGSTS.E [R4+0x11000], desc[UR28][R8.64], P2 ;  /* 0x1100000008047fae */ /* 0x0003e200091a101c */
[----:B--2---:R-:W-:-:S04]  /*27e90*/  IADD3 R35, P3, PT, R35, R2, RZ ;  /* 0x0000000223237210 */ /* 0x004fc80007f7e0ff */
[----:B------:R-:W-:Y:S01]  /*27ea0*/  IADD3.X R41, PT, PT, R41, R0, RZ, P3, !PT ;  /* 0x0000000029297210 */ /* 0x000fe20001ffe4ff */
[----:B------:R2:W-:Y:S01]  /*27eb0*/  STL [R1+0xf34], R35 ;  /* 0x000f342301007387 */ /* 0x0005e20000100800 */
[----:B------:R-:W-:-:S03]  /*27ec0*/  IADD3 R34, P4, PT, R34, R2, RZ ;  /* 0x0000000222227210 */ /* 0x000fc60007f9e0ff */
[----:B------:R-:W-:Y:S01]  /*27ed0*/  STL [R1+0xf30], R41 ;  /* 0x000f302901007387 */ /* 0x000fe20000100800 */
[----:B-1----:R-:W-:Y:S01]  /*27ee0*/  MOV R8, R35 ;  /* 0x0000002300087202 */ /* 0x002fe20000000f00 */
[----:B------:R-:W-:Y:S02]  /*27ef0*/  IMAD.MOV.U32 R9, RZ, RZ, R41 ;  /* 0x000000ffff097224 */ /* 0x000fe400078e0029 */
[----:B------:R-:W-:Y:S01]  /*27f00*/  IMAD.X R38, R38, 0x1, R0, P4 ;  /* 0x0000000126267824 */ /* 0x000fe200020e0600 */
[----:B------:R-:W-:Y:S04]  /*27f10*/  STL [R1+0xeec], R34 ;  /* 0x000eec2201007387 */ /* 0x000fe80000100800 */
[----:B------:R-:W4:Y:S04]  /*27f20*/  LDL.LU R45, [R1+0xea0] ;  /* 0x000ea000012d7983 */ /* 0x000f280000300800 */
[----:B------:R1:W-:Y:S04]  /*27f30*/  STL [R1+0xee8], R38 ;  /* 0x000ee82601007387 */ /* 0x0003e80000100800 */
[----:B------:R1:W-:Y:S04]  /*27f40*/  LDGSTS.E [R4+0x11080], desc[UR28][R8.64], P2 ;  /* 0x1108000008047fae */ /* 0x0003e800091a101c */
[----:B--2---:R-:W2:Y:S01]  /*27f50*/  LDL.LU R35, [R1+0xe58] ;  /* 0x000e580001237983 */ /* 0x004ea20000300800 */
[----:B-1----:R-:W-:Y:S01]  /*27f60*/  IMAD.MOV.U32 R9, RZ, RZ, R38 ;  /* 0x000000ffff097224 */ /* 0x002fe200078e0026 */
[----:B------:R-:W-:-:S02]  /*27f70*/  MOV R8, R34 ;  /* 0x0000002200087202 */ /* 0x000fc40000000f00 */
[----:B------:R-:W2:Y:S04]  /*27f80*/  LDL.LU R38, [R1+0xe60] ;  /* 0x000e600001267983 */ /* 0x000ea80000300800 */
[----:B------:R-:W2:Y:S04]  /*27f90*/  LDL.LU R34, [R1+0xe64] ;  /* 0x000e640001227983 */ /* 0x000ea80000300800 */
[----:B------:R-:W2:Y:S04]  /*27fa0*/  LDL.LU R42, [R1+0x44c] ;  /* 0x00044c00012a7983 */ /* 0x000ea80000300800 */
[----:B------:R-:W2:Y:S01]  /*27fb0*/  LDL.LU R41, [R1+0x450] ;  /* 0x0004500001297983 */ /* 0x000ea20000300800 */
[----:B------:R-:W-:-:S04]  /*27fc0*/  ISETP.GT.AND P1, PT, R32, 0x14, PT ;  /* 0x000000142000780c */ /* 0x000fc80003f24270 */
[----:B------:R-:W-:-:S04]  /*27fd0*/  SEL R5, RZ, 0x4, !P1 ;  /* 0x00000004ff057807 */ /* 0x000fc80004800000 */
[----:B------:R-:W-:-:S04]  /*27fe0*/  SEL R5, R5, RZ, !P0 ;  /* 0x000000ff05057207 */ /* 0x000fc80004000000 */
[----:B------:R-:W-:Y:S02]  /*27ff0*/  ISETP.NE.U32.AND P1, PT, R5, RZ, PT ;  /* 0x000000ff0500720c */ /* 0x000fe40003f25070 */
[----:B------:R-:W-:-:S04]  /*28000*/  ISETP.GT.AND P2, PT, R32, 0x18, PT ;  /* 0x000000182000780c */ /* 0x000fc80003f44270 */
[----:B------:R-:W-:-:S04]  /*28010*/  SEL R5, RZ, 0x4, !P2 ;  /* 0x00000004ff057807 */ /* 0x000fc80005000000 */
[----:B------:R-:W-:-:S03]  /*28020*/  SEL R5, R5, RZ, !P0 ;  /* 0x000000ff05057207 */ /* 0x000fc60004000000 */
[----:B------:R1:W-:Y:S01]  /*28030*/  LDGSTS.E [R4+0x11400], desc[UR28][R8.64], P1 ;  /* 0x1140000008047fae */ /* 0x0003e200089a101c */
[----:B------:R-:W-:Y:S02]  /*28040*/  ISETP.NE.U32.AND P2, PT, R5, RZ, PT ;  /* 0x000000ff0500720c */ /* 0x000fe40003f45070 */
[-C--:B---3--:R-:W-:Y:S02]  /*28050*/  IADD3 R39, P3, PT, R39, R2.reuse, RZ ;  /* 0x0000000227277210 */ /* 0x088fe40007f7e0ff */
[----:B----4-:R-:W-:-:S03]  /*28060*/  IADD3 R12, P4, PT, R12, R2, RZ ;  /* 0x000000020c0c7210 */ /* 0x010fc60007f9e0ff */
[----:B------:R-:W-:Y:S01]  /*28070*/  STL [R1+0xef4], R39 ;  /* 0x000ef42701007387 */ /* 0x000fe20000100800 */
[----:B-1----:R-:W-:Y:S02]  /*28080*/  MOV R8, R39 ;  /* 0x0000002700087202 */ /* 0x002fe40000000f00 */
[----:B------:R-:W-:-:S05]  /*28090*/  IADD3.X R40, PT, PT, R40, R0, RZ, P3, !PT ;  /* 0x0000000028287210 */ /* 0x000fca0001ffe4ff */
[----:B------:R1:W-:Y:S01]  /*280a0*/  STL [R1+0xef0], R40 ;  /* 0x000ef02801007387 */ /* 0x0003e20000100800 */
[----:B------:R-:W-:-:S03]  /*280b0*/  IMAD.X R13, R13, 0x1, R0, P4 ;  /* 0x000000010d0d7824 */ /* 0x000fc600020e0600 */
[----:B------:R-:W-:Y:S01]  /*280c0*/  STL [R1+0xe9c], R12 ;  /* 0x000e9c0c01007387 */ /* 0x000fe20000100800 */
[----:B------:R-:W-:-:S03]  /*280d0*/  IMAD.MOV.U32 R9, RZ, RZ, R40 ;  /* 0x000000ffff097224 */ /* 0x000fc600078e0028 */
[----:B------:R3:W-:Y:S04]  /*280e0*/  STL [R1+0xe98], R13 ;  /* 0x000e980d01007387 */ /* 0x0007e80000100800 */
[----:B-1----:R-:W4:Y:S04]  /*280f0*/  LDL.LU R40, [R1+0x454] ;  /* 0x0004540001287983 */ /* 0x002f280000300800 */
[----:B------:R-:W4:Y:S04]  /*28100*/  LDL.LU R39, [R1+0x458] ;  /* 0x0004580001277983 */ /* 0x000f280000300800 */
[----:B------:R1:W-:Y:S01]  /*28110*/  LDGSTS.E [R4+0x11480], desc[UR28][R8.64], P1 ;  /* 0x1148000008047fae */ /* 0x0003e200089a101c */
[----:B------:R-:W-:-:S02]  /*28120*/  ISETP.GT.AND P1, PT, R32, 0x1c, PT ;  /* 0x0000001c2000780c */ /* 0x000fc40003f24270 */
[----:B------:R-:W-:Y:S02]  /*28130*/  IADD3 R43, P3, PT, R43, R2, RZ ;  /* 0x000000022b2b7210 */ /* 0x000fe40007f7e0ff */
[----:B------:R-:W-:Y:S01]  /*28140*/  SEL R5, RZ, 0x4, !P1 ;  /* 0x00000004ff057807 */ /* 0x000fe20004800000 */
[----:B-1----:R-:W-:Y:S01]  /*28150*/  IMAD.MOV.U32 R9, RZ, RZ, R13 ;  /* 0x000000ffff097224 */ /* 0x002fe200078e000d */
[----:B------:R-:W-:Y:S01]  /*28160*/  MOV R8, R12 ;  /* 0x0000000c00087202 */ /* 0x000fe20000000f00 */
[----:B---3--:R-:W3:Y:S04]  /*28170*/  LDL.LU R13, [R1+0x48c] ;  /* 0x00048c00010d7983 */ /* 0x008ee80000300800 */
[----:B------:R-:W3:Y:S01]  /*28180*/  LDL.LU R12, [R1+0x490] ;  /* 0x00049000010c7983 */ /* 0x000ee20000300800 */
[----:B------:R-:W-:-:S02]  /*28190*/  SEL R5, R5, RZ, !P0 ;  /* 0x000000ff05057207 */ /* 0x000fc40004000000 */
[----:B------:R-:W-:Y:S01]  /*281a0*/  IADD3 R33, P4, PT, R33, R2, RZ ;  /* 0x0000000221217210 */ /* 0x000fe20007f9e0ff */
[----:B------:R1:W-:Y:S01]  /*281b0*/  LDGSTS.E [R4+0x11800], desc[UR28][R8.64], P2 ;  /* 0x1180000008047fae */ /* 0x0003e200091a101c */
[----:B------:R-:W-:-:S03]  /*281c0*/  ISETP.NE.U32.AND P1, PT, R5, RZ, PT ;  /* 0x000000ff0500720c */ /* 0x000fc60003f25070 */
[----:B------:R-:W-:Y:S01]  /*281d0*/  STL [R1+0xea4], R43 ;  /* 0x000ea42b01007387 */ /* 0x000fe20000100800 */
[----:B-1----:R-:W-:Y:S02]  /*281e0*/  MOV R8, R43 ;  /* 0x0000002b00087202 */ /* 0x002fe40000000f00 */
[----:B------:R-:W-:-:S05]  /*281f0*/  IADD3.X R45, PT, PT, R45, R0, RZ, P3, !PT ;  /* 0x000000002d2d7210 */ /* 0x000fca0001ffe4ff */
[----:B------:R-:W-:Y:S01]  /*28200*/  IMAD.MOV.U32 R9, RZ, RZ, R45 ;  /* 0x000000ffff097224 */ /* 0x000fe200078e002d */
[----:B------:R-:W-:Y:S04]  /*28210*/  STL [R1+0xea0], R45 ;  /* 0x000ea02d01007387 */ /* 0x000fe80000100800 */
[----:B------:R1:W-:Y:S01]  /*28220*/  LDGSTS.E [R4+0x11880], desc[UR28][R8.64], P2 ;  /* 0x1188000008047fae */ /* 0x0003e200091a101c */
[----:B--2---:R-:W-:-:S03]  /*28230*/  IMAD.X R35, R35, 0x1, R0, P4 ;  /* 0x0000000123237824 */ /* 0x004fc600020e0600 */
[----:B------:R-:W-:Y:S04]  /*28240*/  STL [R1+0xe5c], R33 ;  /* 0x000e5c2101007387 */ /* 0x000fe80000100800 */
[----:B------:R2:W-:Y:S01]  /*28250*/  STL [R1+0xe58], R35 ;  /* 0x000e582301007387 */ /* 0x0005e20000100800 */
[----:B-1----:R-:W-:Y:S02]  /*28260*/  MOV R8, R33 ;  /* 0x0000002100087202 */ /* 0x002fe40000000f00 */
[----:B------:R-:W-:Y:S01]  /*28270*/  IADD3 R34, P3, PT, R34, R2, RZ ;  /* 0x0000000222227210 */ /* 0x000fe20007f7e0ff */
[----:B------:R-:W-:Y:S02]  /*28280*/  IMAD.MOV.U32 R9, RZ, RZ, R35 ;  /* 0x000000ffff097224 */ /* 0x000fe400078e0023 */
[----:B--2---:R-:W2:Y:S01]  /*28290*/  LDL.LU R35, [R1+0x498] ;  /* 0x0004980001237983 */ /* 0x004ea20000300800 */
[----:B------:R-:W-:-:S03]  /*282a0*/  IADD3.X R38, PT, PT, R38, R0, RZ, P3, !PT ;  /* 0x0000000026267210 */ /* 0x000fc60001ffe4ff */
[----:B------:R-:W2:Y:S01]  /*282b0*/  LDL.LU R33, [R1+0x4d0] ;  /* 0x0004d00001217983 */ /* 0x000ea20000300800 */
[----:B------:R-:W-:-:S03]  /*282c0*/  IADD3 R41, P4, PT, R41, R2, RZ ;  /* 0x0000000229297210 */ /* 0x000fc60007f9e0ff */
[----:B------:R-:W-:Y:S02]  /*282d0*/  STL [R1+0xe64], R34 ;  /* 0x000e642201007387 */ /* 0x000fe40000100800 */
[----:B------:R-:W-:Y:S02]  /*282e0*/  IMAD.X R42, R42, 0x1, R0, P4 ;  /* 0x000000012a2a7824 */ /* 0x000fe400020e0600 */
[----:B------:R1:W-:Y:S04]  /*282f0*/  LDGSTS.E [R4+0x11c00], desc[UR28][R8.64], P1 ;  /* 0x11c0000008047fae */ /* 0x0003e800089a101c */
[----:B------:R1:W-:Y:S04]  /*28300*/  STL [R1+0xe60], R38 ;  /* 0x000e602601007387 */ /* 0x0003e80000100800 */
[----:B------:R1:W-:Y:S02]  /*28310*/  STL [R1+0x450], R41 ;  /* 0x0004502901007387 */ /* 0x0003e40000100800 */
[----:B-1----:R-:W-:Y:S01]  /*28320*/  IMAD.MOV.U32 R9, RZ, RZ, R38 ;  /* 0x000000ffff097224 */ /* 0x002fe200078e0026 */
[----:B------:R-:W-:Y:S01]  /*28330*/  MOV R8, R34 ;  /* 0x0000002200087202 */ /* 0x000fe20000000f00 */
[----:B------:R-:W2:Y:S04]  /*28340*/  LDL.LU R38, [R1+0x494] ;  /* 0x0004940001267983 */ /* 0x000ea80000300800 */
[----:B------:R1:W-:Y:S04]  /*28350*/  STL [R1+0x44c], R42 ;  /* 0x00044c2a01007387 */ /* 0x0003e80000100800 */
[----:B------:R-:W2:Y:S01]  /*28360*/  LDL.LU R34, [R1+0x4cc] ;  /* 0x0004cc0001227983 */ /* 0x000ea20000300800 */
[----:B------:R-:W-:-:S03]  /*28370*/  ISETP.GT.AND P2, PT, R32, 0x20, PT ;  /* 0x000000202000780c */ /* 0x000fc60003f44270 */
[----:B------:R1:W-:Y:S01]  /*28380*/  LDGSTS.E [R4+0x11c80], desc[UR28][R8.64], P1 ;  /* 0x11c8000008047fae */ /* 0x0003e200089a101c */
[----:B------:R-:W-:-:S03]  /*28390*/  SEL R5, RZ, 0x4, !P2 ;  /* 0x00000004ff057807 */ /* 0x000fc60005000000 */
[----:B------:R-:W2:Y:S01]  /*283a0*/  LDL.LU R43, [R1+0x4d8] ;  /* 0x0004d800012b7983 */ /* 0x000ea20000300800 */
[----:B------:R-:W-:-:S04]  /*283b0*/  SEL R5, R5, RZ, !P0 ;  /* 0x000000ff05057207 */ /* 0x000fc80004000000 */
[----:B------:R-:W-:Y:S02]  /*283c0*/  ISETP.NE.U32.AND P2, PT, R5, RZ, PT ;  /* 0x000000ff0500720c */ /* 0x000fe40003f45070 */
[----:B-1----:R-:W-:Y:S02]  /*283d0*/  MOV R8, R41 ;  /* 0x0000002900087202 */ /* 0x002fe40000000f00 */
[----:B------:R-:W2:Y:S01]  /*283e0*/  LDL.LU R41, [R1+0x510] ;  /* 0x0005100001297983 */ /* 0x000ea20000300800 */
[----:B------:R-:W-:Y:S01]  /*283f0*/  ISETP.GT.AND P1, PT, R32, 0x24, PT ;  /* 0x000000242000780c */ /* 0x000fe20003f24270 */
[----:B------:R-:W-:-:S03]  /*28400*/  IMAD.MOV.U32 R9, RZ, RZ, R42 ;  /* 0x000000ffff097224 */ /* 0x000fc600078e002a */
[----:B------:R-:W-:-:S04]  /*28410*/  SEL R5, RZ, 0x4, !P1 ;  /* 0x00000004ff057807 */ /* 0x000fc80004800000 */
[----:B------:R1:W-:Y:S01]  /*28420*/  LDGSTS.E [R4+0x12000], desc[UR28][R8.64], P2 ;  /* 0x1200000008047fae */ /* 0x0003e200091a101c */
[----:B------:R-:W-:-:S04]  /*28430*/  SEL R5, R5, RZ, !P0 ;  /* 0x000000ff05057207 */ /* 0x000fc80004000000 */
[----:B------:R-:W-:Y:S02]  /*28440*/  ISETP.NE.U32.AND P1, PT, R5, RZ, PT ;  /* 0x000000ff0500720c */ /* 0x000fe40003f25070 */
[----:B----4-:R-:W-:-:S04]  /*28450*/  IADD3 R39, P3, PT, R39, R2, RZ ;  /* 0x0000000227277210 */ /* 0x010fc80007f7e0ff */
[----:B------:R-:W-:Y:S01]  /*28460*/  IADD3.X R40, PT, PT, R40, R0, RZ, P3, !PT ;  /* 0x0000000028287210 */ /* 0x000fe20001ffe4ff */
[----:B------:R-:W-:Y:S04]  /*28470*/  STL [R1+0x458], R39 ;  /* 0x0004582701007387 */ /* 0x000fe80000100800 */
[----:B------:R4:W-:Y:S01]  /*28480*/  STL [R1+0x454], R40 ;  /* 0x0004542801007387 */ /* 0x0009e20000100800 */
[----:B---3--:R-:W-:-:S05]  /*28490*/  IADD3 R12, P4, PT, R12, R2, RZ ;  /* 0x000000020c0c7210 */ /* 0x008fca0007f9e0ff */
[----:B------:R3:W-:Y:S04]  /*284a0*/  STL [R1+0x490], R12 ;  /* 0x0004900c01007387 */ /* 0x0007e80000100800 */
[----:B------:R-:W2:Y:S01]  /*284b0*/  LDL.LU R45, [R1+0x4d4] ;  /* 0x0004d400012d7983 */ /* 0x000ea20000300800 */
[----:B------:R-:W-:Y:S01]  /*284c0*/  IMAD.X R13, R13, 0x1, R0, P4 ;  /* 0x000000010d0d7824 */ /* 0x000fe200020e0600 */
[----:B-1----:R-:W-:Y:S01]  /*284d0*/  MOV R8, R39 ;  /* 0x0000002700087202 */ /* 0x002fe20000000f00 */
[----:B------:R-:W-:-:S03]  /*284e0*/  IMAD.MOV.U32 R9, RZ, RZ, R40 ;  /* 0x000000ffff097224 */ /* 0x000fc600078e0028 */
[----:B------:R1:W-:Y:S04]  /*284f0*/  STL [R1+0x48c], R13 ;  /* 0x00048c0d01007387 */ /* 0x0003e80000100800 */
[----:B------:R-:W2:Y:S04]  /*28500*/  LDL.LU R42, [R1+0x50c] ;  /* 0x00050c00012a7983 */ /* 0x000ea80000300800 */
[----:B------:R1:W-:Y:S04]  /*28510*/  LDGSTS.E [R4+0x12080], desc[UR28][R8.64], P2 ;  /* 0x1208000008047fae */ /* 0x0003e800091a101c */
[----:B----4-:R-:W4:Y:S01]  /*28520*/  LDL.LU R40, [R1+0x514] ;  /* 0x0005140001287983 */ /* 0x010f220000300800 */
[----:B-1----:R-:W-:-:S03]  /*28530*/  MOV R8, R12 ;  /* 0x0000000c00087202 */ /* 0x002fc60000000f00 */
[----:B---3--:R-:W3:Y:S01]  /*28540*/  LDL.LU R12, [R1+0x518] ;  /* 0x00051800010c7983 */ /* 0x008ee20000300800 */
[----:B------:R-:W-:-:S03]  /*28550*/  IMAD.MOV.U32 R9, RZ, RZ, R13 ;  /* 0x000000ffff097224 */ /* 0x000fc600078e000d */
[----:B------:R-:W4:Y:S04]  /*28560*/  LDL.LU R39, [R1+0x54c] ;  /* 0x00054c0001277983 */ /* 0x000f280000300800 */
[----:B------:R-:W4:Y:S04]  /*28570*/  LDL.LU R13, [R1+0x550] ;  /* 0x00055000010d7983 */ /* 0x000f280000300800 */
[----:B------:R1:W-:Y:S01]  /*28580*/  LDGSTS.E [R4+0x12400], desc[UR28][R8.64], P1 ;  /* 0x1240000008047fae */ /* 0x0003e200089a101c */
[-C--:B--2---:R-:W-:Y:S02]  /*28590*/  IADD3 R35, P3, PT, R35, R2.reuse, RZ ;  /* 0x0000000223237210 */ /* 0x084fe40007f7e0ff */
[----:B------:R-:W-:-:S03]  /*285a0*/  IADD3 R33, P4, PT, R33, R2, RZ ;  /* 0x0000000221217210 */ /* 0x000fc60007f9e0ff */
        /* <DEDUP_REMOVED lines=10> */
[----:B------:R1:W-:Y:S02]  /*28650*/  LDGSTS.E [R4+0x12480], desc[UR28][R8.64], P1 ;  /* 0x1248000008047fae */ /* 0x0003e400089a101c */
[----:B-1----:R-:W-:Y:S01]  /*28660*/  IMAD.MOV.U32 R9, RZ, RZ, R34 ;  /* 0x000000ffff097224 */ /* 0x002fe200078e0022 */
[----:B------:R-:W-:Y:S01]  /*28670*/  MOV R8, R33 ;  /* 0x0000002100087202 */ /* 0x000fe20000000f00 */
[----:B--2---:R-:W2:Y:S04]  /*28680*/  LDL.LU R34, [R1+0x58c] ;  /* 0x00058c0001227983 */ /* 0x004ea80000300800 */
[----:B------:R-:W2:Y:S01]  /*28690*/  LDL.LU R33, [R1+0x590] ;  /* 0x0005900001217983 */ /* 0x000ea20000300800 */
[----:B------:R-:W-:-:S04]  /*286a0*/  ISETP.GT.AND P2, PT, R32, 0x28, PT ;  /* 0x000000282000780c */ /* 0x000fc80003f44270 */
[----:B------:R-:W-:-:S04]  /*286b0*/  SEL R5, RZ, 0x4, !P2 ;  /* 0x00000004ff057807 */ /* 0x000fc80005000000 */
[----:B------:R-:W-:-:S04]  /*286c0*/  SEL R5, R5, RZ, !P0 ;  /* 0x000000ff05057207 */ /* 0x000fc80004000000 */
[----:B------:R-:W-:Y:S02]  /*286d0*/  ISETP.NE.U32.AND P2, PT, R5, RZ, PT ;  /* 0x000000ff0500720c */ /* 0x000fe40003f45070 */
[----:B------:R-:W-:Y:S02]  /*286e0*/  IADD3 R43, P3, PT, R43, R2, RZ ;  /* 0x000000022b2b7210 */ /* 0x000fe40007f7e0ff */
[----:B------:R-:W-:-:S04]  /*286f0*/  ISETP.GT.AND P1, PT, R32, 0x2c, PT ;  /* 0x0000002c2000780c */ /* 0x000fc80003f24270 */
[----:B------:R-:W-:-:S05]  /*28700*/  SEL R5, RZ, 0x4, !P1 ;  /* 0x00000004ff057807 */ /* 0x000fca0004800000 */
[----:B------:R1:W-:Y:S01]  /*28710*/  LDGSTS.E [R4+0x12800], desc[UR28][R8.64], P2 ;  /* 0x1280000008047fae */ /* 0x0003e200091a101c */
[----:B------:R-:W-:Y:S02]  /*28720*/  SEL R5, R5, RZ, !P0 ;  /* 0x000000ff05057207 */ /* 0x000fe40004000000 */
[----:B------:R-:W-:Y:S02]  /*28730*/  IADD3 R41, P4, PT, R41, R2, RZ ;  /* 0x0000000229297210 */ /* 0x000fe40007f9e0ff */
[----:B------:R-:W-:Y:S02]  /*28740*/  ISETP.NE.U32.AND P1, PT, R5, RZ, PT ;  /* 0x000000ff0500720c */ /* 0x000fe40003f25070 */
[----:B-1----:R-:W-:Y:S01]  /*28750*/  MOV R8, R43 ;  /* 0x0000002b00087202 */ /* 0x002fe20000000f00 */
[----:B------:R-:W-:Y:S01]  /*28760*/  STL [R1+0x4d8], R43 ;  /* 0x0004d82b01007387 */ /* 0x000fe20000100800 */
[----:B------:R-:W-:-:S05]  /*28770*/  IADD3.X R45, PT, PT, R45, R0, RZ, P3, !PT ;  /* 0x000000002d2d7210 */ /* 0x000fca0001ffe4ff */
[----:B------:R-:W-:-:S05]  /*28780*/  IMAD.MOV.U32 R9, RZ, RZ, R45 ;  /* 0x000000ffff097224 */ /* 0x000fca00078e002d */
[----:B------:R1:W-:Y:S01]  /*28790*/  LDGSTS.E [R4+0x12880], desc[UR28][R8.64], P2 ;  /* 0x1288000008047fae */ /* 0x0003e200091a101c */
[----:B------:R-:W-:Y:S01]  /*287a0*/  ISETP.GT.AND P2, PT, R32, 0x30, PT ;  /* 0x000000302000780c */ /* 0x000fe20003f44270 */
[----:B------:R-:W-:-:S03]  /*287b0*/  IMAD.X R42, R42, 0x1, R0, P4 ;  /* 0x000000012a2a7824 */ /* 0x000fc600020e0600 */
[----:B------:R-:W-:Y:S01]  /*287c0*/  SEL R5, RZ, 0x4, !P2 ;  /* 0x00000004ff057807 */ /* 0x000fe20005000000 */
[----:B------:R-:W-:Y:S03]  /*287d0*/  STL [R1+0x4d4], R45 ;  /* 0x0004d42d01007387 */ /* 0x000fe60000100800 */
[----:B------:R-:W-:Y:S01]  /*287e0*/  SEL R5, R5, RZ, !P0 ;  /* 0x000000ff05057207 */ /* 0x000fe20004000000 */
[----:B------:R4:W-:Y:S01]  /*287f0*/  STL [R1+0x510], R41 ;  /* 0x0005102901007387 */ /* 0x0009e20000100800 */
[----:B-1----:R-:W-:Y:S01]  /*28800*/  MOV R8, R41 ;  /* 0x0000002900087202 */ /* 0x002fe20000000f00 */
[----:B------:R-:W-:Y:S01]  /*28810*/  IMAD.MOV.U32 R9, RZ, RZ, R42 ;  /* 0x000000ffff097224 */ /* 0x000fe200078e002a */
[----:B---3--:R-:W-:Y:S01]  /*28820*/  IADD3 R12, P3, PT, R12, R2, RZ ;  /* 0x000000020c0c7210 */ /* 0x008fe20007f7e0ff */
[----:B------:R-:W-:Y:S03]  /*28830*/  STL [R1+0x50c], R42 ;  /* 0x00050c2a01007387 */ /* 0x000fe60000100800 */
[----:B----4-:R-:W-:-:S02]  /*28840*/  IADD3.X R40, PT, PT, R40, R0, RZ, P3, !PT ;  /* 0x0000000028287210 */ /* 0x010fc40001ffe4ff */
[----:B------:R-:W-:Y:S01]  /*28850*/  IADD3 R13, P4, PT, R13, R2, RZ ;  /* 0x000000020d0d7210 */ /* 0x000fe20007f9e0ff */
[----:B------:R1:W-:Y:S01]  /*28860*/  STL [R1+0x518], R12 ;  /* 0x0005180c01007387 */ /* 0x0003e20000100800 */
[----:B------:R-:W-:-:S03]  /*28870*/  ISETP.NE.U32.AND P2, PT, R5, RZ, PT ;  /* 0x000000ff0500720c */ /* 0x000fc60003f45070 */
[----:B------:R-:W-:Y:S01]  /*28880*/  IMAD.X R39, R39, 0x1, R0, P4 ;  /* 0x0000000127277824 */ /* 0x000fe200020e0600 */
[----:B------:R-:W-:Y:S04]  /*28890*/  STL [R1+0x514], R40 ;  /* 0x0005142801007387 */ /* 0x000fe80000100800 */
[----:B------:R3:W-:Y:S04]  /*288a0*/  LDGSTS.E [R4+0x12c00], desc[UR28][R8.64], P1 ;  /* 0x12c0000008047fae */ /* 0x0007e800089a101c */
[----:B------:R4:W-:Y:S04]  /*288b0*/  STL [R1+0x550], R13 ;  /* 0x0005500d01007387 */ /* 0x0009e80000100800 */
[----:B------:R-:W2:Y:S01]  /*288c0*/  LDL.LU R41, [R1+0x598] ;  /* 0x0005980001297983 */ /* 0x000ea20000300800 */
[----:B---3--:R-:W-:Y:S01]  /*288d0*/  MOV R8, R12 ;  /* 0x0000000c00087202 */ /* 0x008fe20000000f00 */
[----:B------:R-:W-:-:S02]  /*288e0*/  IMAD.MOV.U32 R9, RZ, RZ, R40 ;  /* 0x000000ffff097224 */ /* 0x000fc400078e0028 */
[----:B------:R-:W-:Y:S04]  /*288f0*/  STL [R1+0x54c], R39 ;  /* 0x00054c2701007387 */ /* 0x000fe80000100800 */
[----:B-1----:R-:W3:Y:S04]  /*28900*/  LDL.LU R12, [R1+0x5d0] ;  /* 0x0005d000010c7983 */ /* 0x002ee80000300800 */
[----:B------:R-:W3:Y:S04]  /*28910*/  LDL.LU R42, [R1+0x594] ;  /* 0x00059400012a7983 */ /* 0x000ee80000300800 */
[----:B------:R1:W-:Y:S02]  /*28920*/  LDGSTS.E [R4+0x12c80], desc[UR28][R8.64], P1 ;  /* 0x12c8000008047fae */ /* 0x0003e400089a101c */
[----:B-1----:R-:W-:Y:S01]  /*28930*/  MOV R8, R13 ;  /* 0x0000000d00087202 */ /* 0x002fe20000000f00 */
[----:B------:R-:W-:Y:S01]  /*28940*/  IMAD.MOV.U32 R9, RZ, RZ, R39 ;  /* 0x000000ffff097224 */ /* 0x000fe200078e0027 */
[----:B----4-:R-:W4:Y:S04]  /*28950*/  LDL.LU R13, [R1+0x5cc] ;  /* 0x0005cc00010d7983 */ /* 0x010f280000300800 */
[----:B------:R1:W-:Y:S01]  /*28960*/  LDGSTS.E [R4+0x13000], desc[UR28][R8.64], P2 ;  /* 0x1300000008047fae */ /* 0x0003e200091a101c */
[----:B------:R-:W-:-:S04]  /*28970*/  IADD3 R35, P3, PT, R35, R2, RZ ;  /* 0x0000000223237210 */ /* 0x000fc80007f7e0ff */
[----:B------:R-:W-:Y:S01]  /*28980*/  IADD3.X R38, PT, PT, R38, R0, RZ, P3, !PT ;  /* 0x0000000026267210 */ /* 0x000fe20001ffe4ff */
[----:B------:R2:W-:Y:S01]  /*28990*/  STL [R1+0x558], R35 ;  /* 0x0005582301007387 */ /* 0x0005e20000100800 */
[----:B-1----:R-:W-:-:S03]  /*289a0*/  MOV R8, R35 ;  /* 0x0000002300087202 */ /* 0x002fc60000000f00 */
[----:B------:R1:W-:Y:S01]  /*289b0*/  STL [R1+0x554], R38 ;  /* 0x0005542601007387 */ /* 0x0003e20000100800 */
[----:B--2---:R-:W-:-:S05]  /*289c0*/  IADD3 R33, P4, PT, R33, R2, RZ ;  /* 0x0000000221217210 */ /* 0x004fca0007f9e0ff */
[----:B------:R-:W-:Y:S01]  /*289d0*/  IMAD.X R34, R34, 0x1, R0, P4 ;  /* 0x0000000122227824 */ /* 0x000fe200020e0600 */
[----:B------:R-:W-:Y:S04]  /*289e0*/  STL [R1+0x590], R33 ;  /* 0x0005902101007387 */ /* 0x000fe80000100800 */
[----:B------:R-:W2:Y:S04]  /*289f0*/  LDL.LU R35, [R1+0x5d8] ;  /* 0x0005d80001237983 */ /* 0x000ea80000300800 */
[----:B------:R1:W-:Y:S04]  /*28a00*/  STL [R1+0x58c], R34 ;  /* 0x00058c2201007387 */ /* 0x0003e80000100800 */
[----:B------:R-:W2:Y:S01]  /*28a10*/  LDL.LU R40, [R1+0x5d4] ;  /* 0x0005d40001287983 */ /* 0x000ea20000300800 */
[----:B------:R-:W-:-:S03]  /*28a20*/  IMAD.MOV.U32 R9, RZ, RZ, R38 ;  /* 0x000000ffff097224 */ /* 0x000fc600078e0026 */
[----:B------:R-:W2:Y:S04]  /*28a30*/  LDL.LU R52, [R1+0x3b0] ;  /* 0x0003b00001347983 */ /* 0x000ea80000300800 */
[----:B------:R-:W2:Y:S04]  /*28a40*/  LDL.LU R53, [R1+0x3b4] ;  /* 0x0003b40001357983 */ /* 0x000ea80000300800 */
[----:B------:R-:W2:Y:S04]  /*28a50*/  LDL.LU R54, [R1+0x3b8] ;  /* 0x0003b80001367983 */ /* 0x000ea80000300800 */
[----:B------:R-:W2:Y:S04]  /*28a60*/  LDL.LU R55, [R1+0x3bc] ;  /* 0x0003bc0001377983 */ /* 0x000ea80000300800 */
[----:B------:R-:W2:Y:S04]  /*28a70*/  LDL.LU R39, [R1+0x60c] ;  /* 0x00060c0001277983 */ /* 0x000ea80000300800 */
[----:B-1----:R-:W2:Y:S04]  /*28a80*/  LDL.LU R38, [R1+0x610] ;  /* 0x0006100001267983 */ /* 0x002ea80000300800 */
[----:B------:R1:W-:Y:S02]  /*28a90*/  LDGSTS.E [R4+0x13080], desc[UR28][R8.64], P2 ;  /* 0x1308000008047fae */ /* 0x0003e400091a101c */
[----:B-1----:R-:W-:Y:S01]  /*28aa0*/  IMAD.MOV.U32 R9, RZ, RZ, R34 ;  /* 0x000000ffff097224 */ /* 0x002fe200078e0022 */
[----:B------:R-:W-:Y:S01]  /*28ab0*/  MOV R8, R33 ;  /* 0x0000002100087202 */ /* 0x000fe20000000f00 */
        /* <DEDUP_REMOVED lines=11> */
[----:B------:R-:W-:-:S04]  /*28b70*/  IADD3 R41, P3, PT, R41, R2, RZ ;  /* 0x0000000229297210 */ /* 0x000fc80007f7e0ff */
[----:B-1----:R-:W-:Y:S02]  /*28b80*/  MOV R8, R41 ;  /* 0x0000002900087202 */ /* 0x002fe40000000f00 */
[----:B---3--:R-:W-:Y:S02]  /*28b90*/  IADD3 R12, P4, PT, R12, R2, RZ ;  /* 0x000000020c0c7210 */ /* 0x008fe40007f9e0ff */
[----:B------:R-:W-:-:S05]  /*28ba0*/  IADD3.X R42, PT, PT, R42, R0, RZ, P3, !PT ;  /* 0x000000002a2a7210 */ /* 0x000fca0001ffe4ff */
[----:B------:R-:W-:-:S05]  /*28bb0*/  IMAD.MOV.U32 R9, RZ, RZ, R42 ;  /* 0x000000ffff097224 */ /* 0x000fca00078e002a */
[----:B------:R1:W-:Y:S01]  /*28bc0*/  LDGSTS.E [R4+0x13480], desc[UR28][R8.64], P1 ;  /* 0x1348000008047fae */ /* 0x0003e200089a101c */
[----:B----4-:R-:W-:Y:S01]  /*28bd0*/  IMAD.X R13, R13, 0x1, R0, P4 ;  /* 0x000000010d0d7824 */ /* 0x010fe200020e0600 */
[----:B-1----:R-:W-:-:S03]  /*28be0*/  MOV R8, R12 ;  /* 0x0000000c00087202 */ /* 0x002fc60000000f00 */
[----:B------:R-:W-:Y:S01]  /*28bf0*/  IMAD.MOV.U32 R9, RZ, RZ, R13 ;  /* 0x000000ffff097224 */ /* 0x000fe200078e000d */
[----:B------:R-:W-:Y:S04]  /*28c00*/  STL [R1+0x598], R41 ;  /* 0x0005982901007387 */ /* 0x000fe80000100800 */
[----:B------:R1:W-:Y:S04]  /*28c10*/  LDGSTS.E [R4+0x13800], desc[UR28][R8.64], P2 ;  /* 0x1380000008047fae */ /* 0x0003e800091a101c */
[----:B------:R-:W-:Y:S04]  /*28c20*/  STL [R1+0x594], R42 ;  /* 0x0005942a01007387 */ /* 0x000fe80000100800 */
[----:B------:R-:W-:Y:S04]  /*28c30*/  STL [R1+0x5d0], R12 ;  /* 0x0005d00c01007387 */ /* 0x000fe80000100800 */
[----:B------:R3:W-:Y:S04]  /*28c40*/  STL [R1+0x5cc], R13 ;  /* 0x0005cc0d01007387 */ /* 0x0007e80000100800 */
[----:B------:R-:W4:Y:S04]  /*28c50*/  LDL.LU R48, [R1+0x3a0] ;  /* 0x0003a00001307983 */ /* 0x000f280000300800 */
[----:B------:R-:W4:Y:S04]  /*28c60*/  LDL.LU R49, [R1+0x3a4] ;  /* 0x0003a40001317983 */ /* 0x000f280000300800 */
[----:B------:R-:W4:Y:S04]  /*28c70*/  LDL.LU R50, [R1+0x3a8] ;  /* 0x0003a80001327983 */ /* 0x000f280000300800 */
[----:B------:R-:W4:Y:S04]  /*28c80*/  LDL.LU R51, [R1+0x3ac] ;  /* 0x0003ac0001337983 */ /* 0x000f280000300800 */
[----:B---3--:R-:W3:Y:S04]  /*28c90*/  LDL.LU R13, [R1+0x102c] ;  /* 0x00102c00010d7983 */ /* 0x008ee80000300800 */
[----:B------:R-:W3:Y:S01]  /*28ca0*/  LDL.LU R12, [R1+0x1044] ;  /* 0x00104400010c7983 */ /* 0x000ee20000300800 */
[----:B--2---:R-:W-:-:S04]  /*28cb0*/  IADD3 R35, P3, PT, R35, R2, RZ ;  /* 0x0000000223237210 */ /* 0x004fc80007f7e0ff */
[----:B------:R-:W-:Y:S01]  /*28cc0*/  IADD3.X R40, PT, PT, R40, R0, RZ, P3, !PT ;  /* 0x0000000028287210 */ /* 0x000fe20001ffe4ff */
[----:B-1----:R-:W-:-:S03]  /*28cd0*/  IMAD.MOV.U32 R8, RZ, RZ, R35 ;  /* 0x000000ffff087224 */ /* 0x002fc600078e0023 */
[----:B------:R-:W-:-:S05]  /*28ce0*/  MOV R9, R40 ;  /* 0x0000002800097202 */ /* 0x000fca0000000f00 */
[----:B------:R1:W-:Y:S04]  /*28cf0*/  LDGSTS.E [R4+0x13880], desc[UR28][R8.64], P2 ;  /* 0x1388000008047fae */ /* 0x0003e800091a101c */
[----:B------:R2:W-:Y:S04]  /*28d00*/  STL [R1+0x5d8], R35 ;  /* 0x0005d82301007387 */ /* 0x0005e80000100800 */
[----:B------:R-:W-:Y:S04]  /*28d10*/  STL [R1+0x5d4], R40 ;  /* 0x0005d42801007387 */ /* 0x000fe80000100800 */
[----:B------:R-:W4:Y:S01]  /*28d20*/  LDL.LU R42, [R1+0x1030] ;  /* 0x00103000012a7983 */ /* 0x000f220000300800 */
[----:B------:R-:W-:-:S03]  /*28d30*/  IADD3 R38, P2, PT, R38, R2, RZ ;  /* 0x0000000226267210 */ /* 0x000fc60007f5e0ff */
[----:B--2---:R-:W2:Y:S02]  /*28d40*/  LDL.LU R35, [R1+0xff8] ;  /* 0x000ff80001237983 */ /* 0x004ea40000300800 */
[----:B------:R-:W-:Y:S02]  /*28d50*/  IMAD.X R39, R39, 0x1, R0, P2 ;  /* 0x0000000127277824 */ /* 0x000fe400010e0600 */
[----:B------:R1:W-:Y:S04]  /*28d60*/  STL [R1+0x610], R38 ;  /* 0x0006102601007387 */ /* 0x0003e80000100800 */
[----:B------:R1:W-:Y:S01]  /*28d70*/  STL [R1+0x60c], R39 ;  /* 0x00060c2701007387 */ /* 0x0003e20000100800 */
[----:B------:R-:W-:-:S05]  /*28d80*/  IADD3 R33, P3, PT, R33, R2, RZ ;  /* 0x0000000221217210 */ /* 0x000fca0007f7e0ff */
[----:B------:R1:W-:Y:S01]  /*28d90*/  STL [R1+0x618], R33 ;  /* 0x0006182101007387 */ /* 0x0003e20000100800 */
[----:B------:R-:W-:-:S03]  /*28da0*/  IADD3.X R34, PT, PT, R34, R0, RZ, P3, !PT ;  /* 0x0000000022227210 */ /* 0x000fc60001ffe4ff */
[----:B------:R-:W2:Y:S01]  /*28db0*/  LDL.LU R43, [R1+0x1024] ;  /* 0x00102400012b7983 */ /* 0x000ea20000300800 */
[----:B-1----:R-:W-:-:S03]  /*28dc0*/  IMAD.MOV.U32 R8, RZ, RZ, R38 ;  /* 0x000000ffff087224 */ /* 0x002fc600078e0026 */
[----:B------:R1:W-:Y:S04]  /*28dd0*/  STL [R1+0x614], R34 ;  /* 0x0006142201007387 */ /* 0x0003e80000100800 */
[----:B------:R-:W2:Y:S04]  /*28de0*/  LDL.LU R38, [R1+0xfec] ;  /* 0x000fec0001267983 */ /* 0x000ea80000300800 */
[----:B------:R-:W2:Y:S01]  /*28df0*/  LDL.LU R45, [R1+0xfe4] ;  /* 0x000fe400012d7983 */ /* 0x000ea20000300800 */
[----:B------:R-:W-:-:S03]  /*28e00*/  MOV R9, R39 ;  /* 0x0000002700097202 */ /* 0x000fc60000000f00 */
[----:B------:R-:W2:Y:S04]  /*28e10*/  LDL.LU R41, [R1+0xff0] ;  /* 0x000ff00001297983 */ /* 0x000ea80000300800 */
[----:B------:R-:W2:Y:S04]  /*28e20*/  LDL.LU R40, [R1+0xfac] ;  /* 0x000fac0001287983 */ /* 0x000ea80000300800 */
[----:B------:R-:W2:Y:S01]  /*28e30*/  LDL.LU R39, [R1+0xfc8] ;  /* 0x000fc80001277983 */ /* 0x000ea20000300800 */
[----:B------:R-:W-:-:S04]  /*28e40*/  ISETP.GT.AND P1, PT, R32, 0x3c, PT ;  /* 0x0000003c2000780c */ /* 0x000fc80003f24270 */
[----:B------:R-:W-:-:S04]  /*28e50*/  SEL R5, RZ, 0x4, !P1 ;  /* 0x00000004ff057807 */ /* 0x000fc80004800000 */
[----:B------:R-:W-:-:S04]  /*28e60*/  SEL R5, R5, RZ, !P0 ;  /* 0x000000ff05057207 */ /* 0x000fc80004000000 */
[----:B------:R-:W-:-:S13]  /*28e70*/  ISETP.NE.U32.AND P1, PT, R5, RZ, PT ;  /* 0x000000ff0500720c */ /* 0x000fda0003f25070 */
[----:B------:R1:W-:Y:S02]  /*28e80*/  LDGSTS.E [R4+0x13c00], desc[UR28][R8.64], P1 ;  /* 0x13c0000008047fae */ /* 0x0003e400089a101c */
[----:B-1----:R-:W-:Y:S01]  /*28e90*/  IMAD.MOV.U32 R8, RZ, RZ, R33 ;  /* 0x000000ffff087224 */ /* 0x002fe200078e0021 */
[----:B------:R-:W-:-:S05]  /*28ea0*/  MOV R9, R34 ;  /* 0x0000002200097202 */ /* 0x000fca0000000f00 */
[----:B------:R1:W-:Y:S01]  /*28eb0*/  LDGSTS.E [R4+0x13c80], desc[UR28][R8.64], P1 ;  /* 0x13c8000008047fae */ /* 0x0003e200089a101c */
[----:B------:R-:W-:Y:S01]  /*28ec0*/  ISETP.GT.AND P1, PT, R32, 0x1, PT ;  /* 0x000000012000780c */ /* 0x000fe20003f24270 */
[----:B------:R-:W-:-:S03]  /*28ed0*/  IMAD.SHL.U32 R133, R133, 0x4, RZ ;  /* 0x0000000485857824 */ /* 0x000fc600078e00ff */
[----:B-1----:R-:W-:-:S04]  /*28ee0*/  SEL R8, RZ, 0x4, !P1 ;  /* 0x00000004ff087807 */ /* 0x002fc80004800000 */
[----:B------:R-:W-:Y:S01]  /*28ef0*/  SEL R8, R8, RZ, !P0 ;  /* 0x000000ff08087207 */ /* 0x000fe20004000000 */
[----:B------:R-:W-:Y:S03]  /*28f00*/  HMMA.1688.F32.TF32 R4, R28, R6, R52 ;  /* 0x000000061c04723c */ /* 0x000fe60000081034 */
[----:B------:R-:W-:Y:S02]  /*28f10*/  ISETP.NE.U32.AND P2, PT, R8, RZ, PT ;  /* 0x000000ff0800720c */ /* 0x000fe40003f45070 */
[----:B------:R-:W-:-:S05]  /*28f20*/  LOP3.LUT R52, R133, 0x20, RZ, 0x3c, !PT ;  /* 0x0000002085347812 */ /* 0x000fca00078e3cff */
[----:B------:R-:W-:Y:S01]  /*28f30*/  VIADD R33, R52, UR8 ;  /* 0x0000000834217c36 */ /* 0x000fe20008000000 */
[----:B---3--:R-:W-:-:S04]  /*28f40*/  IADD3 R12, P1, PT, R12, R2, RZ ;  /* 0x000000020c0c7210 */ /* 0x008fc80007f3e0ff */
[----:B------:R-:W-:Y:S01]  /*28f50*/  IADD3.X R13, PT, PT, R13, R0, RZ, P1, !PT ;  /* 0x000000000d0d7210 */ /* 0x000fe20000ffe4ff */
[----:B------:R1:W-:Y:S01]  /*28f60*/  STL [R1+0x1044], R12 ;  /* 0x0010440c01007387 */ /* 0x0003e20000100800 */
[----:B------:R-:W-:-:S03]  /*28f70*/  ISETP.GT.AND P1, PT, R32, 0x5, PT ;  /* 0x000000052000780c */ /* 0x000fc60003f24270 */
[----:B------:R3:W-:Y:S04]  /*28f80*/  STL [R1+0x102c], R13 ;  /* 0x00102c0d01007387 */ /* 0x0007e80000100800 */
[----:B------:R-:W2:Y:S01]  /*28f90*/  LDL.LU R47, [R1+0xfb0] ;  /* 0x000fb000012f7983 */ /* 0x000ea20000300800 */
[----:B----4-:R-:W-:Y:S03]  /*28fa0*/  HMMA.1688.F32.TF32 R8, R28, R10, R48 ;  /* 0x0000000a1c08723c */ /* 0x010fe60000081030 */
[----:B------:R-:W4:Y:S04]  /*28fb0*/  LDL.LU R34, [R1+0xf88] ;  /* 0x000f880001227983 */ /* 0x000f280000300800 */
[----:B------:R1:W-:Y:S02]  /*28fc0*/  LDGSTS.E [R33+0x10100], desc[UR28][R12.64], P2 ;  /* 0x101000000c217fae */ /* 0x0003e400091a101c */
[----:B-1----:R-:W-:-:S04]  /*28fd0*/  SEL R12, RZ, 0x4, !P1 ;  /* 0x00000004ff0c7807 */ /* 0x002fc80004800000 */
[----:B------:R-:W-:-:S04]  /*28fe0*/  SEL R12, R12, RZ, !P0 ;  /* 0x000000ff0c0c7207 */ /* 0x000fc80004000000 */
[----:B------:R-:W-:Y:S02]  /*28ff0*/  ISETP.NE.U32.AND P1, PT, R12, RZ, PT ;  /* 0x000000ff0c00720c */ /* 0x000fe40003f25070 */
[-C--:B------:R-:W-:Y:S02]  /*29000*/  IADD3 R42, P3, PT, R42, R2.reuse, RZ ;  /* 0x000000022a2a7210 */ /* 0x080fe40007f7e0ff */
[----:B--2---:R-:W-:-:S03]  /*29010*/  IADD3 R35, P4, PT, R35, R2, RZ ;  /* 0x0000000223237210 */ /* 0x004fc60007f9e0ff */
[----:B------:R1:W-:Y:S01]  /*29020*/  STL [R1+0x1030], R42 ;  /* 0x0010302a01007387 */ /* 0x0003e20000100800 */
[----:B------:R-:W-:Y:S02]  /*29030*/  MOV R12, R42 ;  /* 0x0000002a000c7202 */ /* 0x000fe40000000f00 */
[----:B------:R-:W-:-:S05]  /*29040*/  IADD3.X R43, PT, PT, R43, R0, RZ, P3, !PT ;  /* 0x000000002b2b7210 */ /* 0x000fca0001ffe4ff */
[----:B------:R2:W-:Y:S04]  /*29050*/  STL [R1+0x1024], R43 ;  /* 0x0010242b01007387 */ /* 0x0005e80000100800 */
[----:B------:R1:W-:Y:S01]  /*29060*/  STL [R1+0xff8], R35 ;  /* 0x000ff82301007387 */ /* 0x0003e20000100800 */
[----:B------:R-:W-:-:S03]  /*29070*/  IMAD.X R38, R38, 0x1, R0, P4 ;  /* 0x0000000126267824 */ /* 0x000fc600020e0600 */
[----:B------:R-:W4:Y:S01]  /*29080*/  LDL.LU R48, [R1+0xfa4] ;  /* 0x000fa40001307983 */ /* 0x000f220000300800 */
[----:B---3--:R-:W-:-:S03]  /*29090*/  IMAD.MOV.U32 R13, RZ, RZ, R43 ;  /* 0x000000ffff0d7224 */ /* 0x008fc600078e002b */
[----:B------:R3:W-:Y:S04]  /*290a0*/  STL [R1+0xfec], R38 ;  /* 0x000fec2601007387 */ /* 0x0007e80000100800 */
[----:B-1----:R-:W4:Y:S04]  /*290b0*/  LDL.LU R42, [R1+0xf6c] ;  /* 0x000f6c00012a7983 */ /* 0x002f280000300800 */
[----:B------:R1:W-:Y:S04]  /*290c0*/  LDGSTS.E [R33+0x10180], desc[UR28][R12.64], P2 ;  /* 0x101800000c217fae */ /* 0x0003e800091a101c */
[----:B--2---:R-:W2:Y:S01]  /*290d0*/  LDL.LU R43, [R1+0xf64] ;  /* 0x000f6400012b7983 */ /* 0x004ea20000300800 */
[----:B------:R-:W-:-:S02]  /*290e0*/  ISETP.GT.AND P2, PT, R32, 0x9, PT ;  /* 0x000000092000780c */ /* 0x000fc40003f44270 */
[----:B-1----:R-:W-:Y:S01]  /*290f0*/  MOV R12, R35 ;  /* 0x00000023000c7202 */ /* 0x002fe20000000f00 */
[----:B------:R-:W-:Y:S01]  /*29100*/  IMAD.MOV.U32 R13, RZ, RZ, R38 ;  /* 0x000000ffff0d7224 */ /* 0x000fe200078e0026 */
[----:B------:R-:W2:Y:S04]  /*29110*/  LDL.LU R35, [R1+0xf70] ;  /* 0x000f700001237983 */ /* 0x000ea80000300800 */
[----:B------:R-:W2:Y:S04]  /*29120*/  LDL.LU R46, [R1+0xf38] ;  /* 0x000f3800012e7983 */ /* 0x000ea80000300800 */
[----:B---3--:R-:W3:Y:S01]  /*29130*/  LDL.LU R38, [R1+0xf3c] ;  /* 0x000f3c0001267983 */ /* 0x008ee20000300800 */
[----:B------:R-:W-:-:S03]  /*29140*/  IADD3 R41, P3, PT, R41, R2, RZ ;  /* 0x0000000229297210 */ /* 0x000fc60007f7e0ff */
[----:B------:R1:W-:Y:S01]  /*29150*/  LDGSTS.E [R33+0x10500], desc[UR28][R12.64], P1 ;  /* 0x105000000c217fae */ /* 0x0003e200089a101c */
[----:B------:R-:W-:Y:S02]  /*29160*/  IADD3 R39, P4, PT, R39, R2, RZ ;  /* 0x0000000227277210 */ /* 0x000fe40007f9e0ff */
[----:B------:R-:W-:Y:S02]  /*29170*/  IADD3.X R45, PT, PT, R45, R0, RZ, P3, !PT ;  /* 0x000000002d2d7210 */ /* 0x000fe40001ffe4ff */
[----:B-1----:R-:W-:-:S04]  /*29180*/  SEL R12, RZ, 0x4, !P2 ;  /* 0x00000004ff0c7807 */ /* 0x002fc80005000000 */
[----:B------:R-:W-:Y:S01]  /*29190*/  SEL R12, R12, RZ, !P0 ;  /* 0x000000ff0c0c7207 */ /* 0x000fe20004000000 */
[----:B------:R-:W-:Y:S02]  /*291a0*/  IMAD.X R40, R40, 0x1, R0, P4 ;  /* 0x0000000128287824 */ /* 0x000fe400020e0600 */
[----:B------:R-:W-:Y:S01]  /*291b0*/  IMAD.MOV.U32 R13, RZ, RZ, R45 ;  /* 0x000000ffff0d7224 */ /* 0x000fe200078e002d */
[----:B------:R-:W-:Y:S02]  /*291c0*/  ISETP.NE.U32.AND P2, PT, R12, RZ, PT ;  /* 0x000000ff0c00720c */ /* 0x000fe40003f45070 */
[----:B------:R-:W-:Y:S01]  /*291d0*/  MOV R12, R41 ;  /* 0x00000029000c7202 */ /* 0x000fe20000000f00 */
[----:B------:R-:W-:Y:S04]  /*291e0*/  STL [R1+0xff0], R41 ;  /* 0x000ff02901007387 */ /* 0x000fe80000100800 */
[----:B------:R1:W-:Y:S04]  /*291f0*/  STL [R1+0xfe4], R45 ;  /* 0x000fe42d01007387 */ /* 0x0003e80000100800 */
[----:B------:R-:W-:Y:S04]  /*29200*/  STL [R1+0xfc8], R39 ;  /* 0x000fc82701007387 */ /* 0x000fe80000100800 */
[----:B------:R1:W-:Y:S04]  /*29210*/  LDGSTS.E [R33+0x10580], desc[UR28][R12.64], P1 ;  /* 0x105800000c217fae */ /* 0x0003e800089a101c */
[----:B------:R1:W-:Y:S04]  /*29220*/  STL [R1+0xfac], R40 ;  /* 0x000fac2801007387 */ /* 0x0003e80000100800 */
[----:B-1----:R-:W3:Y:S01]  /*29230*/  LDL.LU R45, [R1+0xf40] ;  /* 0x000f4000012d7983 */ /* 0x002ee20000300800 */
[----:B------:R-:W-:-:S03]  /*29240*/  IMAD.MOV.U32 R13, RZ, RZ, R40 ;  /* 0x000000ffff0d7224 */ /* 0x000fc600078e0028 */
[----:B------:R-:W3:Y:S01]  /*29250*/  LDL.LU R40, [R1+0xf44] ;  /* 0x000f440001287983 */ /* 0x000ee20000300800 */
[----:B------:R-:W-:-:S03]  /*29260*/  MOV R12, R39 ;  /* 0x00000027000c7202 */ /* 0x000fc60000000f00 */
[----:B------:R-:W3:Y:S04]  /*29270*/  LDL.LU R41, [R1+0xef8] ;  /* 0x000ef80001297983 */ /* 0x000ee80000300800 */
[----:B------:R-:W3:Y:S01]  /*29280*/  LDL.LU R39, [R1+0xefc] ;  /* 0x000efc0001277983 */ /* 0x000ee20000300800 */
[----:B------:R-:W-:-:S03]  /*29290*/  ISETP.GT.AND P1, PT, R32, 0xd, PT ;  /* 0x0000000d2000780c */ /* 0x000fc60003f24270 */
[----:B------:R1:W-:Y:S02]  /*292a0*/  LDGSTS.E [R33+0x10900], desc[UR28][R12.64], P2 ;  /* 0x109000000c217fae */ /* 0x0003e400091a101c */
[----:B-1----:R-:W-:-:S04]  /*292b0*/  SEL R12, RZ, 0x4, !P1 ;  /* 0x00000004ff0c7807 */ /* 0x002fc80004800000 */
[----:B------:R-:W-:-:S04]  /*292c0*/  SEL R12, R12, RZ, !P0 ;  /* 0x000000ff0c0c7207 */ /* 0x000fc80004000000 */
[----:B------:R-:W-:Y:S02]  /*292d0*/  ISETP.NE.U32.AND P1, PT, R12, RZ, PT ;  /* 0x000000ff0c00720c */ /* 0x000fe40003f25070 */
[-C--:B------:R-:W-:Y:S02]  /*292e0*/  IADD3 R47, P3, PT, R47, R2.reuse, RZ ;  /* 0x000000022f2f7210 */ /* 0x080fe40007f7e0ff */
[----:B----4-:R-:W-:Y:S02]  /*292f0*/  IADD3 R34, P4, PT, R34, R2, RZ ;  /* 0x0000000222227210 */ /* 0x010fe40007f9e0ff */
[----:B------:R-:W-:Y:S01]  /*29300*/  MOV R12, R47 ;  /* 0x0000002f000c7202 */ /* 0x000fe20000000f00 */
[----:B------:R-:W-:Y:S01]  /*29310*/  STL [R1+0xfb0], R47 ;  /* 0x000fb02f01007387 */ /* 0x000fe20000100800 */
[----:B------:R-:W-:-:S05]  /*29320*/  IADD3.X R48, PT, PT, R48, R0, RZ, P3, !PT ;  /* 0x0000000030307210 */ /* 0x000fca0001ffe4ff */
[----:B------:R-:W-:Y:S02]  /*29330*/  IMAD.MOV.U32 R13, RZ, RZ, R48 ;  /* 0x000000ffff0d7224 */ /* 0x000fe400078e0030 */
[----:B------:R-:W-:-:S03]  /*29340*/  IMAD.X R42, R42, 0x1, R0, P4 ;  /* 0x000000012a2a7824 */ /* 0x000fc600020e0600 */
[----:B------:R1:W-:Y:S01]  /*29350*/  LDGSTS.E [R33+0x10980], desc[UR28][R12.64], P2 ;  /* 0x109800000c217fae */ /* 0x0003e200091a101c */
[----:B------:R-:W-:-:S03]  /*29360*/  ISETP.GT.AND P2, PT, R32, 0x11, PT ;  /* 0x000000112000780c */ /* 0x000fc60003f44270 */
[----:B------:R-:W-:Y:S01]  /*29370*/  STL [R1+0xfa4], R48 ;  /* 0x000fa43001007387 */ /* 0x000fe20000100800 */
[----:B-1----:R-:W-:Y:S01]  /*29380*/  MOV R12, R34 ;  /* 0x00000022000c7202 */ /* 0x002fe20000000f00 */
[----:B------:R-:W-:Y:S01]  /*29390*/  IMAD.MOV.U32 R13, RZ, RZ, R42 ;  /* 0x000000ffff0d7224 */ /* 0x000fe200078e002a */
[----:B--2---:R-:W-:-:S04]  /*293a0*/  IADD3 R35, P3, PT, R35, R2, RZ ;  /* 0x0000000223237210 */ /* 0x004fc80007f7e0ff */
[----:B------:R1:W-:Y:S01]  /*293b0*/  LDGSTS.E [R33+0x10d00], desc[UR28][R12.64], P1 ;  /* 0x10d000000c217fae */ /* 0x0003e200089a101c */
[----:B------:R-:W-:-:S03]  /*293c0*/  IADD3.X R43, PT, PT, R43, R0, RZ, P3, !PT ;  /* 0x000000002b2b7210 */ /* 0x000fc60001ffe4ff */
[----:B------:R-:W-:Y:S01]  /*293d0*/  STL [R1+0xf88], R34 ;  /* 0x000f882201007387 */ /* 0x000fe20000100800 */
[----:B---3--:R-:W-:-:S03]  /*293e0*/  IADD3 R38, P4, PT, R38, R2, RZ ;  /* 0x0000000226267210 */ /* 0x008fc60007f9e0ff */
[----:B------:R2:W-:Y:S01]  /*293f0*/  STL [R1+0xf6c], R42 ;  /* 0x000f6c2a01007387 */ /* 0x0005e20000100800 */
[----:B-1----:R-:W-:Y:S01]  /*29400*/  SEL R12, RZ, 0x4, !P2 ;  /* 0x00000004ff0c7807 */ /* 0x002fe20005000000 */
[----:B------:R-:W-:-:S03]  /*29410*/  IMAD.X R46, R46, 0x1, R0, P4 ;  /* 0x000000012e2e7824 */ /* 0x000fc600020e0600 */
[----:B------:R-:W-:Y:S01]  /*29420*/  SEL R12, R12, RZ, !P0 ;  /* 0x000000ff0c0c7207 */ /* 0x000fe20004000000 */
[----:B--2---:R-:W2:Y:S01]  /*29430*/  LDL.LU R42, [R1+0xf04] ;  /* 0x000f0400012a7983 */ /* 0x004ea20000300800 */
[----:B------:R-:W-:-:S03]  /*29440*/  IMAD.MOV.U32 R13, RZ, RZ, R43 ;  /* 0x000000ffff0d7224 */ /* 0x000fc600078e002b */
[----:B------:R-:W3:Y:S01]  /*29450*/  LDL.LU R34, [R1+0xeac] ;  /* 0x000eac0001227983 */ /* 0x000ee20000300800 */
[----:B------:R-:W-:-:S03]  /*29460*/  ISETP.NE.U32.AND P2, PT, R12, RZ, PT ;  /* 0x000000ff0c00720c */ /* 0x000fc60003f45070 */
[----:B------:R-:W-:Y:S01]  /*29470*/  STL [R1+0xf70], R35 ;  /* 0x000f702301007387 */ /* 0x000fe20000100800 */
[----:B------:R-:W-:-:S03]  /*29480*/  MOV R12, R35 ;  /* 0x00000023000c7202 */ /* 0x000fc60000000f00 */
[----:B------:R1:W-:Y:S04]  /*29490*/  STL [R1+0xf64], R43 ;  /* 0x000f642b01007387 */ /* 0x0003e80000100800 */
[----:B------:R4:W-:Y:S04]  /*294a0*/  STL [R1+0xf3c], R38 ;  /* 0x000f3c2601007387 */ /* 0x0009e80000100800 */
[----:B------:R4:W-:Y:S04]  /*294b0*/  LDGSTS.E [R33+0x10d80], desc[UR28][R12.64], P1 ;  /* 0x10d800000c217fae */ /* 0x0009e800089a101c */
[----:B-1----:R-:W3:Y:S04]  /*294c0*/  LDL.LU R43, [R1+0xf00] ;  /* 0x000f0000012b7983 */ /* 0x002ee80000300800 */
[----:B------:R-:W-:Y:S04]  /*294d0*/  STL [R1+0xf38], R46 ;  /* 0x000f382e01007387 */ /* 0x000fe80000100800 */
[----:B------:R-:W3:Y:S01]  /*294e0*/  LDL.LU R35, [R1+0xea8] ;  /* 0x000ea80001237983 */ /* 0x000ee20000300800 */
[----:B----4-:R-:W-:Y:S01]  /*294f0*/  MOV R12, R38 ;  /* 0x00000026000c7202 */ /* 0x010fe20000000f00 */
[----:B------:R-:W-:Y:S01]  /*29500*/  IMAD.MOV.U32 R13, RZ, RZ, R46 ;  /* 0x000000ffff0d7224 */ /* 0x000fe200078e002e */
[----:B------:R-:W-:Y:S01]  /*29510*/  ISETP.GT.AND P1, PT, R32, 0x15, PT ;  /* 0x000000152000780c */ /* 0x000fe20003f24270 */
[----:B------:R-:W4:Y:S04]  /*29520*/  LDL.LU R47, [R1+0xeb4] ;  /* 0x000eb400012f7983 */ /* 0x000f280000300800 */
[----:B------:R1:W-:Y:S01]  /*29530*/  LDGSTS.E [R33+0x11100], desc[UR28][R12.64], P2 ;  /* 0x111000000c217fae */ /* 0x0003e200091a101c */
[----:B------:R-:W-:-:S03]  /*29540*/  IADD3 R40, P3, PT, R40, R2, RZ ;  /* 0x0000000228287210 */ /* 0x000fc60007f7e0ff */
[----:B------:R-:W4:Y:S01]  /*29550*/  LDL.LU R38, [R1+0xe6c] ;  /* 0x000e6c0001267983 */ /* 0x000f220000300800 */
[----:B------:R-:W-:Y:S02]  /*29560*/  IADD3.X R45, PT, PT, R45, R0, RZ, P3, !PT ;  /* 0x000000002d2d7210 */ /* 0x000fe40001ffe4ff */
[----:B------:R-:W-:Y:S02]  /*29570*/  IADD3 R39, P4, PT, R39, R2, RZ ;  /* 0x0000000227277210 */ /* 0x000fe40007f9e0ff */
[----:B-1----:R-:W-:Y:S01]  /*29580*/  SEL R12, RZ, 0x4, !P1 ;  /* 0x00000004ff0c7807 */ /* 0x002fe20004800000 */
[----:B------:R1:W-:Y:S03]  /*29590*/  STL [R1+0xf44], R40 ;  /* 0x000f442801007387 */ /* 0x0003e60000100800 */
[----:B------:R-:W-:Y:S01]  /*295a0*/  SEL R12, R12, RZ, !P0 ;  /* 0x000000ff0c0c7207 */ /* 0x000fe20004000000 */
[----:B------:R-:W-:Y:S01]  /*295b0*/  STL [R1+0xf40], R45 ;  /* 0x000f402d01007387 */ /* 0x000fe20000100800 */
[----:B------:R-:W-:-:S03]  /*295c0*/  IMAD.X R41, R41, 0x1, R0, P4 ;  /* 0x0000000129297824 */ /* 0x000fc600020e0600 */
[----:B------:R-:W-:Y:S01]  /*295d0*/  STL [R1+0xefc], R39 ;  /* 0x000efc2701007387 */ /* 0x000fe20000100800 */
[----:B------:R-:W-:-:S03]  /*295e0*/  ISETP.NE.U32.AND P1, PT, R12, RZ, PT ;  /* 0x000000ff0c00720c */ /* 0x000fc60003f25070 */
[----:B------:R-:W4:Y:S01]  /*295f0*/  LDL.LU R48, [R1+0xeb0] ;  /* 0x000eb00001307983 */ /* 0x000f220000300800 */
[----:B------:R-:W-:Y:S01]  /*29600*/  MOV R12, R40 ;  /* 0x00000028000c7202 */ /* 0x000fe20000000f00 */
[----:B------:R-:W-:Y:S02]  /*29610*/  IMAD.MOV.U32 R13, RZ, RZ, R45 ;  /* 0x000000ffff0d7224 */ /* 0x000fe400078e002d */
[----:B------:R1:W-:Y:S04]  /*29620*/  STL [R1+0xef8], R41 ;  /* 0x000ef82901007387 */ /* 0x0003e80000100800 */
[----:B-1----:R-:W4:Y:S04]  /*29630*/  LDL.LU R40, [R1+0xe68] ;  /* 0x000e680001287983 */ /* 0x002f280000300800 */
[----:B------:R1:W-:Y:S02]  /*29640*/  LDGSTS.E [R33+0x11180], desc[UR28][R12.64], P2 ;  /* 0x111800000c217fae */ /* 0x0003e400091a101c */
[----:B-1----:R-:W-:Y:S01]  /*29650*/  IMAD.MOV.U32 R13, RZ, RZ, R41 ;  /* 0x000000ffff0d7224 */ /* 0x002fe200078e0029 */
[----:B------:R-:W-:Y:S01]  /*29660*/  MOV R12, R39 ;  /* 0x00000027000c7202 */ /* 0x000fe20000000f00 */
[----:B------:R-:W4:Y:S04]  /*29670*/  LDL.LU R41, [R1+0xe70] ;  /* 0x000e700001297983 */ /* 0x000f280000300800 */
[----:B------:R-:W4:Y:S04]  /*29680*/  LDL.LU R39, [R1+0xe74] ;  /* 0x000e740001277983 */ /* 0x000f280000300800 */
[----:B------:R-:W4:Y:S04]  /*29690*/  LDL.LU R46, [R1+0x45c] ;  /* 0x00045c00012e7983 */ /* 0x000f280000300800 */
[----:B------:R-:W4:Y:S01]  /*296a0*/  LDL.LU R45, [R1+0x460] ;  /* 0x00046000012d7983 */ /* 0x000f220000300800 */
[----:B------:R-:W-:-:S03]  /*296b0*/  ISETP.GT.AND P2, PT, R32, 0x19, PT ;  /* 0x000000192000780c */ /* 0x000fc60003f44270 */
[----:B------:R1:W-:Y:S02]  /*296c0*/  LDGSTS.E [R33+0x11500], desc[UR28][R12.64], P1 ;  /* 0x115000000c217fae */ /* 0x0003e400089a101c */
[----:B-1----:R-:W-:-:S04]  /*296d0*/  SEL R12, RZ, 0x4, !P2 ;  /* 0x00000004ff0c7807 */ /* 0x002fc80005000000 */
[----:B------:R-:W-:-:S04]  /*296e0*/  SEL R12, R12, RZ, !P0 ;  /* 0x000000ff0c0c7207 */ /* 0x000fc80004000000 */
[----:B------:R-:W-:Y:S02]  /*296f0*/  ISETP.NE.U32.AND P2, PT, R12, RZ, PT ;  /* 0x000000ff0c00720c */ /* 0x000fe40003f45070 */
[-C--:B--2---:R-:W-:Y:S02]  /*29700*/  IADD3 R42, P3, PT, R42, R2.reuse, RZ ;  /* 0x000000022a2a7210 */ /* 0x084fe40007f7e0ff */
[----:B---3--:R-:W-:-:S03]  /*29710*/  IADD3 R34, P4, PT, R34, R2, RZ ;  /* 0x0000000222227210 */ /* 0x008fc60007f9e0ff */
[----:B------:R-:W-:Y:S01]  /*29720*/  STL [R1+0xf04], R42 ;  /* 0x000f042a01007387 */ /* 0x000fe20000100800 */
[----:B------:R-:W-:Y:S02]  /*29730*/  MOV R12, R42 ;  /* 0x0000002a000c7202 */ /* 0x000fe40000000f00 */
[----:B------:R-:W-:-:S05]  /*29740*/  IADD3.X R43, PT, PT, R43, R0, RZ, P3, !PT ;  /* 0x000000002b2b7210 */ /* 0x000fca0001ffe4ff */
[----:B------:R1:W-:Y:S01]  /*29750*/  STL [R1+0xf00], R43 ;  /* 0x000f002b01007387 */ /* 0x0003e20000100800 */
[----:B------:R-:W-:-:S03]  /*29760*/  IMAD.X R35, R35, 0x1, R0, P4 ;  /* 0x0000000123237824 */ /* 0x000fc600020e0600 */
[----:B------:R-:W-:Y:S01]  /*29770*/  STL [R1+0xeac], R34 ;  /* 0x000eac2201007387 */ /* 0x000fe20000100800 */
[----:B------:R-:W-:-:S03]  /*29780*/  IMAD.MOV.U32 R13, RZ, RZ, R43 ;  /* 0x000000ffff0d7224 */ /* 0x000fc600078e002b */
[----:B------:R2:W-:Y:S04]  /*29790*/  STL [R1+0xea8], R35 ;  /* 0x000ea82301007387 */ /* 0x0005e80000100800 */
[----:B-1----:R-:W3:Y:S04]  /*297a0*/  LDL.LU R43, [R1+0x464] ;  /* 0x00046400012b7983 */ /* 0x002ee80000300800 */
[----:B------:R-:W3:Y:S04]  /*297b0*/  LDL.LU R42, [R1+0x468] ;  /* 0x00046800012a7983 */ /* 0x000ee80000300800 */
[----:B------:R1:W-:Y:S01]  /*297c0*/  LDGSTS.E [R33+0x11580], desc[UR28][R12.64], P1 ;  /* 0x115800000c217fae */ /* 0x0003e200089a101c */
[----:B------:R-:W-:-:S02]  /*297d0*/  ISETP.GT.AND P1, PT, R32, 0x1d, PT ;  /* 0x0000001d2000780c */ /* 0x000fc40003f24270 */
[----:B----4-:R-:W-:Y:S01]  /*297e0*/  IADD3 R47, P3, PT, R47, R2, RZ ;  /* 0x000000022f2f7210 */ /* 0x010fe20007f7e0ff */
[----:B-1----:R-:W-:Y:S01]  /*297f0*/  IMAD.MOV.U32 R13, RZ, RZ, R35 ;  /* 0x000000ffff0d7224 */ /* 0x002fe200078e0023 */
[----:B------:R-:W-:Y:S01]  /*29800*/  MOV R12, R34 ;  /* 0x00000022000c7202 */ /* 0x000fe20000000f00 */
[----:B--2---:R-:W2:Y:S04]  /*29810*/  LDL.LU R35, [R1+0x49c] ;  /* 0x00049c0001237983 */ /* 0x004ea80000300800 */
[----:B------:R-:W4:Y:S04]  /*29820*/  LDL.LU R34, [R1+0x4a0] ;  /* 0x0004a00001227983 */ /* 0x000f280000300800 */
[----:B------:R1:W-:Y:S01]  /*29830*/  LDGSTS.E [R33+0x11900], desc[UR28][R12.64], P2 ;  /* 0x119000000c217fae */ /* 0x0003e200091a101c */
[----:B------:R-:W-:-:S02]  /*29840*/  IADD3.X R48, PT, PT, R48, R0, RZ, P3, !PT ;  /* 0x0000000030307210 */ /* 0x000fc40001ffe4ff */
[----:B------:R-:W-:Y:S02]  /*29850*/  IADD3 R38, P4, PT, R38, R2, RZ ;  /* 0x0000000226267210 */ /* 0x000fe40007f9e0ff */
[----:B-1----:R-:W-:-:S04]  /*29860*/  SEL R12, RZ, 0x4, !P1 ;  /* 0x00000004ff0c7807 */ /* 0x002fc80004800000 */
[----:B------:R-:W-:Y:S01]  /*29870*/  SEL R12, R12, RZ, !P0 ;  /* 0x000000ff0c0c7207 */ /* 0x000fe20004000000 */
[----:B------:R-:W-:-:S03]  /*29880*/  IMAD.MOV.U32 R13, RZ, RZ, R48 ;  /* 0x000000ffff0d7224 */ /* 0x000fc600078e0030 */
[----:B------:R-:W-:Y:S02]  /*29890*/  ISETP.NE.U32.AND P1, PT, R12, RZ, PT ;  /* 0x000000ff0c00720c */ /* 0x000fe40003f25070 */
[----:B------:R-:W-:Y:S01]  /*298a0*/  MOV R12, R47 ;  /* 0x0000002f000c7202 */ /* 0x000fe20000000f00 */
[----:B------:R-:W-:Y:S01]  /*298b0*/  IMAD.X R40, R40, 0x1, R0, P4 ;  /* 0x0000000128287824 */ /* 0x000fe200020e0600 */
[----:B------:R-:W-:-:S03]  /*298c0*/  IADD3 R39, P3, PT, R39, R2, RZ ;  /* 0x0000000227277210 */ /* 0x000fc60007f7e0ff */
[----:B------:R1:W-:Y:S01]  /*298d0*/  LDGSTS.E [R33+0x11980], desc[UR28][R12.64], P2 ;  /* 0x119800000c217fae */ /* 0x0003e200091a101c */
[----:B------:R-:W-:-:S03]  /*298e0*/  ISETP.GT.AND P2, PT, R32, 0x21, PT ;  /* 0x000000212000780c */ /* 0x000fc60003f44270 */
[----:B------:R-:W-:Y:S01]  /*298f0*/  STL [R1+0xeb4], R47 ;  /* 0x000eb42f01007387 */ /* 0x000fe20000100800 */
[----:B------:R-:W-:-:S03]  /*29900*/  IADD3.X R41, PT, PT, R41, R0, RZ, P3, !PT ;  /* 0x0000000029297210 */ /* 0x000fc60001ffe4ff */
[----:B------:R-:W-:Y:S01]  /*29910*/  STL [R1+0xeb0], R48 ;  /* 0x000eb03001007387 */ /* 0x000fe20000100800 */
[----:B-1----:R-:W-:Y:S01]  /*29920*/  MOV R12, R38 ;  /* 0x00000026000c7202 */ /* 0x002fe20000000f00 */
[----:B------:R-:W-:Y:S02]  /*29930*/  IMAD.MOV.U32 R13, RZ, RZ, R40 ;  /* 0x000000ffff0d7224 */ /* 0x000fe400078e0028 */
[----:B------:R-:W-:Y:S01]  /*29940*/  STL [R1+0xe6c], R38 ;  /* 0x000e6c2601007387 */ /* 0x000fe20000100800 */
[----:B------:R-:W-:-:S03]  /*29950*/  IADD3 R45, P4, PT, R45, R2, RZ ;  /* 0x000000022d2d7210 */ /* 0x000fc60007f9e0ff */
[----:B------:R1:W-:Y:S04]  /*29960*/  STL [R1+0xe68], R40 ;  /* 0x000e682801007387 */ /* 0x0003e80000100800 */
[----:B------:R1:W-:Y:S01]  /*29970*/  LDGSTS.E [R33+0x11d00], desc[UR28][R12.64], P1 ;  /* 0x11d000000c217fae */ /* 0x0003e200089a101c */
[----:B------:R-:W-:-:S03]  /*29980*/  IMAD.X R46, R46, 0x1, R0, P4 ;  /* 0x000000012e2e7824 */ /* 0x000fc600020e0600 */
[----:B-1----:R-:W2:Y:S04]  /*29990*/  LDL.LU R40, [R1+0x4a8] ;  /* 0x0004a80001287983 */ /* 0x002ea80000300800 */
[----:B------:R-:W2:Y:S01]  /*299a0*/  LDL.LU R38, [R1+0x4e0] ;  /* 0x0004e00001267983 */ /* 0x000ea20000300800 */
[----:B------:R-:W-:-:S03]  /*299b0*/  SEL R12, RZ, 0x4, !P2 ;  /* 0x00000004ff0c7807 */ /* 0x000fc60005000000 */
[----:B------:R-:W-:Y:S01]  /*299c0*/  STL [R1+0xe74], R39 ;  /* 0x000e742701007387 */ /* 0x000fe20000100800 */
[----:B------:R-:W-:Y:S01]  /*299d0*/  IMAD.MOV.U32 R13, RZ, RZ, R41 ;  /* 0x000000ffff0d7224 */ /* 0x000fe200078e0029 */
[----:B------:R-:W-:Y:S02]  /*299e0*/  SEL R12, R12, RZ, !P0 ;  /* 0x000000ff0c0c7207 */ /* 0x000fe40004000000 */
[----:B------:R1:W-:Y:S04]  /*299f0*/  STL [R1+0xe70], R41 ;  /* 0x000e702901007387 */ /* 0x0003e80000100800 */
[----:B------:R1:W-:Y:S01]  /*29a00*/  STL [R1+0x460], R45 ;  /* 0x0004602d01007387 */ /* 0x0003e20000100800 */
[----:B------:R-:W-:-:S03]  /*29a10*/  ISETP.NE.U32.AND P2, PT, R12, RZ, PT ;  /* 0x000000ff0c00720c */ /* 0x000fc60003f45070 */
[----:B-1----:R-:W2:Y:S01]  /*29a20*/  LDL.LU R41, [R1+0x4a4] ;  /* 0x0004a40001297983 */ /* 0x002ea20000300800 */
[----:B------:R-:W-:-:S03]  /*29a30*/  MOV R12, R39 ;  /* 0x00000027000c7202 */ /* 0x000fc60000000f00 */
[----:B------:R1:W-:Y:S04]  /*29a40*/  STL [R1+0x45c], R46 ;  /* 0x00045c2e01007387 */ /* 0x0003e80000100800 */
[----:B------:R-:W2:Y:S04]  /*29a50*/  LDL.LU R39, [R1+0x4dc] ;  /* 0x0004dc0001277983 */ /* 0x000ea80000300800 */
[----:B------:R1:W-:Y:S01]  /*29a60*/  LDGSTS.E [R33+0x11d80], desc[UR28][R12.64], P1 ;  /* 0x11d800000c217fae */ /* 0x0003e200089a101c */
[----:B------:R-:W-:-:S03]  /*29a70*/  ISETP.GT.AND P1, PT, R32, 0x25, PT ;  /* 0x000000252000780c */ /* 0x000fc60003f24270 */
[----:B------:R-:W2:Y:S01]  /*29a80*/  LDL.LU R47, [R1+0x4e8] ;  /* 0x0004e800012f7983 */ /* 0x000ea20000300800 */
[----:B-1----:R-:W-:Y:S01]  /*29a90*/  MOV R12, R45 ;  /* 0x0000002d000c7202 */ /* 0x002fe20000000f00 */
[----:B------:R-:W-:Y:S02]  /*29aa0*/  IMAD.MOV.U32 R13, RZ, RZ, R46 ;  /* 0x000000ffff0d7224 */ /* 0x000fe400078e002e */
[----:B------:R-:W2:Y:S04]  /*29ab0*/  LDL.LU R45, [R1+0x520] ;  /* 0x00052000012d7983 */ /* 0x000ea80000300800 */
[----:B------:R1:W-:Y:S02]  /*29ac0*/  LDGSTS.E [R33+0x12100], desc[UR28][R12.64], P2 ;  /* 0x121000000c217fae */ /* 0x0003e400091a101c */
[----:B-1----:R-:W-:-:S04]  /*29ad0*/  SEL R12, RZ, 0x4, !P1 ;  /* 0x00000004ff0c7807 */ /* 0x002fc80004800000 */
[----:B------:R-:W-:-:S04]  /*29ae0*/  SEL R12, R12, RZ, !P0 ;  /* 0x000000ff0c0c7207 */ /* 0x000fc80004000000 */
[----:B------:R-:W-:Y:S02]  /*29af0*/  ISETP.NE.U32.AND P1, PT, R12, RZ, PT ;  /* 0x000000ff0c00720c */ /* 0x000fe40003f25070 */
[----:B---3--:R-:W-:-:S04]  /*29b00*/  IADD3 R42, P3, PT, R42, R2, RZ ;  /* 0x000000022a2a7210 */ /* 0x008fc80007f7e0ff */
[----:B------:R-:W-:Y:S01]  /*29b10*/  IADD3.X R43, PT, PT, R43, R0, RZ, P3, !PT ;  /* 0x000000002b2b7210 */ /* 0x000fe20001ffe4ff */
[----:B------:R-:W-:Y:S04]  /*29b20*/  STL [R1+0x468], R42 ;  /* 0x0004682a01007387 */ /* 0x000fe80000100800 */
[----:B------:R1:W-:Y:S01]  /*29b30*/  STL [R1+0x464], R43 ;  /* 0x0004642b01007387 */ /* 0x0003e20000100800 */
[----:B----4-:R-:W-:-:S05]  /*29b40*/  IADD3 R34, P4, PT, R34, R2, RZ ;  /* 0x0000000222227210 */ /* 0x010fca0007f9e0ff */
[----:B------:R3:W-:Y:S01]  /*29b50*/  STL [R1+0x4a0], R34 ;  /* 0x0004a02201007387 */ /* 0x0007e20000100800 */
[----:B--2---:R-:W-:-:S03]  /*29b60*/  IMAD.X R35, R35, 0x1, R0, P4 ;  /* 0x0000000123237824 */ /* 0x004fc600020e0600 */
[----:B------:R-:W2:Y:S04]  /*29b70*/  LDL.LU R48, [R1+0x4e4] ;  /* 0x0004e40001307983 */ /* 0x000ea80000300800 */
[----:B------:R4:W-:Y:S01]  /*29b80*/  STL [R1+0x49c], R35 ;  /* 0x00049c2301007387 */ /* 0x0009e20000100800 */
[----:B------:R-:W-:-:S03]  /*29b90*/  MOV R12, R42 ;  /* 0x0000002a000c7202 */ /* 0x000fc60000000f00 */
[----:B------:R-:W2:Y:S01]  /*29ba0*/  LDL.LU R46, [R1+0x51c] ;  /* 0x00051c00012e7983 */ /* 0x000ea20000300800 */
[----:B------:R-:W-:-:S03]  /*29bb0*/  IMAD.MOV.U32 R13, RZ, RZ, R43 ;  /* 0x000000ffff0d7224 */ /* 0x000fc600078e002b */
[----:B-1----:R-:W2:Y:S04]  /*29bc0*/  LDL.LU R43, [R1+0x524] ;  /* 0x00052400012b7983 */ /* 0x002ea80000300800 */
[----:B------:R1:W-:Y:S01]  /*29bd0*/  LDGSTS.E [R33+0x12180], desc[UR28][R12.64], P2 ;  /* 0x121800000c217fae */ /* 0x0003e200091a101c */
[----:B------:R-:W-:Y:S02]  /*29be0*/  ISETP.GT.AND P2, PT, R32, 0x29, PT ;  /* 0x000000292000780c */ /* 0x000fe40003f44270 */
[----:B-1----:R-:W-:Y:S01]  /*29bf0*/  MOV R12, R34 ;  /* 0x00000022000c7202 */ /* 0x002fe20000000f00 */
[----:B------:R-:W-:Y:S01]  /*29c00*/  IMAD.MOV.U32 R13, RZ, RZ, R35 ;  /* 0x000000ffff0d7224 */ /* 0x000fe200078e0023 */
[----:B---3--:R-:W3:Y:S04]  /*29c10*/  LDL.LU R34, [R1+0x528] ;  /* 0x0005280001227983 */ /* 0x008ee80000300800 */
[----:B------:R1:W-:Y:S04]  /*29c20*/  LDGSTS.E [R33+0x12500], desc[UR28][R12.64], P1 ;  /* 0x125000000c217fae */ /* 0x0003e800089a101c */
[----:B------:R-:W3:Y:S04]  /*29c30*/  LDL.LU R42, [R1+0x55c] ;  /* 0x00055c00012a7983 */ /* 0x000ee80000300800 */
[----:B----4-:R-:W4:Y:S01]  /*29c40*/  LDL.LU R35, [R1+0x560] ;  /* 0x0005600001237983 */ /* 0x010f220000300800 */
[----:B-1----:R-:W-:-:S02]  /*29c50*/  SEL R12, RZ, 0x4, !P2 ;  /* 0x00000004ff0c7807 */ /* 0x002fc40005000000 */
[-C--:B------:R-:W-:Y:S02]  /*29c60*/  IADD3 R40, P3, PT, R40, R2.reuse, RZ ;  /* 0x0000000228287210 */ /* 0x080fe40007f7e0ff */
[----:B------:R-:W-:Y:S02]  /*29c70*/  SEL R12, R12, RZ, !P0 ;  /* 0x000000ff0c0c7207 */ /* 0x000fe40004000000 */
[----:B------:R-:W-:Y:S02]  /*29c80*/  IADD3 R38, P4, PT, R38, R2, RZ ;  /* 0x0000000226267210 */ /* 0x000fe40007f9e0ff */
[----:B------:R-:W-:Y:S02]  /*29c90*/  ISETP.NE.U32.AND P2, PT, R12, RZ, PT ;  /* 0x000000ff0c00720c */ /* 0x000fe40003f45070 */
[----:B------:R-:W-:Y:S01]  /*29ca0*/  MOV R12, R40 ;  /* 0x00000028000c7202 */ /* 0x000fe20000000f00 */
[----:B------:R-:W-:Y:S01]  /*29cb0*/  STL [R1+0x4a8], R40 ;  /* 0x0004a82801007387 */ /* 0x000fe20000100800 */
[----:B------:R-:W-:-:S05]  /*29cc0*/  IADD3.X R41, PT, PT, R41, R0, RZ, P3, !PT ;  /* 0x0000000029297210 */ /* 0x000fca0001ffe4ff */
[----:B------:R-:W-:Y:S02]  /*29cd0*/  IMAD.MOV.U32 R13, RZ, RZ, R41 ;  /* 0x000000ffff0d7224 */ /* 0x000fe400078e0029 */
[----:B------:R-:W-:Y:S01]  /*29ce0*/  IMAD.X R39, R39, 0x1, R0, P4 ;  /* 0x0000000127277824 */ /* 0x000fe200020e0600 */
[----:B------:R1:W-:Y:S04]  /*29cf0*/  STL [R1+0x4a4], R41 ;  /* 0x0004a42901007387 */ /* 0x0003e80000100800 */
[----:B------:R1:W-:Y:S04]  /*29d00*/  STL [R1+0x4e0], R38 ;  /* 0x0004e02601007387 */ /* 0x0003e80000100800 */
[----:B------:R1:W-:Y:S04]  /*29d10*/  LDGSTS.E [R33+0x12580], desc[UR28][R12.64], P1 ;  /* 0x125800000c217fae */ /* 0x0003e800089a101c */
[----:B------:R1:W-:Y:S04]  /*29d20*/  STL [R1+0x4dc], R39 ;  /* 0x0004dc2701007387 */ /* 0x0003e80000100800 */
[----:B-1----:R-:W4:Y:S01]  /*29d30*/  LDL.LU R41, [R1+0x564] ;  /* 0x0005640001297983 */ /* 0x002f220000300800 */
[----:B------:R-:W-:-:S03]  /*29d40*/  MOV R12, R38 ;  /* 0x00000026000c7202 */ /* 0x000fc60000000f00 */
[----:B------:R-:W4:Y:S01]  /*29d50*/  LDL.LU R38, [R1+0x568] ;  /* 0x0005680001267983 */ /* 0x000f220000300800 */
[----:B------:R-:W-:-:S03]  /*29d60*/  IMAD.MOV.U32 R13, RZ, RZ, R39 ;  /* 0x000000ffff0d7224 */ /* 0x000fc600078e0027 */
[----:B------:R-:W4:Y:S04]  /*29d70*/  LDL.LU R40, [R1+0x59c] ;  /* 0x00059c0001287983 */ /* 0x000f280000300800 */
[----:B------:R-:W4:Y:S01]  /*29d80*/  LDL.LU R39, [R1+0x5a0] ;  /* 0x0005a00001277983 */ /* 0x000f220000300800 */
[----:B------:R-:W-:-:S03]  /*29d90*/  ISETP.GT.AND P1, PT, R32, 0x2d, PT ;  /* 0x0000002d2000780c */ /* 0x000fc60003f24270 */
[----:B------:R1:W-:Y:S01]  /*29da0*/  LDGSTS.E [R33+0x12900], desc[UR28][R12.64], P2 ;  /* 0x129000000c217fae */ /* 0x0003e200091a101c */
[-C--:B------:R-:W-:Y:S02]  /*29db0*/  IADD3 R47, P3, PT, R47, R2.reuse, RZ ;  /* 0x000000022f2f7210 */ /* 0x080fe40007f7e0ff */
[----:B------:R-:W-:Y:S02]  /*29dc0*/  IADD3 R45, P4, PT, R45, R2, RZ ;  /* 0x000000022d2d7210 */ /* 0x000fe40007f9e0ff */
[----:B-1----:R-:W-:-:S04]  /*29dd0*/  SEL R12, RZ, 0x4, !P1 ;  /* 0x00000004ff0c7807 */ /* 0x002fc80004800000 */
[----:B------:R-:W-:-:S04]  /*29de0*/  SEL R12, R12, RZ, !P0 ;  /* 0x000000ff0c0c7207 */ /* 0x000fc80004000000 */
[----:B------:R-:W-:Y:S02]  /*29df0*/  ISETP.NE.U32.AND P1, PT, R12, RZ, PT ;  /* 0x000000ff0c00720c */ /* 0x000fe40003f25070 */
[----:B------:R-:W-:Y:S01]  /*29e00*/  MOV R12, R47 ;  /* 0x0000002f000c7202 */ /* 0x000fe20000000f00 */
[----:B------:R-:W-:Y:S01]  /*29e10*/  STL [R1+0x4e8], R47 ;  /* 0x0004e82f01007387 */ /* 0x000fe20000100800 */
[----:B--2---:R-:W-:-:S05]  /*29e20*/  IADD3.X R48, PT, PT, R48, R0, RZ, P3, !PT ;  /* 0x0000000030307210 */ /* 0x004fca0001ffe4ff */
[----:B------:R-:W-:Y:S02]  /*29e30*/  IMAD.MOV.U32 R13, RZ, RZ, R48 ;  /* 0x000000ffff0d7224 */ /* 0x000fe400078e0030 */
[----:B------:R-:W-:-:S03]  /*29e40*/  IMAD.X R46, R46, 0x1, R0, P4 ;  /* 0x000000012e2e7824 */ /* 0x000fc600020e0600 */
[----:B------:R1:W-:Y:S01]  /*29e50*/  LDGSTS.E [R33+0x12980], desc[UR28][R12.64], P2 ;  /* 0x129800000c217fae */ /* 0x0003e200091a101c */
[----:B------:R-:W-:Y:S02]  /*29e60*/  ISETP.GT.AND P2, PT, R32, 0x31, PT ;  /* 0x000000312000780c */ /* 0x000fe40003f44270 */
[----:B-1----:R-:W-:Y:S01]  /*29e70*/  MOV R12, R45 ;  /* 0x0000002d000c7202 */ /* 0x002fe20000000f00 */
[----:B------:R-:W-:-:S05]  /*29e80*/  IMAD.MOV.U32 R13, RZ, RZ, R46 ;  /* 0x000000ffff0d7224 */ /* 0x000fca00078e002e */
[----:B------:R1:W-:Y:S01]  /*29e90*/  LDGSTS.E [R33+0x12d00], desc[UR28][R12.64], P1 ;  /* 0x12d000000c217fae */ /* 0x0003e200089a101c */
[----:B---3--:R-:W-:-:S04]  /*29ea0*/  IADD3 R34, P3, PT, R34, R2, RZ ;  /* 0x0000000222227210 */ /* 0x008fc80007f7e0ff */
[----:B------:R-:W-:Y:S02]  /*29eb0*/  IADD3.X R43, PT, PT, R43, R0, RZ, P3, !PT ;  /* 0x000000002b2b7210 */ /* 0x000fe40001ffe4ff */
[----:B-1----:R-:W-:-:S04]  /*29ec0*/  SEL R12, RZ, 0x4, !P2 ;  /* 0x00000004ff0c7807 */ /* 0x002fc80005000000 */
[----:B------:R-:W-:Y:S02]  /*29ed0*/  SEL R12, R12, RZ, !P0 ;  /* 0x000000ff0c0c7207 */ /* 0x000fe40004000000 */
[----:B----4-:R-:W-:Y:S02]  /*29ee0*/  IADD3 R35, P4, PT, R35, R2, RZ ;  /* 0x0000000223237210 */ /* 0x010fe40007f9e0ff */
[----:B------:R-:W-:Y:S01]  /*29ef0*/  ISETP.NE.U32.AND P2, PT, R12, RZ, PT ;  /* 0x000000ff0c00720c */ /* 0x000fe20003f45070 */
[----:B------:R-:W-:Y:S01]  /*29f00*/  IMAD.MOV.U32 R13, RZ, RZ, R43 ;  /* 0x000000ffff0d7224 */ /* 0x000fe200078e002b */
[----:B------:R-:W-:Y:S01]  /*29f10*/  MOV R12, R34 ;  /* 0x00000022000c7202 */ /* 0x000fe20000000f00 */
[----:B------:R-:W-:Y:S01]  /*29f20*/  STL [R1+0x4e4], R48 ;  /* 0x0004e43001007387 */ /* 0x000fe20000100800 */
[----:B------:R-:W-:-:S03]  /*29f30*/  IMAD.X R42, R42, 0x1, R0, P4 ;  /* 0x000000012a2a7824 */ /* 0x000fc600020e0600 */
[----:B------:R1:W-:Y:S04]  /*29f40*/  STL [R1+0x520], R45 ;  /* 0x0005202d01007387 */ /* 0x0003e80000100800 */
[----:B------:R-:W-:Y:S04]  /*29f50*/  STL [R1+0x51c], R46 ;  /* 0x00051c2e01007387 */ /* 0x000fe80000100800 */
[----:B------:R2:W-:Y:S04]  /*29f60*/  STL [R1+0x528], R34 ;  /* 0x0005282201007387 */ /* 0x0005e80000100800 */
[----:B------:R3:W-:Y:S01]  /*29f70*/  LDGSTS.E [R33+0x12d80], desc[UR28][R12.64], P1 ;  /* 0x12d800000c217fae */ /* 0x0007e200089a101c */
[----:B------:R-:W-:-:S03]  /*29f80*/  ISETP.GT.AND P1, PT, R32, 0x35, PT ;  /* 0x000000352000780c */ /* 0x000fc60003f24270 */
[----:B------:R-:W-:Y:S04]  /*29f90*/  STL [R1+0x524], R43 ;  /* 0x0005242b01007387 */ /* 0x000fe80000100800 */
[----:B------:R4:W-:Y:S01]  /*29fa0*/  STL [R1+0x560], R35 ;  /* 0x0005602301007387 */ /* 0x0009e20000100800 */
[----:B---3--:R-:W-:Y:S01]  /*29fb0*/  MOV R12, R35 ;  /* 0x00000023000c7202 */ /* 0x008fe20000000f00 */
[----:B------:R-:W-:Y:S02]  /*29fc0*/  IMAD.MOV.U32 R13, RZ, RZ, R42 ;  /* 0x000000ffff0d7224 */ /* 0x000fe400078e002a */
[----:B-1----:R-:W3:Y:S04]  /*29fd0*/  LDL.LU R45, [R1+0x5a8] ;  /* 0x0005a800012d7983 */ /* 0x002ee80000300800 */
[----:B------:R-:W-:Y:S04]  /*29fe0*/  STL [R1+0x55c], R42 ;  /* 0x00055c2a01007387 */ /* 0x000fe80000100800 */
[----:B--2---:R-:W2:Y:S04]  /*29ff0*/  LDL.LU R34, [R1+0x5e0] ;  /* 0x0005e00001227983 */ /* 0x004ea80000300800 */
[----:B------:R1:W-:Y:S04]  /*2a000*/  LDGSTS.E [R33+0x13100], desc[UR28][R12.64], P2 ;  /* 0x131000000c217fae */ /* 0x0003e800091a101c */
[----:B------:R-:W2:Y:S04]  /*2a010*/  LDL.LU R46, [R1+0x5a4] ;  /* 0x0005a400012e7983 */ /* 0x000ea80000300800 */
[----:B----4-:R-:W4:Y:S01]  /*2a020*/  LDL.LU R35, [R1+0x5dc] ;  /* 0x0005dc0001237983 */ /* 0x010f220000300800 */
[----:B------:R-:W-:-:S02]  /*2a030*/  IADD3 R38, P3, PT, R38, R2, RZ ;  /* 0x0000000226267210 */ /* 0x000fc40007f7e0ff */
[----:B-1----:R-:W-:Y:S02]  /*2a040*/  SEL R12, RZ, 0x4, !P1 ;  /* 0x00000004ff0c7807 */ /* 0x002fe40004800000 */
[----:B------:R-:W-:Y:S02]  /*2a050*/  IADD3.X R41, PT, PT, R41, R0, RZ, P3, !PT ;  /* 0x0000000029297210 */ /* 0x000fe40001ffe4ff */
[----:B------:R-:W-:Y:S02]  /*2a060*/  SEL R12, R12, RZ, !P0 ;  /* 0x000000ff0c0c7207 */ /* 0x000fe40004000000 */
[----:B------:R-:W-:Y:S01]  /*2a070*/  IADD3 R39, P4, PT, R39, R2, RZ ;  /* 0x0000000227277210 */ /* 0x000fe20007f9e0ff */
[----:B------:R1:W-:Y:S01]  /*2a080*/  STL [R1+0x568], R38 ;  /* 0x0005682601007387 */ /* 0x0003e20000100800 */
[----:B------:R-:W-:Y:S02]  /*2a090*/  ISETP.NE.U32.AND P1, PT, R12, RZ, PT ;  /* 0x000000ff0c00720c */ /* 0x000fe40003f25070 */
[----:B------:R-:W-:Y:S01]  /*2a0a0*/  MOV R12, R38 ;  /* 0x00000026000c7202 */ /* 0x000fe20000000f00 */
[----:B------:R-:W-:Y:S01]  /*2a0b0*/  IMAD.X R40, R40, 0x1, R0, P4 ;  /* 0x0000000128287824 */ /* 0x000fe200020e0600 */
[----:B------:R1:W-:Y:S04]  /*2a0c0*/  STL [R1+0x564], R41 ;  /* 0x0005642901007387 */ /* 0x0003e80000100800 */
[----:B------:R-:W-:Y:S04]  /*2a0d0*/  STL [R1+0x5a0], R39 ;  /* 0x0005a02701007387 */ /* 0x000fe80000100800 */
[----:B-1----:R-:W4:Y:S04]  /*2a0e0*/  LDL.LU R38, [R1+0x5e8] ;  /* 0x0005e80001267983 */ /* 0x002f280000300800 */
[----:B------:R1:W-:Y:S04]  /*2a0f0*/  STL [R1+0x59c], R40 ;  /* 0x00059c2801007387 */ /* 0x0003e80000100800 */
[----:B------:R-:W4:Y:S01]  /*2a100*/  LDL.LU R43, [R1+0x5e4] ;  /* 0x0005e400012b7983 */ /* 0x000f220000300800 */
[----:B------:R-:W-:-:S03]  /*2a110*/  IMAD.MOV.U32 R13, RZ, RZ, R41 ;  /* 0x000000ffff0d7224 */ /* 0x000fc600078e0029 */
[----:B------:R-:W4:Y:S04]  /*2a120*/  LDL.LU R48, [R1+0x390] ;  /* 0x0003900001307983 */ /* 0x000f280000300800 */
[----:B------:R-:W4:Y:S04]  /*2a130*/  LDL.LU R49, [R1+0x394] ;  /* 0x0003940001317983 */ /* 0x000f280000300800 */
[----:B------:R-:W4:Y:S04]  /*2a140*/  LDL.LU R50, [R1+0x398] ;  /* 0x0003980001327983 */ /* 0x000f280000300800 */
[----:B------:R-:W4:Y:S04]  /*2a150*/  LDL.LU R51, [R1+0x39c] ;  /* 0x00039c0001337983 */ /* 0x000f280000300800 */
[----:B------:R-:W4:Y:S04]  /*2a160*/  LDL.LU R42, [R1+0x61c] ;  /* 0x00061c00012a7983 */ /* 0x000f280000300800 */
[----:B------:R1:W-:Y:S04]  /*2a170*/  LDGSTS.E [R33+0x13180], desc[UR28][R12.64], P2 ;  /* 0x131800000c217fae */ /* 0x0003e800091a101c */
[----:B------:R-:W4:Y:S01]  /*2a180*/  LDL.LU R41, [R1+0x620] ;  /* 0x0006200001297983 */ /* 0x000f220000300800 */
[----:B-1----:R-:W-:Y:S01]  /*2a190*/  IMAD.MOV.U32 R13, RZ, RZ, R40 ;  /* 0x000000ffff0d7224 */ /* 0x002fe200078e0028 */
[----:B------:R-:W-:-:S02]  /*2a1a0*/  MOV R12, R39 ;  /* 0x00000027000c7202 */ /* 0x000fc40000000f00 */
[----:B------:R-:W4:Y:S04]  /*2a1b0*/  LDL.LU R40, [R1+0x624] ;  /* 0x0006240001287983 */ /* 0x000f280000300800 */
[----:B------:R-:W4:Y:S01]  /*2a1c0*/  LDL.LU R39, [R1+0x628] ;  /* 0x0006280001277983 */ /* 0x000f220000300800 */
[----:B------:R-:W-:-:S03]  /*2a1d0*/  ISETP.GT.AND P2, PT, R32, 0x39, PT ;  /* 0x000000392000780c */ /* 0x000fc60003f44270 */
[----:B------:R1:W-:Y:S02]  /*2a1e0*/  LDGSTS.E [R33+0x13500], desc[UR28][R12.64], P1 ;  /* 0x135000000c217fae */ /* 0x0003e400089a101c */
[----:B-1----:R-:W-:-:S04]  /*2a1f0*/  SEL R12, RZ, 0x4, !P2 ;  /* 0x00000004ff0c7807 */ /* 0x002fc80005000000 */
[----:B------:R-:W-:-:S04]  /*2a200*/  SEL R12, R12, RZ, !P0 ;  /* 0x000000ff0c0c7207 */ /* 0x000fc80004000000 */
[----:B------:R-:W-:Y:S02]  /*2a210*/  ISETP.NE.U32.AND P2, PT, R12, RZ, PT ;  /* 0x000000ff0c00720c */ /* 0x000fe40003f45070 */
[----:B---3--:R-:W-:-:S04]  /*2a220*/  IADD3 R45, P3, PT, R45, R2, RZ ;  /* 0x000000022d2d7210 */ /* 0x008fc80007f7e0ff */
[----:B------:R-:W-:Y:S02]  /*2a230*/  MOV R12, R45 ;  /* 0x0000002d000c7202 */ /* 0x000fe40000000f00 */
[----:B--2---:R-:W-:Y:S02]  /*2a240*/  IADD3 R34, P4, PT, R34, R2, RZ ;  /* 0x0000000222227210 */ /* 0x004fe40007f9e0ff */
[----:B------:R-:W-:-:S05]  /*2a250*/  IADD3.X R46, PT, PT, R46, R0, RZ, P3, !PT ;  /* 0x000000002e2e7210 */ /* 0x000fca0001ffe4ff */
[----:B------:R-:W-:Y:S02]  /*2a260*/  IMAD.MOV.U32 R13, RZ, RZ, R46 ;  /* 0x000000ffff0d7224 */ /* 0x000fe400078e002e */
[----:B----4-:R-:W-:Y:S01]  /*2a270*/  IMAD.X R35, R35, 0x1, R0, P4 ;  /* 0x0000000123237824 */ /* 0x010fe200020e0600 */
[----:B------:R-:W-:Y:S04]  /*2a280*/  STL [R1+0x5a8], R45 ;  /* 0x0005a82d01007387 */ /* 0x000fe80000100800 */
[----:B------:R1:W-:Y:S01]  /*2a290*/  LDGSTS.E [R33+0x13580], desc[UR28][R12.64], P1 ;  /* 0x135800000c217fae */ /* 0x0003e200089a101c */
[----:B------:R-:W-:-:S03]  /*2a2a0*/  ISETP.GT.AND P1, PT, R32, 0x3d, PT ;  /* 0x0000003d2000780c */ /* 0x000fc60003f24270 */
[----:B------:R-:W-:Y:S04]  /*2a2b0*/  STL [R1+0x5a4], R46 ;  /* 0x0005a42e01007387 */ /* 0x000fe80000100800 */
[----:B------:R-:W-:Y:S01]  /*2a2c0*/  STL [R1+0x5e0], R34 ;  /* 0x0005e02201007387 */ /* 0x000fe20000100800 */
[----:B-1----:R-:W-:Y:S01]  /*2a2d0*/  MOV R12, R34 ;  /* 0x00000022000c7202 */ /* 0x002fe20000000f00 */
[----:B------:R-:W-:Y:S02]  /*2a2e0*/  IMAD.MOV.U32 R13, RZ, RZ, R35 ;  /* 0x000000ffff0d7224 */ /* 0x000fe400078e0023 */
[----:B------:R-:W2:Y:S01]  /*2a2f0*/  LDL.LU R56, [R1+0x130] ;  /* 0x0001300001387983 */ /* 0x000ea20000300800 */
[----:B------:R-:W-:-:S03]  /*2a300*/  IADD3 R38, P3, PT, R38, R2, RZ ;  /* 0x0000000226267210 */ /* 0x000fc60007f7e0ff */
[----:B------:R1:W-:Y:S04]  /*2a310*/  STL [R1+0x5dc], R35 ;  /* 0x0005dc2301007387 */ /* 0x0003e80000100800 */
[----:B------:R-:W2:Y:S01]  /*2a320*/  LDL.LU R57, [R1+0x134] ;  /* 0x0001340001397983 */ /* 0x000ea20000300800 */
[----:B------:R-:W-:-:S03]  /*2a330*/  IADD3.X R43, PT, PT, R43, R0, RZ, P3, !PT ;  /* 0x000000002b2b7210 */ /* 0x000fc60001ffe4ff */
[----:B------:R3:W-:Y:S04]  /*2a340*/  LDGSTS.E [R33+0x13900], desc[UR28][R12.64], P2 ;  /* 0x139000000c217fae */ /* 0x0007e800091a101c */
[----:B-1----:R-:W4:Y:S04]  /*2a350*/  LDL.LU R35, [R1+0x101c] ;  /* 0x00101c0001237983 */ /* 0x002f280000300800 */
[----:B------:R-:W2:Y:S01]  /*2a360*/  LDL.LU R34, [R1+0x1028] ;  /* 0x0010280001227983 */ /* 0x000ea20000300800 */
[----:B---3--:R-:W-:-:S03]  /*2a370*/  SEL R12, RZ, 0x4, !P1 ;  /* 0x00000004ff0c7807 */ /* 0x008fc60004800000 */
[----:B------:R-:W-:Y:S04]  /*2a380*/  STL [R1+0x5e8], R38 ;  /* 0x0005e82601007387 */ /* 0x000fe80000100800 */
[----:B------:R1:W-:Y:S01]  /*2a390*/  STL [R1+0x5e4], R43 ;  /* 0x0005e42b01007387 */ /* 0x0003e20000100800 */
[----:B------:R-:W-:-:S03]  /*2a3a0*/  SEL R12, R12, RZ, !P0 ;  /* 0x000000ff0c0c7207 */ /* 0x000fc60004000000 */
[----:B------:R-:W3:Y:S04]  /*2a3b0*/  LDL.LU R46, [R1+0x1014] ;  /* 0x00101400012e7983 */ /* 0x000ee80000300800 */
[----:B------:R-:W3:Y:S01]  /*2a3c0*/  LDL.LU R45, [R1+0x1020] ;  /* 0x00102000012d7983 */ /* 0x000ee20000300800 */
[----:B------:R-:W-:Y:S01]  /*2a3d0*/  ISETP.NE.U32.AND P1, PT, R12, RZ, PT ;  /* 0x000000ff0c00720c */ /* 0x000fe20003f25070 */
[----:B------:R-:W-:Y:S01]  /*2a3e0*/  IMAD.MOV.U32 R12, RZ, RZ, R38 ;  /* 0x000000ffff0c7224 */ /* 0x000fe200078e0026 */
[----:B------:R-:W-:Y:S02]  /*2a3f0*/  MOV R13, R43 ;  /* 0x0000002b000d7202 */ /* 0x000fe40000000f00 */
[----:B-1----:R-:W3:Y:S04]  /*2a400*/  LDL.LU R43, [R1+0xfdc] ;  /* 0x000fdc00012b7983 */ /* 0x002ee80000300800 */
[----:B------:R-:W3:Y:S04]  /*2a410*/  LDL.LU R38, [R1+0xfe8] ;  /* 0x000fe80001267983 */ /* 0x000ee80000300800 */
[----:B------:R1:W-:Y:S01]  /*2a420*/  LDGSTS.E [R33+0x13980], desc[UR28][R12.64], P2 ;  /* 0x139800000c217fae */ /* 0x0003e200091a101c */
[----:B------:R-:W-:-:S02]  /*2a430*/  IADD3 R41, P2, PT, R41, R2, RZ ;  /* 0x0000000229297210 */ /* 0x000fc40007f5e0ff */
[----:B------:R-:W-:-:S03]  /*2a440*/  IADD3 R39, P3, PT, R39, R2, RZ ;  /* 0x0000000227277210 */ /* 0x000fc60007f7e0ff */
[----:B------:R-:W-:Y:S01]  /*2a450*/  IMAD.X R42, R42, 0x1, R0, P2 ;  /* 0x000000012a2a7824 */ /* 0x000fe200010e0600 */
[----:B------:R-:W-:Y:S01]  /*2a460*/  IADD3.X R40, PT, PT, R40, R0, RZ, P3, !PT ;  /* 0x0000000028287210 */ /* 0x000fe20001ffe4ff */
[----:B------:R-:W-:Y:S04]  /*2a470*/  STL [R1+0x620], R41 ;  /* 0x0006202901007387 */ /* 0x000fe80000100800 */
[----:B------:R1:W-:Y:S02]  /*2a480*/  STL [R1+0x61c], R42 ;  /* 0x00061c2a01007387 */ /* 0x0003e40000100800 */
[----:B-1----:R-:W-:Y:S01]  /*2a490*/  IMAD.MOV.U32 R12, RZ, RZ, R41 ;  /* 0x000000ffff0c7224 */ /* 0x002fe200078e0029 */
[----:B------:R-:W-:Y:S01]  /*2a4a0*/  MOV R13, R42 ;  /* 0x0000002a000d7202 */ /* 0x000fe20000000f00 */
[----:B------:R1:W-:Y:S04]  /*2a4b0*/  STL [R1+0x628], R39 ;  /* 0x0006282701007387 */ /* 0x0003e80000100800 */
[----:B------:R1:W-:Y:S04]  /*2a4c0*/  STL [R1+0x624], R40 ;  /* 0x0006242801007387 */ /* 0x0003e80000100800 */
[----:B------:R-:W3:Y:S04]  /*2a4d0*/  LDL.LU R47, [R1+0xfd4] ;  /* 0x000fd400012f7983 */ /* 0x000ee80000300800 */
[----:B------:R-:W3:Y:S04]  /*2a4e0*/  LDL.LU R42, [R1+0xfe0] ;  /* 0x000fe000012a7983 */ /* 0x000ee80000300800 */
[----:B------:R1:W-:Y:S04]  /*2a4f0*/  LDGSTS.E [R33+0x13d00], desc[UR28][R12.64], P1 ;  /* 0x13d000000c217fae */ /* 0x0003e800089a101c */
[----:B------:R-:W3:Y:S01]  /*2a500*/  LDL.LU R41, [R1+0xf9c] ;  /* 0x000f9c0001297983 */ /* 0x000ee20000300800 */
[----:B-1----:R-:W-:-:S03]  /*2a510*/  IMAD.MOV.U32 R12, RZ, RZ, R39 ;  /* 0x000000ffff0c7224 */ /* 0x002fc600078e0027 */
[----:B------:R-:W3:Y:S01]  /*2a520*/  LDL.LU R39, [R1+0xfa8] ;  /* 0x000fa80001277983 */ /* 0x000ee20000300800 */
[----:B------:R-:W-:-:S05]  /*2a530*/  MOV R13, R40 ;  /* 0x00000028000d7202 */ /* 0x000fca0000000f00 */
[----:B------:R1:W-:Y:S01]  /*2a540*/  LDGSTS.E [R33+0x13d80], desc[UR28][R12.64], P1 ;  /* 0x13d800000c217fae */ /* 0x0003e200089a101c */
[----:B------:R-:W-:-:S04]  /*2a550*/  ISETP.GT.AND P1, PT, R32, 0x2, PT ;  /* 0x000000022000780c */ /* 0x000fc80003f24270 */
[----:B-1----:R-:W-:-:S04]  /*2a560*/  SEL R33, RZ, 0x4, !P1 ;  /* 0x00000004ff217807 */ /* 0x002fc80004800000 */
[----:B------:R-:W-:Y:S01]  /*2a570*/  SEL R33, R33, RZ, !P0 ;  /* 0x000000ff21217207 */ /* 0x000fe20004000000 */
[----:B------:R-:W-:Y:S03]  /*2a580*/  HMMA.1688.F32.TF32 R12, R28, R14, R48 ;  /* 0x0000000e1c0c723c */ /* 0x000fe60000081030 */
[----:B------:R-:W-:Y:S02]  /*2a590*/  ISETP.NE.U32.AND P2, PT, R33, RZ, PT ;  /* 0x000000ff2100720c */ /* 0x000fe40003f45070 */
[----:B------:R-:W-:-:S04]  /*2a5a0*/  LOP3.LUT R51, R133, 0x40, RZ, 0x3c, !PT ;  /* 0x0000004085337812 */ /* 0x000fc800078e3cff */
[----:B------:R-:W-:Y:S02]  /*2a5b0*/  IADD3 R33, PT, PT, R51, UR8, RZ ;  /* 0x0000000833217c10 */ /* 0x000fe4000fffe0ff */
[----:B--2---:R-:W-:-:S05]  /*2a5c0*/  IADD3 R34, P1, PT, R34, R2, RZ ;  /* 0x0000000222227210 */ /* 0x004fca0007f3e0ff */
[----:B----4-:R-:W-:Y:S01]  /*2a5d0*/  IMAD.X R35, R35, 0x1, R0, P1 ;  /* 0x0000000123237824 */ /* 0x010fe200008e0600 */
[----:B------:R1:W-:Y:S01]  /*2a5e0*/  STL [R1+0x1028], R34 ;  /* 0x0010282201007387 */ /* 0x0003e20000100800 */
[----:B------:R-:W-:-:S03]  /*2a5f0*/  ISETP.GT.AND P1, PT, R32, 0x6, PT ;  /* 0x000000062000780c */ /* 0x000fc60003f24270 */
[----:B------:R2:W-:Y:S04]  /*2a600*/  STL [R1+0x101c], R35 ;  /* 0x00101c2301007387 */ /* 0x0005e80000100800 */
[----:B------:R-:W4:Y:S01]  /*2a610*/  LDL.LU R49, [R1+0xfa0] ;  /* 0x000fa00001317983 */ /* 0x000f220000300800 */
[----:B---3--:R-:W-:-:S03]  /*2a620*/  IADD3 R45, P3, PT, R45, R2, RZ ;  /* 0x000000022d2d7210 */ /* 0x008fc60007f7e0ff */
[----:B------:R-:W3:Y:S02]  /*2a630*/  LDL.LU R40, [R1+0xf68] ;  /* 0x000f680001287983 */ /* 0x000ee40000300800 */
[----:B------:R-:W-:Y:S02]  /*2a640*/  IMAD.X R46, R46, 0x1, R0, P3 ;  /* 0x000000012e2e7824 */ /* 0x000fe400018e0600 */
[----:B------:R1:W-:Y:S01]  /*2a650*/  LDGSTS.E [R33+0x10200], desc[UR28][R34.64], P2 ;  /* 0x1020000022217fae */ /* 0x0003e200091a101c */
[----:B------:R-:W-:-:S03]  /*2a660*/  IADD3 R38, P4, PT, R38, R2, RZ ;  /* 0x0000000226267210 */ /* 0x000fc60007f9e0ff */
[----:B------:R2:W-:Y:S04]  /*2a670*/  STL [R1+0x1020], R45 ;  /* 0x0010202d01007387 */ /* 0x0005e80000100800 */
[----:B------:R2:W-:Y:S01]  /*2a680*/  STL [R1+0x1014], R46 ;  /* 0x0010142e01007387 */ /* 0x0005e20000100800 */
[----:B-1----:R-:W-:-:S03]  /*2a690*/  SEL R34, RZ, 0x4, !P1 ;  /* 0x00000004ff227807 */ /* 0x002fc60004800000 */
[----:B------:R-:W-:Y:S01]  /*2a6a0*/  STL [R1+0xfe8], R38 ;  /* 0x000fe82601007387 */ /* 0x000fe20000100800 */
[----:B------:R-:W-:Y:S02]  /*2a6b0*/  IADD3.X R43, PT, PT, R43, R0, RZ, P4, !PT ;  /* 0x000000002b2b7210 */ /* 0x000fe400027fe4ff */
[----:B------:R-:W-:Y:S01]  /*2a6c0*/  SEL R34, R34, RZ, !P0 ;  /* 0x000000ff22227207 */ /* 0x000fe20004000000 */
[----:B------:R-:W3:Y:S01]  /*2a6d0*/  LDL.LU R50, [R1+0xf94] ;  /* 0x000f940001327983 */ /* 0x000ee20000300800 */
[----:B--2---:R-:W-:Y:S02]  /*2a6e0*/  MOV R35, R46 ;  /* 0x0000002e00237202 */ /* 0x004fe40000000f00 */
[----:B------:R-:W-:Y:S01]  /*2a6f0*/  ISETP.NE.U32.AND P1, PT, R34, RZ, PT ;  /* 0x000000ff2200720c */ /* 0x000fe20003f25070 */
[----:B------:R-:W-:Y:S01]  /*2a700*/  IMAD.MOV.U32 R34, RZ, RZ, R45 ;  /* 0x000000ffff227224 */ /* 0x000fe200078e002d */
[----:B------:R1:W-:Y:S04]  /*2a710*/  STL [R1+0xfdc], R43 ;  /* 0x000fdc2b01007387 */ /* 0x0003e80000100800 */
[----:B------:R-:W2:Y:S04]  /*2a720*/  LDL.LU R45, [R1+0xf5c] ;  /* 0x000f5c00012d7983 */ /* 0x000ea80000300800 */
[----:B------:R1:W-:Y:S04]  /*2a730*/  LDGSTS.E [R33+0x10280], desc[UR28][R34.64], P2 ;  /* 0x1028000022217fae */ /* 0x0003e800091a101c */
[----:B------:R-:W2:Y:S01]  /*2a740*/  LDL.LU R46, [R1+0xf54] ;  /* 0x000f5400012e7983 */ /* 0x000ea20000300800 */
[----:B------:R-:W-:-:S02]  /*2a750*/  ISETP.GT.AND P2, PT, R32, 0xa, PT ;  /* 0x0000000a2000780c */ /* 0x000fc40003f44270 */
[----:B-1----:R-:W-:Y:S02]  /*2a760*/  MOV R35, R43 ;  /* 0x0000002b00237202 */ /* 0x002fe40000000f00 */
[----:B------:R-:W2:Y:S01]  /*2a770*/  LDL.LU R43, [R1+0xf60] ;  /* 0x000f6000012b7983 */ /* 0x000ea20000300800 */
[----:B------:R-:W-:-:S03]  /*2a780*/  IMAD.MOV.U32 R34, RZ, RZ, R38 ;  /* 0x000000ffff227224 */ /* 0x000fc600078e0026 */
[----:B------:R-:W2:Y:S01]  /*2a790*/  LDL.LU R48, [R1+0xf1c] ;  /* 0x000f1c0001307983 */ /* 0x000ea20000300800 */
[----:B------:R-:W-:-:S03]  /*2a7a0*/  IADD3 R42, P3, PT, R42, R2, RZ ;  /* 0x000000022a2a7210 */ /* 0x000fc60007f7e0ff */
[----:B------:R-:W2:Y:S04]  /*2a7b0*/  LDL.LU R38, [R1+0xf48] ;  /* 0x000f480001267983 */ /* 0x000ea80000300800 */
[----:B------:R1:W-:Y:S01]  /*2a7c0*/  LDGSTS.E [R33+0x10600], desc[UR28][R34.64], P1 ;  /* 0x1060000022217fae */ /* 0x0003e200089a101c */
[----:B------:R-:W-:Y:S01]  /*2a7d0*/  IMAD.X R47, R47, 0x1, R0, P3 ;  /* 0x000000012f2f7824 */ /* 0x000fe200018e0600 */
[----:B------:R-:W-:Y:S02]  /*2a7e0*/  IADD3 R39, P4, PT, R39, R2, RZ ;  /* 0x0000000227277210 */ /* 0x000fe40007f9e0ff */
[----:B-1----:R-:W-:-:S04]  /*2a7f0*/  SEL R34, RZ, 0x4, !P2 ;  /* 0x00000004ff227807 */ /* 0x002fc80005000000 */
[----:B------:R-:W-:Y:S02]  /*2a800*/  SEL R34, R34, RZ, !P0 ;  /* 0x000000ff22227207 */ /* 0x000fe40004000000 */
[----:B------:R-:W-:Y:S02]  /*2a810*/  IADD3.X R41, PT, PT, R41, R0, RZ, P4, !PT ;  /* 0x0000000029297210 */ /* 0x000fe400027fe4ff */
[----:B------:R-:W-:Y:S01]  /*2a820*/  ISETP.NE.U32.AND P2, PT, R34, RZ, PT ;  /* 0x000000ff2200720c */ /* 0x000fe20003f45070 */
[----:B------:R-:W-:Y:S01]  /*2a830*/  IMAD.MOV.U32 R34, RZ, RZ, R42 ;  /* 0x000000ffff227224 */ /* 0x000fe200078e002a */
[----:B------:R-:W-:Y:S01]  /*2a840*/  MOV R35, R47 ;  /* 0x0000002f00237202 */ /* 0x000fe20000000f00 */
[----:B------:R-:W-:Y:S04]  /*2a850*/  STL [R1+0xfe0], R42 ;  /* 0x000fe02a01007387 */ /* 0x000fe80000100800 */
[----:B------:R1:W-:Y:S04]  /*2a860*/  STL [R1+0xfd4], R47 ;  /* 0x000fd42f01007387 */ /* 0x0003e80000100800 */
[----:B------:R-:W-:Y:S04]  /*2a870*/  STL [R1+0xfa8], R39 ;  /* 0x000fa82701007387 */ /* 0x000fe80000100800 */
[----:B------:R1:W-:Y:S04]  /*2a880*/  LDGSTS.E [R33+0x10680], desc[UR28][R34.64], P1 ;  /* 0x1068000022217fae */ /* 0x0003e800089a101c */
[----:B------:R1:W-:Y:S04]  /*2a890*/  STL [R1+0xf9c], R41 ;  /* 0x000f9c2901007387 */ /* 0x0003e80000100800 */
[----:B-1----:R-:W2:Y:S01]  /*2a8a0*/  LDL.LU R47, [R1+0xf14] ;  /* 0x000f1400012f7983 */ /* 0x002ea20000300800 */
[----:B------:R-:W-:-:S03]  /*2a8b0*/  MOV R35, R41 ;  /* 0x0000002900237202 */ /* 0x000fc60000000f00 */
[----:B------:R-:W2:Y:S01]  /*2a8c0*/  LDL.LU R41, [R1+0xf20] ;  /* 0x000f200001297983 */ /* 0x000ea20000300800 */
[----:B------:R-:W-:-:S03]  /*2a8d0*/  IMAD.MOV.U32 R34, RZ, RZ, R39 ;  /* 0x000000ffff227224 */ /* 0x000fc600078e0027 */
[----:B------:R-:W2:Y:S04]  /*2a8e0*/  LDL.LU R42, [R1+0xedc] ;  /* 0x000edc00012a7983 */ /* 0x000ea80000300800 */
[----:B------:R-:W2:Y:S01]  /*2a8f0*/  LDL.LU R39, [R1+0xf08] ;  /* 0x000f080001277983 */ /* 0x000ea20000300800 */
[----:B------:R-:W-:-:S03]  /*2a900*/  ISETP.GT.AND P1, PT, R32, 0xe, PT ;  /* 0x0000000e2000780c */ /* 0x000fc60003f24270 */
[----:B------:R1:W-:Y:S02]  /*2a910*/  LDGSTS.E [R33+0x10a00], desc[UR28][R34.64], P2 ;  /* 0x10a0000022217fae */ /* 0x0003e400091a101c */
[----:B-1----:R-:W-:-:S04]  /*2a920*/  SEL R34, RZ, 0x4, !P1 ;  /* 0x00000004ff227807 */ /* 0x002fc80004800000 */
[----:B------:R-:W-:-:S04]  /*2a930*/  SEL R34, R34, RZ, !P0 ;  /* 0x000000ff22227207 */ /* 0x000fc80004000000 */
[----:B------:R-:W-:Y:S02]  /*2a940*/  ISETP.NE.U32.AND P1, PT, R34, RZ, PT ;  /* 0x000000ff2200720c */ /* 0x000fe40003f25070 */
[-C--:B----4-:R-:W-:Y:S02]  /*2a950*/  IADD3 R49, P3, PT, R49, R2.reuse, RZ ;  /* 0x0000000231317210 */ /* 0x090fe40007f7e0ff */
[----:B---3--:R-:W-:-:S03]  /*2a960*/  IADD3 R40, P4, PT, R40, R2, RZ ;  /* 0x0000000228287210 */ /* 0x008fc60007f9e0ff */
[----:B------:R-:W-:Y:S01]  /*2a970*/  IMAD.MOV.U32 R34, RZ, RZ, R49 ;  /* 0x000000ffff227224 */ /* 0x000fe200078e0031 */
[----:B------:R-:W-:Y:S01]  /*2a980*/  STL [R1+0xfa0], R49 ;  /* 0x000fa03101007387 */ /* 0x000fe20000100800 */
[----:B------:R-:W-:-:S05]  /*2a990*/  IMAD.X R50, R50, 0x1, R0, P3 ;  /* 0x0000000132327824 */ /* 0x000fca00018e0600 */
[----:B------:R-:W-:Y:S02]  /*2a9a0*/  MOV R35, R50 ;  /* 0x0000003200237202 */ /* 0x000fe40000000f00 */
[----:B--2---:R-:W-:-:S03]  /*2a9b0*/  IADD3.X R45, PT, PT, R45, R0, RZ, P4, !PT ;  /* 0x000000002d2d7210 */ /* 0x004fc600027fe4ff */
[----:B------:R1:W-:Y:S01]  /*2a9c0*/  LDGSTS.E [R33+0x10a80], desc[UR28][R34.64], P2 ;  /* 0x10a8000022217fae */ /* 0x0003e200091a101c */
[----:B------:R-:W-:-:S03]  /*2a9d0*/  ISETP.GT.AND P2, PT, R32, 0x12, PT ;  /* 0x000000122000780c */ /* 0x000fc60003f44270 */
[----:B------:R-:W-:Y:S01]  /*2a9e0*/  STL [R1+0xf94], R50 ;  /* 0x000f943201007387 */ /* 0x000fe20000100800 */
[----:B-1----:R-:W-:Y:S01]  /*2a9f0*/  IMAD.MOV.U32 R34, RZ, RZ, R40 ;  /* 0x000000ffff227224 */ /* 0x002fe200078e0028 */
[----:B------:R-:W-:Y:S02]  /*2aa00*/  MOV R35, R45 ;  /* 0x0000002d00237202 */ /* 0x000fe40000000f00 */
[----:B------:R-:W-:-:S03]  /*2aa10*/  IADD3 R43, P3, PT, R43, R2, RZ ;  /* 0x000000022b2b7210 */ /* 0x000fc60007f7e0ff */
[----:B------:R1:W-:Y:S04]  /*2aa20*/  LDGSTS.E [R33+0x10e00], desc[UR28][R34.64], P1 ;  /* 0x10e0000022217fae */ /* 0x0003e800089a101c */
[----:B------:R-:W-:Y:S01]  /*2aa30*/  STL [R1+0xf68], R40 ;  /* 0x000f682801007387 */ /* 0x000fe20000100800 */
[----:B------:R-:W-:Y:S01]  /*2aa40*/  IMAD.X R46, R46, 0x1, R0, P3 ;  /* 0x000000012e2e7824 */ /* 0x000fe200018e0600 */
[----:B------:R-:W-:Y:S02]  /*2aa50*/  IADD3 R38, P4, PT, R38, R2, RZ ;  /* 0x0000000226267210 */ /* 0x000fe40007f9e0ff */
[----:B------:R2:W-:Y:S01]  /*2aa60*/  STL [R1+0xf5c], R45 ;  /* 0x000f5c2d01007387 */ /* 0x0005e20000100800 */
[----:B-1----:R-:W-:Y:S02]  /*2aa70*/  SEL R34, RZ, 0x4, !P2 ;  /* 0x00000004ff227807 */ /* 0x002fe40005000000 */
[----:B------:R-:W-:-:S02]  /*2aa80*/  IADD3.X R48, PT, PT, R48, R0, RZ, P4, !PT ;  /* 0x0000000030307210 */ /* 0x000fc400027fe4ff */
[----:B------:R-:W-:Y:S01]  /*2aa90*/  SEL R34, R34, RZ, !P0 ;  /* 0x000000ff22227207 */ /* 0x000fe20004000000 */
[----:B--2---:R-:W2:Y:S01]  /*2aaa0*/  LDL.LU R45, [R1+0xee0] ;  /* 0x000ee000012d7983 */ /* 0x004ea20000300800 */
[----:B------:R-:W-:-:S03]  /*2aab0*/  MOV R35, R46 ;  /* 0x0000002e00237202 */ /* 0x000fc60000000f00 */
[----:B------:R-:W3:Y:S01]  /*2aac0*/  LDL.LU R40, [R1+0xebc] ;  /* 0x000ebc0001287983 */ /* 0x000ee20000300800 */
[----:B------:R-:W-:-:S03]  /*2aad0*/  ISETP.NE.U32.AND P2, PT, R34, RZ, PT ;  /* 0x000000ff2200720c */ /* 0x000fc60003f45070 */
[----:B------:R-:W-:Y:S01]  /*2aae0*/  STL [R1+0xf60], R43 ;  /* 0x000f602b01007387 */ /* 0x000fe20000100800 */
[----:B------:R-:W-:-:S03]  /*2aaf0*/  IMAD.MOV.U32 R34, RZ, RZ, R43 ;  /* 0x000000ffff227224 */ /* 0x000fc600078e002b */
[----:B------:R1:W-:Y:S04]  /*2ab00*/  STL [R1+0xf54], R46 ;  /* 0x000f542e01007387 */ /* 0x0003e80000100800 */
[----:B------:R4:W-:Y:S04]  /*2ab10*/  STL [R1+0xf48], R38 ;  /* 0x000f482601007387 */ /* 0x0009e80000100800 */
[----:B------:R4:W-:Y:S04]  /*2ab20*/  LDGSTS.E [R33+0x10e80], desc[UR28][R34.64], P1 ;  /* 0x10e8000022217fae */ /* 0x0009e800089a101c */
[----:B-1----:R-:W3:Y:S04]  /*2ab30*/  LDL.LU R46, [R1+0xed4] ;  /* 0x000ed400012e7983 */ /* 0x002ee80000300800 */
[----:B------:R-:W-:Y:S04]  /*2ab40*/  STL [R1+0xf1c], R48 ;  /* 0x000f1c3001007387 */ /* 0x000fe80000100800 */
[----:B------:R-:W3:Y:S01]  /*2ab50*/  LDL.LU R43, [R1+0xeb8] ;  /* 0x000eb800012b7983 */ /* 0x000ee20000300800 */
[----:B----4-:R-:W-:Y:S01]  /*2ab60*/  IMAD.MOV.U32 R34, RZ, RZ, R38 ;  /* 0x000000ffff227224 */ /* 0x010fe200078e0026 */
[----:B------:R-:W-:-:S02]  /*2ab70*/  MOV R35, R48 ;  /* 0x0000003000237202 */ /* 0x000fc40000000f00 */
[----:B------:R-:W-:Y:S01]  /*2ab80*/  ISETP.GT.AND P1, PT, R32, 0x16, PT ;  /* 0x000000162000780c */ /* 0x000fe20003f24270 */
[----:B------:R-:W4:Y:S04]  /*2ab90*/  LDL.LU R49, [R1+0xec4] ;  /* 0x000ec40001317983 */ /* 0x000f280000300800 */
[----:B------:R1:W-:Y:S01]  /*2aba0*/  LDGSTS.E [R33+0x11200], desc[UR28][R34.64], P2 ;  /* 0x1120000022217fae */ /* 0x0003e200091a101c */
[----:B------:R-:W-:-:S03]  /*2abb0*/  IADD3 R41, P3, PT, R41, R2, RZ ;  /* 0x0000000229297210 */ /* 0x000fc60007f7e0ff */
[----:B------:R-:W4:Y:S02]  /*2abc0*/  LDL.LU R38, [R1+0xe7c] ;  /* 0x000e7c0001267983 */ /* 0x000f240000300800 */
[----:B------:R-:W-:Y:S01]  /*2abd0*/  IMAD.X R47, R47, 0x1, R0, P3 ;  /* 0x000000012f2f7824 */ /* 0x000fe200018e0600 */
[----:B------:R-:W-:Y:S02]  /*2abe0*/  IADD3 R39, P4, PT, R39, R2, RZ ;  /* 0x0000000227277210 */ /* 0x000fe40007f9e0ff */
[----:B-1----:R-:W-:Y:S01]  /*2abf0*/  SEL R34, RZ, 0x4, !P1 ;  /* 0x00000004ff227807 */ /* 0x002fe20004800000 */
[----:B------:R1:W-:Y:S03]  /*2ac00*/  STL [R1+0xf20], R41 ;  /* 0x000f202901007387 */ /* 0x0003e60000100800 */
[----:B------:R-:W-:Y:S01]  /*2ac10*/  SEL R34, R34, RZ, !P0 ;  /* 0x000000ff22227207 */ /* 0x000fe20004000000 */
[----:B------:R-:W-:Y:S01]  /*2ac20*/  STL [R1+0xf14], R47 ;  /* 0x000f142f01007387 */ /* 0x000fe20000100800 */
[----:B------:R-:W-:-:S03]  /*2ac30*/  IADD3.X R42, PT, PT, R42, R0, RZ, P4, !PT ;  /* 0x000000002a2a7210 */ /* 0x000fc600027fe4ff */
[----:B------:R-:W-:Y:S01]  /*2ac40*/  STL [R1+0xf08], R39 ;  /* 0x000f082701007387 */ /* 0x000fe20000100800 */
[----:B------:R-:W-:Y:S01]  /*2ac50*/  ISETP.NE.U32.AND P1, PT, R34, RZ, PT ;  /* 0x000000ff2200720c */ /* 0x000fe20003f25070 */
[----:B------:R-:W-:Y:S02]  /*2ac60*/  IMAD.MOV.U32 R34, RZ, RZ, R41 ;  /* 0x000000ffff227224 */ /* 0x000fe400078e0029 */
[----:B------:R-:W4:Y:S01]  /*2ac70*/  LDL.LU R50, [R1+0xec0] ;  /* 0x000ec00001327983 */ /* 0x000f220000300800 */
[----:B------:R-:W-:-:S03]  /*2ac80*/  MOV R35, R47 ;  /* 0x0000002f00237202 */ /* 0x000fc60000000f00 */
[----:B------:R1:W-:Y:S04]  /*2ac90*/  STL [R1+0xedc], R42 ;  /* 0x000edc2a01007387 */ /* 0x0003e80000100800 */
[----:B-1----:R-:W4:Y:S04]  /*2aca0*/  LDL.LU R41, [R1+0xe78] ;  /* 0x000e780001297983 */ /* 0x002f280000300800 */
[----:B------:R1:W-:Y:S02]  /*2acb0*/  LDGSTS.E [R33+0x11280], desc[UR28][R34.64], P2 ;  /* 0x1128000022217fae */ /* 0x0003e400091a101c */
[----:B-1----:R-:W-:Y:S01]  /*2acc0*/  MOV R35, R42 ;  /* 0x0000002a00237202 */ /* 0x002fe20000000f00 */
[----:B------:R-:W-:Y:S01]  /*2acd0*/  IMAD.MOV.U32 R34, RZ, RZ, R39 ;  /* 0x000000ffff227224 */ /* 0x000fe200078e0027 */
        /* <DEDUP_REMOVED lines=12> */
[----:B------:R-:W-:Y:S02]  /*2ada0*/  IMAD.MOV.U32 R34, RZ, RZ, R45 ;  /* 0x000000ffff227224 */ /* 0x000fe400078e002d */
[----:B------:R-:W-:-:S05]  /*2adb0*/  IMAD.X R46, R46, 0x1, R0, P3 ;  /* 0x000000012e2e7824 */ /* 0x000fca00018e0600 */
[----:B------:R1:W-:Y:S01]  /*2adc0*/  STL [R1+0xed4], R46 ;  /* 0x000ed42e01007387 */ /* 0x0003e20000100800 */
[----:B------:R-:W-:-:S03]  /*2add0*/  IADD3.X R43, PT, PT, R43, R0, RZ, P4, !PT ;  /* 0x000000002b2b7210 */ /* 0x000fc600027fe4ff */
[----:B------:R-:W-:Y:S01]  /*2ade0*/  STL [R1+0xebc], R40 ;  /* 0x000ebc2801007387 */ /* 0x000fe20000100800 */
[----:B------:R-:W-:-:S03]  /*2adf0*/  MOV R35, R46 ;  /* 0x0000002e00237202 */ /* 0x000fc60000000f00 */
[----:B------:R2:W-:Y:S04]  /*2ae00*/  STL [R1+0xeb8], R43 ;  /* 0x000eb82b01007387 */ /* 0x0005e80000100800 */
[----:B-1----:R-:W3:Y:S04]  /*2ae10*/  LDL.LU R46, [R1+0x474] ;  /* 0x00047400012e7983 */ /* 0x002ee80000300800 */
[----:B------:R-:W3:Y:S04]  /*2ae20*/  LDL.LU R45, [R1+0x478] ;  /* 0x00047800012d7983 */ /* 0x000ee80000300800 */
[----:B------:R1:W-:Y:S01]  /*2ae30*/  LDGSTS.E [R33+0x11680], desc[UR28][R34.64], P1 ;  /* 0x1168000022217fae */ /* 0x0003e200089a101c */
[----:B------:R-:W-:-:S02]  /*2ae40*/  ISETP.GT.AND P1, PT, R32, 0x1e, PT ;  /* 0x0000001e2000780c */ /* 0x000fc40003f24270 */
[-C--:B----4-:R-:W-:Y:S01]  /*2ae50*/  IADD3 R49, P3, PT, R49, R2.reuse, RZ ;  /* 0x0000000231317210 */ /* 0x090fe20007f7e0ff */
[----:B-1----:R-:W-:Y:S01]  /*2ae60*/  IMAD.MOV.U32 R34, RZ, RZ, R40 ;  /* 0x000000ffff227224 */ /* 0x002fe200078e0028 */
[----:B------:R-:W-:Y:S02]  /*2ae70*/  MOV R35, R43 ;  /* 0x0000002b00237202 */ /* 0x000fe40000000f00 */
[----:B--2---:R-:W2:Y:S04]  /*2ae80*/  LDL.LU R43, [R1+0x4ac] ;  /* 0x0004ac00012b7983 */ /* 0x004ea80000300800 */
[----:B------:R-:W4:Y:S04]  /*2ae90*/  LDL.LU R40, [R1+0x4b0] ;  /* 0x0004b00001287983 */ /* 0x000f280000300800 */
[----:B------:R1:W-:Y:S01]  /*2aea0*/  LDGSTS.E [R33+0x11a00], desc[UR28][R34.64], P2 ;  /* 0x11a0000022217fae */ /* 0x0003e200091a101c */
[----:B------:R-:W-:Y:S01]  /*2aeb0*/  IMAD.X R50, R50, 0x1, R0, P3 ;  /* 0x0000000132327824 */ /* 0x000fe200018e0600 */
[----:B------:R-:W-:-:S02]  /*2aec0*/  IADD3 R38, P4, PT, R38, R2, RZ ;  /* 0x0000000226267210 */ /* 0x000fc40007f9e0ff */
[----:B-1----:R-:W-:-:S04]  /*2aed0*/  SEL R34, RZ, 0x4, !P1 ;  /* 0x00000004ff227807 */ /* 0x002fc80004800000 */
[----:B------:R-:W-:Y:S02]  /*2aee0*/  SEL R34, R34, RZ, !P0 ;  /* 0x000000ff22227207 */ /* 0x000fe40004000000 */
[----:B------:R-:W-:Y:S02]  /*2aef0*/  MOV R35, R50 ;  /* 0x0000003200237202 */ /* 0x000fe40000000f00 */
[----:B------:R-:W-:Y:S01]  /*2af00*/  ISETP.NE.U32.AND P1, PT, R34, RZ, PT ;  /* 0x000000ff2200720c */ /* 0x000fe20003f25070 */
[----:B------:R-:W-:Y:S01]  /*2af10*/  IMAD.MOV.U32 R34, RZ, RZ, R49 ;  /* 0x000000ffff227224 */ /* 0x000fe200078e0031 */
[----:B------:R-:W-:Y:S02]  /*2af20*/  IADD3.X R41, PT, PT, R41, R0, RZ, P4, !PT ;  /* 0x0000000029297210 */ /* 0x000fe400027fe4ff */
[----:B------:R-:W-:Y:S02]  /*2af30*/  IADD3 R39, P3, PT, R39, R2, RZ ;  /* 0x0000000227277210 */ /* 0x000fe40007f7e0ff */
[----:B------:R1:W-:Y:S01]  /*2af40*/  LDGSTS.E [R33+0x11a80], desc[UR28][R34.64], P2 ;  /* 0x11a8000022217fae */ /* 0x0003e200091a101c */
[----:B------:R-:W-:-:S03]  /*2af50*/  ISETP.GT.AND P2, PT, R32, 0x22, PT ;  /* 0x000000222000780c */ /* 0x000fc60003f44270 */
[----:B------:R-:W-:Y:S01]  /*2af60*/  STL [R1+0xec4], R49 ;  /* 0x000ec43101007387 */ /* 0x000fe20000100800 */
[----:B------:R-:W-:Y:S01]  /*2af70*/  IMAD.X R42, R42, 0x1, R0, P3 ;  /* 0x000000012a2a7824 */ /* 0x000fe200018e0600 */
[----:B------:R-:W-:Y:S02]  /*2af80*/  IADD3 R47, P4, PT, R47, R2, RZ ;  /* 0x000000022f2f7210 */ /* 0x000fe40007f9e0ff */
[----:B------:R-:W-:Y:S01]  /*2af90*/  STL [R1+0xec0], R50 ;  /* 0x000ec03201007387 */ /* 0x000fe20000100800 */
[----:B-1----:R-:W-:Y:S01]  /*2afa0*/  IMAD.MOV.U32 R34, RZ, RZ, R38 ;  /* 0x000000ffff227224 */ /* 0x002fe200078e0026 */
[----:B------:R-:W-:Y:S02]  /*2afb0*/  MOV R35, R41 ;  /* 0x0000002900237202 */ /* 0x000fe40000000f00 */
[----:B------:R-:W-:Y:S04]  /*2afc0*/  STL [R1+0xe7c], R38 ;  /* 0x000e7c2601007387 */ /* 0x000fe80000100800 */
[----:B------:R1:W-:Y:S04]  /*2afd0*/  STL [R1+0xe78], R41 ;  /* 0x000e782901007387 */ /* 0x0003e80000100800 */
[----:B------:R1:W-:Y:S01]  /*2afe0*/  LDGSTS.E [R33+0x11e00], desc[UR28][R34.64], P1 ;  /* 0x11e0000022217fae */ /* 0x0003e200089a101c */
[----:B------:R-:W-:-:S03]  /*2aff0*/  IADD3.X R48, PT, PT, R48, R0, RZ, P4, !PT ;  /* 0x0000000030307210 */ /* 0x000fc600027fe4ff */
[----:B-1----:R-:W2:Y:S04]  /*2b000*/  LDL.LU R41, [R1+0x4b8] ;  /* 0x0004b80001297983 */ /* 0x002ea80000300800 */
[----:B------:R-:W2:Y:S01]  /*2b010*/  LDL.LU R38, [R1+0x4f0] ;  /* 0x0004f00001267983 */ /* 0x000ea20000300800 */
[----:B------:R-:W-:-:S03]  /*2b020*/  SEL R34, RZ, 0x4, !P2 ;  /* 0x00000004ff227807 */ /* 0x000fc60005000000 */
[----:B------:R-:W-:Y:S01]  /*2b030*/  STL [R1+0xe84], R39 ;  /* 0x000e842701007387 */ /* 0x000fe20000100800 */
[----:B------:R-:W-:Y:S02]  /*2b040*/  MOV R35, R42 ;  /* 0x0000002a00237202 */ /* 0x000fe40000000f00 */
[----:B------:R-:W-:Y:S01]  /*2b050*/  SEL R34, R34, RZ, !P0 ;  /* 0x000000ff22227207 */ /* 0x000fe20004000000 */
[----:B------:R1:W-:Y:S04]  /*2b060*/  STL [R1+0xe80], R42 ;  /* 0x000e802a01007387 */ /* 0x0003e80000100800 */
[----:B------:R1:W-:Y:S01]  /*2b070*/  STL [R1+0x470], R47 ;  /* 0x0004702f01007387 */ /* 0x0003e20000100800 */
[----:B------:R-:W-:Y:S01]  /*2b080*/  ISETP.NE.U32.AND P2, PT, R34, RZ, PT ;  /* 0x000000ff2200720c */ /* 0x000fe20003f45070 */
[----:B------:R-:W-:-:S02]  /*2b090*/  IMAD.MOV.U32 R34, RZ, RZ, R39 ;  /* 0x000000ffff227224 */ /* 0x000fc400078e0027 */
[----:B-1----:R-:W2:Y:S04]  /*2b0a0*/  LDL.LU R42, [R1+0x4b4] ;  /* 0x0004b400012a7983 */ /* 0x002ea80000300800 */
[----:B------:R1:W-:Y:S04]  /*2b0b0*/  STL [R1+0x46c], R48 ;  /* 0x00046c3001007387 */ /* 0x0003e80000100800 */
[----:B------:R-:W2:Y:S04]  /*2b0c0*/  LDL.LU R39, [R1+0x4ec] ;  /* 0x0004ec0001277983 */ /* 0x000ea80000300800 */
[----:B------:R1:W-:Y:S01]  /*2b0d0*/  LDGSTS.E [R33+0x11e80], desc[UR28][R34.64], P1 ;  /* 0x11e8000022217fae */ /* 0x0003e200089a101c */
[----:B------:R-:W-:-:S03]  /*2b0e0*/  ISETP.GT.AND P1, PT, R32, 0x26, PT ;  /* 0x000000262000780c */ /* 0x000fc60003f24270 */
[----:B------:R-:W2:Y:S01]  /*2b0f0*/  LDL.LU R49, [R1+0x4f8] ;  /* 0x0004f80001317983 */ /* 0x000ea20000300800 */
[----:B-1----:R-:W-:Y:S01]  /*2b100*/  IMAD.MOV.U32 R34, RZ, RZ, R47 ;  /* 0x000000ffff227224 */ /* 0x002fe200078e002f */
[----:B------:R-:W-:Y:S02]  /*2b110*/  MOV R35, R48 ;  /* 0x0000003000237202 */ /* 0x000fe40000000f00 */
[----:B------:R-:W2:Y:S04]  /*2b120*/  LDL.LU R47, [R1+0x530] ;  /* 0x00053000012f7983 */ /* 0x000ea80000300800 */
[----:B------:R1:W-:Y:S02]  /*2b130*/  LDGSTS.E [R33+0x12200], desc[UR28][R34.64], P2 ;  /* 0x1220000022217fae */ /* 0x0003e400091a101c */
[----:B-1----:R-:W-:-:S04]  /*2b140*/  SEL R34, RZ, 0x4, !P1 ;  /* 0x00000004ff227807 */ /* 0x002fc80004800000 */
[----:B------:R-:W-:-:S04]  /*2b150*/  SEL R34, R34, RZ, !P0 ;  /* 0x000000ff22227207 */ /* 0x000fc80004000000 */
[----:B------:R-:W-:Y:S02]  /*2b160*/  ISETP.NE.U32.AND P1, PT, R34, RZ, PT ;  /* 0x000000ff2200720c */ /* 0x000fe40003f25070 */
[----:B---3--:R-:W-:-:S05]  /*2b170*/  IADD3 R45, P3, PT, R45, R2, RZ ;  /* 0x000000022d2d7210 */ /* 0x008fca0007f7e0ff */
[----:B------:R-:W-:Y:S01]  /*2b180*/  IMAD.X R46, R46, 0x1, R0, P3 ;  /* 0x000000012e2e7824 */ /* 0x000fe200018e0600 */
[----:B------:R-:W-:Y:S04]  /*2b190*/  STL [R1+0x478], R45 ;  /* 0x0004782d01007387 */ /* 0x000fe80000100800 */
[----:B------:R1:W-:Y:S01]  /*2b1a0*/  STL [R1+0x474], R46 ;  /* 0x0004742e01007387 */ /* 0x0003e20000100800 */
[----:B----4-:R-:W-:-:S05]  /*2b1b0*/  IADD3 R40, P4, PT, R40, R2, RZ ;  /* 0x0000000228287210 */ /* 0x010fca0007f9e0ff */
[----:B------:R3:W-:Y:S01]  /*2b1c0*/  STL [R1+0x4b0], R40 ;  /* 0x0004b02801007387 */ /* 0x0007e20000100800 */
[----:B--2---:R-:W-:-:S03]  /*2b1d0*/  IADD3.X R43, PT, PT, R43, R0, RZ, P4, !PT ;  /* 0x000000002b2b7210 */ /* 0x004fc600027fe4ff */
[----:B------:R-:W2:Y:S01]  /*2b1e0*/  LDL.LU R50, [R1+0x4f4] ;  /* 0x0004f40001327983 */ /* 0x000ea20000300800 */
[----:B------:R-:W-:-:S03]  /*2b1f0*/  IMAD.MOV.U32 R34, RZ, RZ, R45 ;  /* 0x000000ffff227224 */ /* 0x000fc600078e002d */
[----:B------:R4:W-:Y:S01]  /*2b200*/  STL [R1+0x4ac], R43 ;  /* 0x0004ac2b01007387 */ /* 0x0009e20000100800 */
[----:B------:R-:W-:-:S03]  /*2b210*/  MOV R35, R46 ;  /* 0x0000002e00237202 */ /* 0x000fc60000000f00 */
[----:B------:R-:W2:Y:S04]  /*2b220*/  LDL.LU R48, [R1+0x52c] ;  /* 0x00052c0001307983 */ /* 0x000ea80000300800 */
[----:B------:R3:W-:Y:S01]  /*2b230*/  LDGSTS.E [R33+0x12280], desc[UR28][R34.64], P2 ;  /* 0x1228000022217fae */ /* 0x0007e200091a101c */
[----:B------:R-:W-:-:S03]  /*2b240*/  ISETP.GT.AND P2, PT, R32, 0x2a, PT ;  /* 0x0000002a2000780c */ /* 0x000fc60003f44270 */
[----:B-1----:R-:W2:Y:S01]  /*2b250*/  LDL.LU R46, [R1+0x534] ;  /* 0x00053400012e7983 */ /* 0x002ea20000300800 */
[----:B---3--:R-:W-:Y:S01]  /*2b260*/  IMAD.MOV.U32 R34, RZ, RZ, R40 ;  /* 0x000000ffff227224 */ /* 0x008fe200078e0028 */
[----:B------:R-:W-:Y:S02]  /*2b270*/  MOV R35, R43 ;  /* 0x0000002b00237202 */ /* 0x000fe40000000f00 */
[----:B------:R-:W3:Y:S04]  /*2b280*/  LDL.LU R40, [R1+0x538] ;  /* 0x0005380001287983 */ /* 0x000ee80000300800 */
[----:B------:R1:W-:Y:S04]  /*2b290*/  LDGSTS.E [R33+0x12600], desc[UR28][R34.64], P1 ;  /* 0x1260000022217fae */ /* 0x0003e800089a101c */
[----:B------:R-:W3:Y:S04]  /*2b2a0*/  LDL.LU R45, [R1+0x56c] ;  /* 0x00056c00012d7983 */ /* 0x000ee80000300800 */
[----:B----4-:R-:W4:Y:S01]  /*2b2b0*/  LDL.LU R43, [R1+0x570] ;  /* 0x00057000012b7983 */ /* 0x010f220000300800 */
[----:B-1----:R-:W-:-:S02]  /*2b2c0*/  SEL R34, RZ, 0x4, !P2 ;  /* 0x00000004ff227807 */ /* 0x002fc40005000000 */
[-C--:B------:R-:W-:Y:S02]  /*2b2d0*/  IADD3 R41, P3, PT, R41, R2.reuse, RZ ;  /* 0x0000000229297210 */ /* 0x080fe40007f7e0ff */
[----:B------:R-:W-:Y:S02]  /*2b2e0*/  SEL R34, R34, RZ, !P0 ;  /* 0x000000ff22227207 */ /* 0x000fe40004000000 */
[----:B------:R-:W-:Y:S02]  /*2b2f0*/  IADD3 R38, P4, PT, R38, R2, RZ ;  /* 0x0000000226267210 */ /* 0x000fe40007f9e0ff */
[----:B------:R-:W-:Y:S01]  /*2b300*/  ISETP.NE.U32.AND P2, PT, R34, RZ, PT ;  /* 0x000000ff2200720c */ /* 0x000fe20003f45070 */
[----:B------:R-:W-:Y:S01]  /*2b310*/  IMAD.MOV.U32 R34, RZ, RZ, R41 ;  /* 0x000000ffff227224 */ /* 0x000fe200078e0029 */
[----:B------:R-:W-:Y:S01]  /*2b320*/  STL [R1+0x4b8], R41 ;  /* 0x0004b82901007387 */ /* 0x000fe20000100800 */
[----:B------:R-:W-:-:S05]  /*2b330*/  IMAD.X R42, R42, 0x1, R0, P3 ;  /* 0x000000012a2a7824 */ /* 0x000fca00018e0600 */
[----:B------:R-:W-:Y:S02]  /*2b340*/  MOV R35, R42 ;  /* 0x0000002a00237202 */ /* 0x000fe40000000f00 */
[----:B------:R-:W-:Y:S01]  /*2b350*/  IADD3.X R39, PT, PT, R39, R0, RZ, P4, !PT ;  /* 0x0000000027277210 */ /* 0x000fe200027fe4ff */
[----:B------:R1:W-:Y:S04]  /*2b360*/  STL [R1+0x4b4], R42 ;  /* 0x0004b42a01007387 */ /* 0x0003e80000100800 */
[----:B------:R-:W-:Y:S04]  /*2b370*/  STL [R1+0x4f0], R38 ;  /* 0x0004f02601007387 */ /* 0x000fe80000100800 */
        /* <DEDUP_REMOVED lines=8> */
[----:B------:R-:W-:Y:S02]  /*2b400*/  ISETP.GT.AND P1, PT, R32, 0x2e, PT ;  /* 0x0000002e2000780c */ /* 0x000fe40003f24270 */
[-C--:B------:R-:W-:Y:S01]  /*2b410*/  IADD3 R49, P3, PT, R49, R2.reuse, RZ ;  /* 0x0000000231317210 */ /* 0x080fe20007f7e0ff */
[----:B------:R1:W-:Y:S01]  /*2b420*/  LDGSTS.E [R33+0x12a00], desc[UR28][R34.64], P2 ;  /* 0x12a0000022217fae */ /* 0x0003e200091a101c */
[----:B------:R-:W-:Y:S02]  /*2b430*/  IADD3 R47, P4, PT, R47, R2, RZ ;  /* 0x000000022f2f7210 */ /* 0x000fe40007f9e0ff */
[----:B-1----:R-:W-:-:S04]  /*2b440*/  SEL R34, RZ, 0x4, !P1 ;  /* 0x00000004ff227807 */ /* 0x002fc80004800000 */
[----:B------:R-:W-:-:S04]  /*2b450*/  SEL R34, R34, RZ, !P0 ;  /* 0x000000ff22227207 */ /* 0x000fc80004000000 */
[----:B------:R-:W-:Y:S01]  /*2b460*/  ISETP.NE.U32.AND P1, PT, R34, RZ, PT ;  /* 0x000000ff2200720c */ /* 0x000fe20003f25070 */
[----:B------:R-:W-:Y:S01]  /*2b470*/  IMAD.MOV.U32 R34, RZ, RZ, R49 ;  /* 0x000000ffff227224 */ /* 0x000fe200078e0031 */
[----:B------:R-:W-:Y:S01]  /*2b480*/  STL [R1+0x4f8], R49 ;  /* 0x0004f83101007387 */ /* 0x000fe20000100800 */
[----:B------:R-:W-:Y:S01]  /*2b490*/  HMMA.1688.F32.TF32 R248, R232, R150, R60 ;  /* 0x00000096e8f8723c */ /* 0x000fe2000008103c */
[----:B--2---:R-:W-:-:S05]  /*2b4a0*/  IMAD.X R50, R50, 0x1, R0, P3 ;  /* 0x0000000132327824 */ /* 0x004fca00018e0600 */
[----:B------:R-:W-:Y:S02]  /*2b4b0*/  MOV R35, R50 ;  /* 0x0000003200237202 */ /* 0x000fe40000000f00 */
[----:B------:R-:W-:-:S03]  /*2b4c0*/  IADD3.X R48, PT, PT, R48, R0, RZ, P4, !PT ;  /* 0x0000000030307210 */ /* 0x000fc600027fe4ff */
[----:B------:R1:W-:Y:S01]  /*2b4d0*/  LDGSTS.E [R33+0x12a80], desc[UR28][R34.64], P2 ;  /* 0x12a8000022217fae */ /* 0x0003e200091a101c */
[----:B------:R-:W-:Y:S01]  /*2b4e0*/  ISETP.GT.AND P2, PT, R32, 0x32, PT ;  /* 0x000000322000780c */ /* 0x000fe20003f44270 */
[----:B-1----:R-:W-:Y:S01]  /*2b4f0*/  IMAD.MOV.U32 R34, RZ, RZ, R47 ;  /* 0x000000ffff227224 */ /* 0x002fe200078e002f */
[----:B------:R-:W-:Y:S02]  /*2b500*/  MOV R35, R48 ;  /* 0x0000003000237202 */ /* 0x000fe40000000f00 */
[----:B---3--:R-:W-:-:S03]  /*2b510*/  IADD3 R40, P3, PT, R40, R2, RZ ;  /* 0x0000000228287210 */ /* 0x008fc60007f7e0ff */
[----:B------:R1:W-:Y:S02]  /*2b520*/  LDGSTS.E [R33+0x12e00], desc[UR28][R34.64], P1 ;  /* 0x12e0000022217fae */ /* 0x0003e400089a101c */
[----:B------:R-:W-:Y:S01]  /*2b530*/  IMAD.X R46, R46, 0x1, R0, P3 ;  /* 0x000000012e2e7824 */ /* 0x000fe200018e0600 */
[----:B-1----:R-:W-:-:S04]  /*2b540*/  SEL R34, RZ, 0x4, !P2 ;  /* 0x00000004ff227807 */ /* 0x002fc80005000000 */
[----:B------:R-:W-:Y:S01]  /*2b550*/  SEL R34, R34, RZ, !P0 ;  /* 0x000000ff22227207 */ /* 0x000fe20004000000 */
[----:B------:R-:W-:Y:S01]  /*2b560*/  STL [R1+0x4f4], R50 ;  /* 0x0004f43201007387 */ /* 0x000fe20000100800 */
[----:B----4-:R-:W-:Y:S02]  /*2b570*/  IADD3 R43, P4, PT, R43, R2, RZ ;  /* 0x000000022b2b7210 */ /* 0x010fe40007f9e0ff */
[----:B------:R-:W-:Y:S01]  /*2b580*/  ISETP.NE.U32.AND P2, PT, R34, RZ, PT ;  /* 0x000000ff2200720c */ /* 0x000fe20003f45070 */
[----:B------:R1:W-:Y:S01]  /*2b590*/  STL [R1+0x530], R47 ;  /* 0x0005302f01007387 */ /* 0x0003e20000100800 */
[----:B------:R-:W-:Y:S01]  /*2b5a0*/  IMAD.MOV.U32 R34, RZ, RZ, R40 ;  /* 0x000000ffff227224 */ /* 0x000fe200078e0028 */
[----:B------:R-:W-:Y:S02]  /*2b5b0*/  MOV R35, R46 ;  /* 0x0000002e00237202 */ /* 0x000fe40000000f00 */
[----:B------:R-:W-:Y:S01]  /*2b5c0*/  STL [R1+0x52c], R48 ;  /* 0x00052c3001007387 */ /* 0x000fe20000100800 */
[----:B------:R-:W-:-:S03]  /*2b5d0*/  IADD3.X R45, PT, PT, R45, R0, RZ, P4, !PT ;  /* 0x000000002d2d7210 */ /* 0x000fc600027fe4ff */
[----:B------:R2:W-:Y:S04]  /*2b5e0*/  STL [R1+0x538], R40 ;  /* 0x0005382801007387 */ /* 0x0005e80000100800 */
[----:B------:R3:W-:Y:S04]  /*2b5f0*/  STL [R1+0x534], R46 ;  /* 0x0005342e01007387 */ /* 0x0007e80000100800 */
[----:B------:R-:W-:Y:S04]  /*2b600*/  STL [R1+0x570], R43 ;  /* 0x0005702b01007387 */ /* 0x000fe80000100800 */
[----:B-1----:R-:W4:Y:S04]  /*2b610*/  LDL.LU R47, [R1+0x5b8] ;  /* 0x0005b800012f7983 */ /* 0x002f280000300800 */
[----:B------:R1:W-:Y:S01]  /*2b620*/  LDGSTS.E [R33+0x12e80], desc[UR28][R34.64], P1 ;  /* 0x12e8000022217fae */ /* 0x0003e200089a101c */
[----:B------:R-:W-:-:S03]  /*2b630*/  ISETP.GT.AND P1, PT, R32, 0x36, PT ;  /* 0x000000362000780c */ /* 0x000fc60003f24270 */
[----:B------:R-:W-:Y:S04]  /*2b640*/  STL [R1+0x56c], R45 ;  /* 0x00056c2d01007387 */ /* 0x000fe80000100800 */
[----:B--2---:R-:W2:Y:S01]  /*2b650*/  LDL.LU R40, [R1+0x5f0] ;  /* 0x0005f00001287983 */ /* 0x004ea20000300800 */
[----:B-1----:R-:W-:Y:S01]  /*2b660*/  IMAD.MOV.U32 R34, RZ, RZ, R43 ;  /* 0x000000ffff227224 */ /* 0x002fe200078e002b */
[----:B------:R-:W-:Y:S02]  /*2b670*/  MOV R35, R45 ;  /* 0x0000002d00237202 */ /* 0x000fe40000000f00 */
[----:B------:R-:W2:Y:S04]  /*2b680*/  LDL.LU R48, [R1+0x5b4] ;  /* 0x0005b40001307983 */ /* 0x000ea80000300800 */
[----:B------:R1:W-:Y:S04]  /*2b690*/  LDGSTS.E [R33+0x13200], desc[UR28][R34.64], P2 ;  /* 0x1320000022217fae */ /* 0x0003e800091a101c */
[----:B---3--:R-:W3:Y:S01]  /*2b6a0*/  LDL.LU R46, [R1+0x5ec] ;  /* 0x0005ec00012e7983 */ /* 0x008ee20000300800 */
[----:B------:R-:W-:-:S02]  /*2b6b0*/  IADD3 R39, P3, PT, R39, R2, RZ ;  /* 0x0000000227277210 */ /* 0x000fc40007f7e0ff */
[----:B-1----:R-:W-:-:S03]  /*2b6c0*/  SEL R34, RZ, 0x4, !P1 ;  /* 0x00000004ff227807 */ /* 0x002fc60004800000 */
[----:B------:R-:W-:Y:S01]  /*2b6d0*/  IMAD.X R42, R42, 0x1, R0, P3 ;  /* 0x000000012a2a7824 */ /* 0x000fe200018e0600 */
[----:B------:R-:W-:Y:S02]  /*2b6e0*/  SEL R34, R34, RZ, !P0 ;  /* 0x000000ff22227207 */ /* 0x000fe40004000000 */
[----:B------:R-:W-:Y:S01]  /*2b6f0*/  IADD3 R38, P4, PT, R38, R2, RZ ;  /* 0x0000000226267210 */ /* 0x000fe20007f9e0ff */
[----:B------:R1:W-:Y:S01]  /*2b700*/  STL [R1+0x578], R39 ;  /* 0x0005782701007387 */ /* 0x0003e20000100800 */
[----:B------:R-:W-:Y:S01]  /*2b710*/  ISETP.NE.U32.AND P1, PT, R34, RZ, PT ;  /* 0x000000ff2200720c */ /* 0x000fe20003f25070 */
[----:B------:R-:W-:Y:S01]  /*2b720*/  IMAD.MOV.U32 R34, RZ, RZ, R39 ;  /* 0x000000ffff227224 */ /* 0x000fe200078e0027 */
[----:B------:R-:W-:Y:S01]  /*2b730*/  IADD3.X R41, PT, PT, R41, R0, RZ, P4, !PT ;  /* 0x0000000029297210 */ /* 0x000fe200027fe4ff */
[----:B------:R1:W-:Y:S04]  /*2b740*/  STL [R1+0x574], R42 ;  /* 0x0005742a01007387 */ /* 0x0003e80000100800 */
[----:B------:R-:W-:Y:S04]  /*2b750*/  STL [R1+0x5b0], R38 ;  /* 0x0005b02601007387 */ /* 0x000fe80000100800 */
[----:B-1----:R-:W3:Y:S04]  /*2b760*/  LDL.LU R39, [R1+0x5f8] ;  /* 0x0005f80001277983 */ /* 0x002ee80000300800 */
[----:B------:R1:W-:Y:S04]  /*2b770*/  STL [R1+0x5ac], R41 ;  /* 0x0005ac2901007387 */ /* 0x0003e80000100800 */
[----:B------:R-:W3:Y:S01]  /*2b780*/  LDL.LU R45, [R1+0x5f4] ;  /* 0x0005f400012d7983 */ /* 0x000ee20000300800 */
[----:B------:R-:W-:-:S03]  /*2b790*/  MOV R35, R42 ;  /* 0x0000002a00237202 */ /* 0x000fc60000000f00 */
[----:B------:R-:W3:Y:S04]  /*2b7a0*/  LDL.LU R60, [R1+0x120] ;  /* 0x00012000013c7983 */ /* 0x000ee80000300800 */
[----:B------:R-:W3:Y:S04]  /*2b7b0*/  LDL.LU R61, [R1+0x124] ;  /* 0x00012400013d7983 */ /* 0x000ee80000300800 */
[----:B------:R-:W3:Y:S04]  /*2b7c0*/  LDL.LU R62, [R1+0x128] ;  /* 0x00012800013e7983 */ /* 0x000ee80000300800 */
[----:B------:R-:W3:Y:S04]  /*2b7d0*/  LDL.LU R63, [R1+0x12c] ;  /* 0x00012c00013f7983 */ /* 0x000ee80000300800 */
[----:B------:R-:W3:Y:S04]  /*2b7e0*/  LDL.LU R43, [R1+0x62c] ;  /* 0x00062c00012b7983 */ /* 0x000ee80000300800 */
[----:B------:R1:W-:Y:S04]  /*2b7f0*/  LDGSTS.E [R33+0x13280], desc[UR28][R34.64], P2 ;  /* 0x1328000022217fae */ /* 0x0003e800091a101c */
[----:B------:R-:W3:Y:S01]  /*2b800*/  LDL.LU R42, [R1+0x630] ;  /* 0x00063000012a7983 */ /* 0x000ee20000300800 */
[----:B-1----:R-:W-:Y:S01]  /*2b810*/  MOV R35, R41 ;  /* 0x0000002900237202 */ /* 0x002fe20000000f00 */
[----:B------:R-:W-:-:S02]  /*2b820*/  IMAD.MOV.U32 R34, RZ, RZ, R38 ;  /* 0x000000ffff227224 */ /* 0x000fc400078e0026 */
[----:B------:R-:W3:Y:S04]  /*2b830*/  LDL.LU R41, [R1+0x634] ;  /* 0x0006340001297983 */ /* 0x000ee80000300800 */
[----:B------:R-:W3:Y:S01]  /*2b840*/  LDL.LU R38, [R1+0x638] ;  /* 0x0006380001267983 */ /* 0x000ee20000300800 */
[----:B------:R-:W-:-:S03]  /*2b850*/  ISETP.GT.AND P2, PT, R32, 0x3a, PT ;  /* 0x0000003a2000780c */ /* 0x000fc60003f44270 */
[----:B------:R1:W-:Y:S01]  /*2b860*/  LDGSTS.E [R33+0x13600], desc[UR28][R34.64], P1 ;  /* 0x1360000022217fae */ /* 0x0003e200089a101c */
[----:B------:R-:W-:Y:S01]  /*2b870*/  MOV R58, R185 ;  /* 0x000000b9003a7202 */ /* 0x000fe20000000f00 */
[----:B------:R-:W-:Y:S01]  /*2b880*/  IMAD.MOV.U32 R59, RZ, RZ, R184 ;  /* 0x000000ffff3b7224 */ /* 0x000fe200078e00b8 */
[----:B-1----:R-:W-:-:S04]  /*2b890*/  SEL R34, RZ, 0x4, !P2 ;  /* 0x00000004ff227807 */ /* 0x002fc80005000000 */
[----:B------:R-:W-:-:S04]  /*2b8a0*/  SEL R34, R34, RZ, !P0 ;  /* 0x000000ff22227207 */ /* 0x000fc80004000000 */
[----:B------:R-:W-:Y:S01]  /*2b8b0*/  ISETP.NE.U32.AND P2, PT, R34, RZ, PT ;  /* 0x000000ff2200720c */ /* 0x000fe20003f45070 */
[----:B------:R-:W-:Y:S01]  /*2b8c0*/  HMMA.1688.F32.TF32 R184, R28, R186, R56 ;  /* 0x000000ba1cb8723c */ /* 0x000fe20000081038 */
[----:B----4-:R-:W-:-:S05]  /*2b8d0*/  IADD3 R47, P3, PT, R47, R2, RZ ;  /* 0x000000022f2f7210 */ /* 0x010fca0007f7e0ff */
[----:B------:R-:W-:Y:S01]  /*2b8e0*/  IMAD.MOV.U32 R34, RZ, RZ, R47 ;  /* 0x000000ffff227224 */ /* 0x000fe200078e002f */
[----:B------:R-:W-:Y:S01]  /*2b8f0*/  STL [R1+0x5b8], R47 ;  /* 0x0005b82f01007387 */ /* 0x000fe20000100800 */
[----:B--2---:R-:W-:Y:S01]  /*2b900*/  IADD3 R40, P4, PT, R40, R2, RZ ;  /* 0x0000000228287210 */ /* 0x004fe20007f9e0ff */
[----:B------:R-:W-:-:S05]  /*2b910*/  IMAD.X R48, R48, 0x1, R0, P3 ;  /* 0x0000000130307824 */ /* 0x000fca00018e0600 */
[----:B------:R-:W-:Y:S01]  /*2b920*/  MOV R35, R48 ;  /* 0x0000003000237202 */ /* 0x000fe20000000f00 */
[----:B------:R-:W-:Y:S01]  /*2b930*/  STL [R1+0x5b4], R48 ;  /* 0x0005b43001007387 */ /* 0x000fe20000100800 */
[----:B---3--:R-:W-:-:S03]  /*2b940*/  IADD3.X R46, PT, PT, R46, R0, RZ, P4, !PT ;  /* 0x000000002e2e7210 */ /* 0x008fc600027fe4ff */
[----:B------:R1:W-:Y:S04]  /*2b950*/  STL [R1+0x5f0], R40 ;  /* 0x0005f02801007387 */ /* 0x0003e80000100800 */
[----:B------:R-:W2:Y:S04]  /*2b960*/  LDL.LU R56, [R1+0x110] ;  /* 0x0001100001387983 */ /* 0x000ea80000300800 */
[----:B------:R3:W-:Y:S04]  /*2b970*/  STL [R1+0x5ec], R46 ;  /* 0x0005ec2e01007387 */ /* 0x0007e80000100800 */
[----:B------:R4:W-:Y:S04]  /*2b980*/  LDGSTS.E [R33+0x13680], desc[UR28][R34.64], P1 ;  /* 0x1368000022217fae */ /* 0x0009e800089a101c */
[----:B------:R-:W2:Y:S01]  /*2b990*/  LDL.LU R49, [R1+0x100c] ;  /* 0x00100c0001317983 */ /* 0x000ea20000300800 */
[----:B------:R-:W-:-:S02]  /*2b9a0*/  ISETP.GT.AND P1, PT, R32, 0x3e, PT ;  /* 0x0000003e2000780c */ /* 0x000fc40003f24270 */
[----:B----4-:R-:W-:Y:S01]  /*2b9b0*/  MOV R34, R40 ;  /* 0x0000002800227202 */ /* 0x010fe20000000f00 */
[----:B------:R-:W-:Y:S01]  /*2b9c0*/  IMAD.MOV.U32 R35, RZ, RZ, R46 ;  /* 0x000000ffff237224 */ /* 0x000fe200078e002e */
[----:B-1----:R-:W4:Y:S01]  /*2b9d0*/  LDL.LU R40, [R1+0x1018] ;  /* 0x0010180001287983 */ /* 0x002f220000300800 */
[----:B------:R-:W-:-:S03]  /*2b9e0*/  IADD3 R39, P3, PT, R39, R2, RZ ;  /* 0x0000000227277210 */ /* 0x000fc60007f7e0ff */
[----:B------:R1:W-:Y:S01]  /*2b9f0*/  LDGSTS.E [R33+0x13a00], desc[UR28][R34.64], P2 ;  /* 0x13a0000022217fae */ /* 0x0003e200091a101c */
[----:B------:R-:W-:-:S03]  /*2ba00*/  IADD3.X R45, PT, PT, R45, R0, RZ, P3, !PT ;  /* 0x000000002d2d7210 */ /* 0x000fc60001ffe4ff */
[----:B------:R-:W-:Y:S04]  /*2ba10*/  STL [R1+0x5f8], R39 ;  /* 0x0005f82701007387 */ /* 0x000fe80000100800 */
[----:B------:R3:W-:Y:S01]  /*2ba20*/  STL [R1+0x5f4], R45 ;  /* 0x0005f42d01007387 */ /* 0x0007e20000100800 */
[----:B-1----:R-:W-:-:S03]  /*2ba30*/  SEL R34, RZ, 0x4, !P1 ;  /* 0x00000004ff227807 */ /* 0x002fc60004800000 */
[----:B------:R-:W2:Y:S01]  /*2ba40*/  LDL.LU R47, [R1+0x1004] ;  /* 0x00100400012f7983 */ /* 0x000ea20000300800 */
[----:B------:R-:W-:-:S03]  /*2ba50*/  SEL R34, R34, RZ, !P0 ;  /* 0x000000ff22227207 */ /* 0x000fc60004000000 */
[----:B---3--:R-:W3:Y:S01]  /*2ba60*/  LDL.LU R46, [R1+0x1010] ;  /* 0x00101000012e7983 */ /* 0x008ee20000300800 */
[----:B------:R-:W-:Y:S02]  /*2ba70*/  MOV R35, R45 ;  /* 0x0000002d00237202 */ /* 0x000fe40000000f00 */
[----:B------:R-:W-:Y:S01]  /*2ba80*/  ISETP.NE.U32.AND P1, PT, R34, RZ, PT ;  /* 0x000000ff2200720c */ /* 0x000fe20003f25070 */
[----:B------:R-:W-:Y:S01]  /*2ba90*/  IMAD.MOV.U32 R34, RZ, RZ, R39 ;  /* 0x000000ffff227224 */ /* 0x000fe200078e0027 */
[----:B------:R-:W3:Y:S04]  /*2baa0*/  LDL.LU R45, [R1+0xfcc] ;  /* 0x000fcc00012d7983 */ /* 0x000ee80000300800 */
[----:B------:R-:W3:Y:S04]  /*2bab0*/  LDL.LU R39, [R1+0xfd8] ;  /* 0x000fd80001277983 */ /* 0x000ee80000300800 */
[----:B------:R1:W-:Y:S01]  /*2bac0*/  LDGSTS.E [R33+0x13a80], desc[UR28][R34.64], P2 ;  /* 0x13a8000022217fae */ /* 0x0003e200091a101c */
[----:B------:R-:W-:-:S05]  /*2bad0*/  IADD3 R42, P2, PT, R42, R2, RZ ;  /* 0x000000022a2a7210 */ /* 0x000fca0007f5e0ff */
[----:B------:R-:W-:Y:S01]  /*2bae0*/  IMAD.X R43, R43, 0x1, R0, P2 ;  /* 0x000000012b2b7824 */ /* 0x000fe200010e0600 */
[----:B------:R-:W-:Y:S01]  /*2baf0*/  STL [R1+0x630], R42 ;  /* 0x0006302a01007387 */ /* 0x000fe20000100800 */
[----:B------:R-:W-:-:S03]  /*2bb00*/  IADD3 R38, P3, PT, R38, R2, RZ ;  /* 0x0000000226267210 */ /* 0x000fc60007f7e0ff */
[----:B------:R1:W-:Y:S01]  /*2bb10*/  STL [R1+0x62c], R43 ;  /* 0x00062c2b01007387 */ /* 0x0003e20000100800 */
[----:B------:R-:W-:-:S03]  /*2bb20*/  IADD3.X R41, PT, PT, R41, R0, RZ, P3, !PT ;  /* 0x0000000029297210 */ /* 0x000fc60001ffe4ff */
[----:B------:R-:W-:Y:S01]  /*2bb30*/  STL [R1+0x638], R38 ;  /* 0x0006382601007387 */ /* 0x000fe20000100800 */
[----:B-1----:R-:W-:Y:S01]  /*2bb40*/  IMAD.MOV.U32 R34, RZ, RZ, R42 ;  /* 0x000000ffff227224 */ /* 0x002fe200078e002a */
[----:B------:R-:W-:Y:S02]  /*2bb50*/  MOV R35, R43 ;  /* 0x0000002b00237202 */ /* 0x000fe40000000f00 */
[----:B------:R1:W-:Y:S04]  /*2bb60*/  STL [R1+0x634], R41 ;  /* 0x0006342901007387 */ /* 0x0003e80000100800 */
[----:B------:R-:W3:Y:S04]  /*2bb70*/  LDL.LU R48, [R1+0xfb4] ;  /* 0x000fb40001307983 */ /* 0x000ee80000300800 */
[----:B------:R-:W3:Y:S04]  /*2bb80*/  LDL.LU R43, [R1+0xfd0] ;  /* 0x000fd000012b7983 */ /* 0x000ee80000300800 */
[----:B------:R1:W-:Y:S04]  /*2bb90*/  LDGSTS.E [R33+0x13e00], desc[UR28][R34.64], P1 ;  /* 0x13e0000022217fae */ /* 0x0003e800089a101c */
[----:B------:R-:W3:Y:S01]  /*2bba0*/  LDL.LU R42, [R1+0xf8c] ;  /* 0x000f8c00012a7983 */ /* 0x000ee20000300800 */
[----:B-1----:R-:W-:-:S03]  /*2bbb0*/  MOV R35, R41 ;  /* 0x0000002900237202 */ /* 0x002fc60000000f00 */
[----:B------:R-:W3:Y:S01]  /*2bbc0*/  LDL.LU R41, [R1+0xf98] ;  /* 0x000f980001297983 */ /* 0x000ee20000300800 */
[----:B------:R-:W-:-:S05]  /*2bbd0*/  IMAD.MOV.U32 R34, RZ, RZ, R38 ;  /* 0x000000ffff227224 */ /* 0x000fca00078e0026 */
[----:B------:R1:W-:Y:S01]  /*2bbe0*/  LDGSTS.E [R33+0x13e80], desc[UR28][R34.64], P1 ;  /* 0x13e8000022217fae */ /* 0x0003e200089a101c */
[----:B------:R-:W-:-:S04]  /*2bbf0*/  ISETP.GT.AND P1, PT, R32, 0x3, PT ;  /* 0x000000032000780c */ /* 0x000fc80003f24270 */
[----:B-1----:R-:W-:-:S04]  /*2bc00*/  SEL R33, RZ, 0x4, !P1 ;  /* 0x00000004ff217807 */ /* 0x002fc80004800000 */
[----:B------:R-:W-:-:S04]  /*2bc10*/  SEL R33, R33, RZ, !P0 ;  /* 0x000000ff21217207 */ /* 0x000fc80004000000 */
[----:B------:R-:W-:Y:S02]  /*2bc20*/  ISETP.NE.U32.AND P2, PT, R33, RZ, PT ;  /* 0x000000ff2100720c */ /* 0x000fe40003f45070 */
[----:B------:R-:W-:-:S04]  /*2bc30*/  LOP3.LUT R38, R133, 0x60, RZ, 0x3c, !PT ;  /* 0x0000006085267812 */ /* 0x000fc800078e3cff */
[----:B------:R-:W-:Y:S02]  /*2bc40*/  IADD3 R33, PT, PT, R38, UR8, RZ ;  /* 0x0000000826217c10 */ /* 0x000fe4000fffe0ff */
[----:B----4-:R-:W-:-:S05]  /*2bc50*/  IADD3 R40, P1, PT, R40, R2, RZ ;  /* 0x0000000228287210 */ /* 0x010fca0007f3e0ff */
[----:B--2---:R-:W-:Y:S02]  /*2bc60*/  IMAD.X R49, R49, 0x1, R0, P1 ;  /* 0x0000000131317824 */ /* 0x004fe400008e0600 */
[----:B------:R-:W-:Y:S01]  /*2bc70*/  IMAD.MOV.U32 R34, RZ, RZ, R40 ;  /* 0x000000ffff227224 */ /* 0x000fe200078e0028 */
[----:B------:R-:W-:Y:S02]  /*2bc80*/  ISETP.GT.AND P1, PT, R32, 0x7, PT ;  /* 0x000000072000780c */ /* 0x000fe40003f24270 */
[----:B------:R-:W-:Y:S01]  /*2bc90*/  MOV R35, R49 ;  /* 0x0000003100237202 */ /* 0x000fe20000000f00 */
[----:B------:R1:W-:Y:S04]  /*2bca0*/  STL [R1+0x1018], R40 ;  /* 0x0010182801007387 */ /* 0x0003e80000100800 */
[----:B------:R2:W-:Y:S01]  /*2bcb0*/  LDGSTS.E [R33+0x10300], desc[UR28][R34.64], P2 ;  /* 0x1030000022217fae */ /* 0x0005e200091a101c */
[----:B---3--:R-:W-:-:S03]  /*2bcc0*/  IADD3 R46, P3, PT, R46, R2, RZ ;  /* 0x000000022e2e7210 */ /* 0x008fc60007f7e0ff */
[----:B------:R-:W-:Y:S02]  /*2bcd0*/  STL [R1+0x100c], R49 ;  /* 0x00100c3101007387 */ /* 0x000fe40000100800 */
[----:B------:R-:W-:Y:S01]  /*2bce0*/  IMAD.X R47, R47, 0x1, R0, P3 ;  /* 0x000000012f2f7824 */ /* 0x000fe200018e0600 */
[----:B--2---:R-:W-:Y:S01]  /*2bcf0*/  SEL R34, RZ, 0x4, !P1 ;  /* 0x00000004ff227807 */ /* 0x004fe20004800000 */
[----:B------:R-:W2:Y:S01]  /*2bd00*/  LDL.LU R50, [R1+0xf90] ;  /* 0x000f900001327983 */ /* 0x000ea20000300800 */
[----:B------:R-:W-:-:S03]  /*2bd10*/  IADD3 R39, P4, PT, R39, R2, RZ ;  /* 0x0000000227277210 */ /* 0x000fc60007f9e0ff */
[----:B-1----:R-:W3:Y:S01]  /*2bd20*/  LDL.LU R40, [R1+0xf58] ;  /* 0x000f580001287983 */ /* 0x002ee20000300800 */
[----:B------:R-:W-:-:S03]  /*2bd30*/  SEL R34, R34, RZ, !P0 ;  /* 0x000000ff22227207 */ /* 0x000fc60004000000 */
[----:B------:R1:W-:Y:S01]  /*2bd40*/  STL [R1+0x1010], R46 ;  /* 0x0010102e01007387 */ /* 0x0003e20000100800 */
[----:B------:R-:W-:-:S03]  /*2bd50*/  ISETP.NE.U32.AND P1, PT, R34, RZ, PT ;  /* 0x000000ff2200720c */ /* 0x000fc60003f25070 */
[----:B------:R4:W-:Y:S01]  /*2bd60*/  STL [R1+0x1004], R47 ;  /* 0x0010042f01007387 */ /* 0x0009e20000100800 */
[----:B------:R-:W-:-:S03]  /*2bd70*/  IADD3.X R45, PT, PT, R45, R0, RZ, P4, !PT ;  /* 0x000000002d2d7210 */ /* 0x000fc600027fe4ff */
[----:B------:R-:W-:Y:S01]  /*2bd80*/  STL [R1+0xfd8], R39 ;  /* 0x000fd82701007387 */ /* 0x000fe20000100800 */
[----:B------:R-:W-:Y:S01]  /*2bd90*/  IMAD.MOV.U32 R34, RZ, RZ, R46 ;  /* 0x000000ffff227224 */ /* 0x000fe200078e002e */
[----:B------:R-:W-:Y:S02]  /*2bda0*/  MOV R35, R47 ;  /* 0x0000002f00237202 */ /* 0x000fe40000000f00 */
[----:B------:R-:W3:Y:S04]  /*2bdb0*/  LDL.LU R53, [R1+0xf74] ;  /* 0x000f740001357983 */ /* 0x000ee80000300800 */
[----:B------:R4:W-:Y:S04]  /*2bdc0*/  STL [R1+0xfcc], R45 ;  /* 0x000fcc2d01007387 */ /* 0x0009e80000100800 */
[----:B-1----:R-:W3:Y:S04]  /*2bdd0*/  LDL.LU R46, [R1+0xf4c] ;  /* 0x000f4c00012e7983 */ /* 0x002ee80000300800 */
[----:B------:R1:W-:Y:S01]  /*2bde0*/  LDGSTS.E [R33+0x10380], desc[UR28][R34.64], P2 ;  /* 0x1038000022217fae */ /* 0x0003e200091a101c */
[----:B------:R-:W-:-:S03]  /*2bdf0*/  ISETP.GT.AND P2, PT, R32, 0xb, PT ;  /* 0x0000000b2000780c */ /* 0x000fc60003f44270 */
[----:B----4-:R-:W4:Y:S01]  /*2be00*/  LDL.LU R47, [R1+0xf24] ;  /* 0x000f2400012f7983 */ /* 0x010f220000300800 */
[----:B-1----:R-:W-:Y:S01]  /*2be10*/  MOV R35, R45 ;  /* 0x0000002d00237202 */ /* 0x002fe20000000f00 */
[----:B------:R-:W-:Y:S02]  /*2be20*/  IMAD.MOV.U32 R34, RZ, RZ, R39 ;  /* 0x000000ffff227224 */ /* 0x000fe400078e0027 */
[----:B------:R-:W4:Y:S01]  /*2be30*/  LDL.LU R45, [R1+0xf50] ;  /* 0x000f5000012d7983 */ /* 0x000f220000300800 */
[----:B------:R-:W-:-:S03]  /*2be40*/  IADD3 R43, P3, PT, R43, R2, RZ ;  /* 0x000000022b2b7210 */ /* 0x000fc60007f7e0ff */
[----:B------:R-:W4:Y:S04]  /*2be50*/  LDL.LU R49, [R1+0xf0c] ;  /* 0x000f0c0001317983 */ /* 0x000f280000300800 */
[----:B------:R1:W-:Y:S04]  /*2be60*/  LDGSTS.E [R33+0x10700], desc[UR28][R34.64], P1 ;  /* 0x1070000022217fae */ /* 0x0003e800089a101c */
[----:B------:R-:W4:Y:S01]  /*2be70*/  LDL.LU R39, [R1+0xf18] ;  /* 0x000f180001277983 */ /* 0x000f220000300800 */
[----:B------:R-:W-:Y:S01]  /*2be80*/  IMAD.X R48, R48, 0x1, R0, P3 ;  /* 0x0000000130307824 */ /* 0x000fe200018e0600 */
[----:B------:R-:W-:-:S02]  /*2be90*/  IADD3 R41, P4, PT, R41, R2, RZ ;  /* 0x0000000229297210 */ /* 0x000fc40007f9e0ff */
        /* <DEDUP_REMOVED lines=24> */
[----:B------:R-:W-:Y:S01]  /*2c020*/  IMAD.MOV.U32 R34, RZ, RZ, R50 ;  /* 0x000000ffff227224 */ /* 0x000fe200078e0032 */
[----:B------:R-:W-:Y:S01]  /*2c030*/  STL [R1+0xf90], R50 ;  /* 0x000f903201007387 */ /* 0x000fe20000100800 */
[----:B------:R-:W-:-:S05]  /*2c040*/  IMAD.X R53, R53, 0x1, R0, P3 ;  /* 0x0000000135357824 */ /* 0x000fca00018e0600 */
[----:B------:R-:W-:Y:S02]  /*2c050*/  MOV R35, R53 ;  /* 0x0000003500237202 */ /* 0x000fe40000000f00 */
[----:B------:R-:W-:-:S03]  /*2c060*/  IADD3.X R46, PT, PT, R46, R0, RZ, P4, !PT ;  /* 0x000000002e2e7210 */ /* 0x000fc600027fe4ff */
[----:B------:R1:W-:Y:S01]  /*2c070*/  LDGSTS.E [R33+0x10b80], desc[UR28][R34.64], P2 ;  /* 0x10b8000022217fae */ /* 0x0003e200091a101c */
[----:B------:R-:W-:-:S03]  /*2c080*/  ISETP.GT.AND P2, PT, R32, 0x13, PT ;  /* 0x000000132000780c */ /* 0x000fc60003f44270 */
[----:B------:R-:W-:Y:S04]  /*2c090*/  STL [R1+0xf74], R53 ;  /* 0x000f743501007387 */ /* 0x000fe80000100800 */
[----:B------:R-:W-:Y:S01]  /*2c0a0*/  STL [R1+0xf58], R40 ;  /* 0x000f582801007387 */ /* 0x000fe20000100800 */
[----:B-1----:R-:W-:Y:S01]  /*2c0b0*/  IMAD.MOV.U32 R34, RZ, RZ, R40 ;  /* 0x000000ffff227224 */ /* 0x002fe200078e0028 */
[----:B------:R-:W-:Y:S02]  /*2c0c0*/  MOV R35, R46 ;  /* 0x0000002e00237202 */ /* 0x000fe40000000f00 */
[-C--:B----4-:R-:W-:Y:S01]  /*2c0d0*/  IADD3 R45, P3, PT, R45, R2.reuse, RZ ;  /* 0x000000022d2d7210 */ /* 0x090fe20007f7e0ff */
[----:B------:R1:W-:Y:S04]  /*2c0e0*/  STL [R1+0xf4c], R46 ;  /* 0x000f4c2e01007387 */ /* 0x0003e80000100800 */
[----:B------:R-:W-:Y:S01]  /*2c0f0*/  IMAD.X R47, R47, 0x1, R0, P3 ;  /* 0x000000012f2f7824 */ /* 0x000fe200018e0600 */
[----:B------:R2:W-:Y:S04]  /*2c100*/  LDGSTS.E [R33+0x10f00], desc[UR28][R34.64], P1 ;  /* 0x10f0000022217fae */ /* 0x0005e800089a101c */
[----:B-1----:R-:W3:Y:S01]  /*2c110*/  LDL.LU R46, [R1+0xed0] ;  /* 0x000ed000012e7983 */ /* 0x002ee20000300800 */
[----:B------:R-:W-:-:S03]  /*2c120*/  IADD3 R39, P4, PT, R39, R2, RZ ;  /* 0x0000000227277210 */ /* 0x000fc60007f9e0ff */
[----:B------:R-:W4:Y:S01]  /*2c130*/  LDL.LU R40, [R1+0xec8] ;  /* 0x000ec80001287983 */ /* 0x000f220000300800 */
[----:B--2---:R-:W-:-:S03]  /*2c140*/  SEL R34, RZ, 0x4, !P2 ;  /* 0x00000004ff227807 */ /* 0x004fc60005000000 */
[----:B------:R-:W-:Y:S01]  /*2c150*/  STL [R1+0xf50], R45 ;  /* 0x000f502d01007387 */ /* 0x000fe20000100800 */
[----:B------:R-:W-:-:S03]  /*2c160*/  MOV R35, R47 ;  /* 0x0000002f00237202 */ /* 0x000fc60000000f00 */
[----:B------:R1:W-:Y:S01]  /*2c170*/  STL [R1+0xf24], R47 ;  /* 0x000f242f01007387 */ /* 0x0003e20000100800 */
[----:B------:R-:W-:-:S03]  /*2c180*/  SEL R34, R34, RZ, !P0 ;  /* 0x000000ff22227207 */ /* 0x000fc60004000000 */
[----:B------:R2:W-:Y:S01]  /*2c190*/  STL [R1+0xf18], R39 ;  /* 0x000f182701007387 */ /* 0x0005e20000100800 */
[----:B------:R-:W-:-:S03]  /*2c1a0*/  IADD3.X R49, PT, PT, R49, R0, RZ, P4, !PT ;  /* 0x0000000031317210 */ /* 0x000fc600027fe4ff */
[----:B-1----:R-:W4:Y:S01]  /*2c1b0*/  LDL.LU R47, [R1+0xe94] ;  /* 0x000e9400012f7983 */ /* 0x002f220000300800 */
[----:B------:R-:W-:Y:S01]  /*2c1c0*/  ISETP.NE.U32.AND P2, PT, R34, RZ, PT ;  /* 0x000000ff2200720c */ /* 0x000fe20003f45070 */
[----:B------:R-:W-:Y:S02]  /*2c1d0*/  IMAD.MOV.U32 R34, RZ, RZ, R45 ;  /* 0x000000ffff227224 */ /* 0x000fe400078e002d */
[----:B------:R-:W-:Y:S04]  /*2c1e0*/  STL [R1+0xf0c], R49 ;  /* 0x000f0c3101007387 */ /* 0x000fe80000100800 */
[----:B------:R-:W4:Y:S04]  /*2c1f0*/  LDL.LU R45, [R1+0xe8c] ;  /* 0x000e8c00012d7983 */ /* 0x000f280000300800 */
[----:B------:R1:W-:Y:S01]  /*2c200*/  LDGSTS.E [R33+0x10f80], desc[UR28][R34.64], P1 ;  /* 0x10f8000022217fae */ /* 0x0003e200089a101c */
[----:B------:R-:W-:-:S03]  /*2c210*/  ISETP.GT.AND P1, PT, R32, 0x17, PT ;  /* 0x000000172000780c */ /* 0x000fc60003f24270 */
[----:B------:R-:W4:Y:S01]  /*2c220*/  LDL.LU R50, [R1+0xe90] ;  /* 0x000e900001327983 */ /* 0x000f220000300800 */
[-C--:B------:R-:W-:Y:S01]  /*2c230*/  IADD3 R42, P3, PT, R42, R2.reuse, RZ ;  /* 0x000000022a2a7210 */ /* 0x080fe20007f7e0ff */
[----:B-1----:R-:W-:Y:S01]  /*2c240*/  IMAD.MOV.U32 R34, RZ, RZ, R39 ;  /* 0x000000ffff227224 */ /* 0x002fe200078e0027 */
[----:B------:R-:W-:Y:S01]  /*2c250*/  MOV R35, R49 ;  /* 0x0000003100237202 */ /* 0x000fe20000000f00 */
[----:B--2---:R-:W2:Y:S02]  /*2c260*/  LDL.LU R39, [R1+0xe88] ;  /* 0x000e880001277983 */ /* 0x004ea40000300800 */
[----:B------:R-:W-:Y:S02]  /*2c270*/  IMAD.X R48, R48, 0x1, R0, P3 ;  /* 0x0000000130307824 */ /* 0x000fe400018e0600 */
[----:B------:R1:W-:Y:S01]  /*2c280*/  LDGSTS.E [R33+0x11300], desc[UR28][R34.64], P2 ;  /* 0x1130000022217fae */ /* 0x0003e200091a101c */
[----:B------:R-:W-:-:S03]  /*2c290*/  IADD3 R41, P4, PT, R41, R2, RZ ;  /* 0x0000000229297210 */ /* 0x000fc60007f9e0ff */
[----:B------:R1:W-:Y:S01]  /*2c2a0*/  STL [R1+0xf10], R42 ;  /* 0x000f102a01007387 */ /* 0x0003e20000100800 */
[----:B------:R-:W-:-:S03]  /*2c2b0*/  IADD3.X R43, PT, PT, R43, R0, RZ, P4, !PT ;  /* 0x000000002b2b7210 */ /* 0x000fc600027fe4ff */
[----:B------:R-:W-:Y:S01]  /*2c2c0*/  STL [R1+0xee4], R48 ;  /* 0x000ee43001007387 */ /* 0x000fe20000100800 */
[----:B-1----:R-:W-:-:S03]  /*2c2d0*/  SEL R34, RZ, 0x4, !P1 ;  /* 0x00000004ff227807 */ /* 0x002fc60004800000 */
[----:B------:R-:W-:Y:S01]  /*2c2e0*/  STL [R1+0xed8], R41 ;  /* 0x000ed82901007387 */ /* 0x000fe20000100800 */
[----:B------:R-:W-:-:S03]  /*2c2f0*/  SEL R34, R34, RZ, !P0 ;  /* 0x000000ff22227207 */ /* 0x000fc60004000000 */
[----:B------:R-:W2:Y:S01]  /*2c300*/  LDL.LU R53, [R1+0xe54] ;  /* 0x000e540001357983 */ /* 0x000ea20000300800 */
[----:B------:R-:W-:Y:S02]  /*2c310*/  MOV R35, R48 ;  /* 0x0000003000237202 */ /* 0x000fe40000000f00 */
[----:B------:R-:W-:Y:S01]  /*2c320*/  ISETP.NE.U32.AND P1, PT, R34, RZ, PT ;  /* 0x000000ff2200720c */ /* 0x000fe20003f25070 */
[----:B------:R-:W-:Y:S01]  /*2c330*/  IMAD.MOV.U32 R34, RZ, RZ, R42 ;  /* 0x000000ffff227224 */ /* 0x000fe200078e002a */
[----:B------:R1:W-:Y:S04]  /*2c340*/  STL [R1+0xecc], R43 ;  /* 0x000ecc2b01007387 */ /* 0x0003e80000100800 */
[----:B------:R-:W2:Y:S04]  /*2c350*/  LDL.LU R42, [R1+0xe4c] ;  /* 0x000e4c00012a7983 */ /* 0x000ea80000300800 */
[----:B------:R1:W-:Y:S02]  /*2c360*/  LDGSTS.E [R33+0x11380], desc[UR28][R34.64], P2 ;  /* 0x1138000022217fae */ /* 0x0003e400091a101c */
[----:B-1----:R-:W-:Y:S01]  /*2c370*/  MOV R35, R43 ;  /* 0x0000002b00237202 */ /* 0x002fe20000000f00 */
[----:B------:R-:W-:Y:S01]  /*2c380*/  IMAD.MOV.U32 R34, RZ, RZ, R41 ;  /* 0x000000ffff227224 */ /* 0x000fe200078e0029 */
[----:B------:R-:W2:Y:S04]  /*2c390*/  LDL.LU R43, [R1+0x448] ;  /* 0x00044800012b7983 */ /* 0x000ea80000300800 */
[----:B------:R-:W2:Y:S04]  /*2c3a0*/  LDL.LU R41, [R1+0xe50] ;  /* 0x000e500001297983 */ /* 0x000ea80000300800 */
[----:B------:R-:W2:Y:S04]  /*2c3b0*/  LDL.LU R49, [R1+0x47c] ;  /* 0x00047c0001317983 */ /* 0x000ea80000300800 */
[----:B------:R-:W2:Y:S01]  /*2c3c0*/  LDL.LU R48, [R1+0x480] ;  /* 0x0004800001307983 */ /* 0x000ea20000300800 */
[----:B------:R-:W-:-:S03]  /*2c3d0*/  ISETP.GT.AND P2, PT, R32, 0x1b, PT ;  /* 0x0000001b2000780c */ /* 0x000fc60003f44270 */
[----:B------:R1:W-:Y:S02]  /*2c3e0*/  LDGSTS.E [R33+0x11700], desc[UR28][R34.64], P1 ;  /* 0x1170000022217fae */ /* 0x0003e400089a101c */
[----:B-1----:R-:W-:-:S04]  /*2c3f0*/  SEL R34, RZ, 0x4, !P2 ;  /* 0x00000004ff227807 */ /* 0x002fc80005000000 */
[----:B------:R-:W-:-:S04]  /*2c400*/  SEL R34, R34, RZ, !P0 ;  /* 0x000000ff22227207 */ /* 0x000fc80004000000 */
[----:B------:R-:W-:Y:S02]  /*2c410*/  ISETP.NE.U32.AND P2, PT, R34, RZ, PT ;  /* 0x000000ff2200720c */ /* 0x000fe40003f45070 */
[-C--:B---3--:R-:W-:Y:S02]  /*2c420*/  IADD3 R46, P3, PT, R46, R2.reuse, RZ ;  /* 0x000000022e2e7210 */ /* 0x088fe40007f7e0ff */
[----:B----4-:R-:W-:-:S03]  /*2c430*/  IADD3 R40, P4, PT, R40, R2, RZ ;  /* 0x0000000228287210 */ /* 0x010fc60007f9e0ff */
[----:B------:R-:W-:Y:S01]  /*2c440*/  IMAD.MOV.U32 R34, RZ, RZ, R46 ;  /* 0x000000ffff227224 */ /* 0x000fe200078e002e */
[----:B------:R-:W-:Y:S01]  /*2c450*/  STL [R1+0xed0], R46 ;  /* 0x000ed02e01007387 */ /* 0x000fe20000100800 */
[----:B------:R-:W-:-:S05]  /*2c460*/  IMAD.X R47, R47, 0x1, R0, P3 ;  /* 0x000000012f2f7824 */ /* 0x000fca00018e0600 */
[----:B------:R-:W-:Y:S02]  /*2c470*/  MOV R35, R47 ;  /* 0x0000002f00237202 */ /* 0x000fe40000000f00 */
[----:B------:R-:W-:Y:S01]  /*2c480*/  IADD3.X R45, PT, PT, R45, R0, RZ, P4, !PT ;  /* 0x000000002d2d7210 */ /* 0x000fe200027fe4ff */
[----:B------:R1:W-:Y:S04]  /*2c490*/  STL [R1+0xe94], R47 ;  /* 0x000e942f01007387 */ /* 0x0003e80000100800 */
[----:B------:R3:W-:Y:S01]  /*2c4a0*/  LDGSTS.E [R33+0x11780], desc[UR28][R34.64], P1 ;  /* 0x1178000022217fae */ /* 0x0007e200089a101c */
[----:B------:R-:W-:-:S03]  /*2c4b0*/  ISETP.GT.AND P1, PT, R32, 0x1f, PT ;  /* 0x0000001f2000780c */ /* 0x000fc60003f24270 */
[----:B------:R-:W-:Y:S04]  /*2c4c0*/  STL [R1+0xec8], R40 ;  /* 0x000ec82801007387 */ /* 0x000fe80000100800 */
[----:B------:R4:W-:Y:S01]  /*2c4d0*/  STL [R1+0xe8c], R45 ;  /* 0x000e8c2d01007387 */ /* 0x0009e20000100800 */
[----:B---3--:R-:W-:Y:S01]  /*2c4e0*/  IMAD.MOV.U32 R34, RZ, RZ, R40 ;  /* 0x000000ffff227224 */ /* 0x008fe200078e0028 */
[----:B------:R-:W-:Y:S02]  /*2c4f0*/  MOV R35, R45 ;  /* 0x0000002d00237202 */ /* 0x000fe40000000f00 */
[----:B-1----:R-:W3:Y:S01]  /*2c500*/  LDL.LU R47, [R1+0x484] ;  /* 0x00048400012f7983 */ /* 0x002ee20000300800 */
[----:B------:R-:W-:-:S03]  /*2c510*/  IADD3 R50, P3, PT, R50, R2, RZ ;  /* 0x0000000232327210 */ /* 0x000fc60007f7e0ff */
[----:B------:R-:W3:Y:S04]  /*2c520*/  LDL.LU R46, [R1+0x488] ;  /* 0x00048800012e7983 */ /* 0x000ee80000300800 */
[----:B------:R1:W-:Y:S04]  /*2c530*/  LDGSTS.E [R33+0x11b00], desc[UR28][R34.64], P2 ;  /* 0x11b0000022217fae */ /* 0x0003e800091a101c */
[----:B----4-:R-:W4:Y:S04]  /*2c540*/  LDL.LU R45, [R1+0x4bc] ;  /* 0x0004bc00012d7983 */ /* 0x010f280000300800 */
[----:B------:R-:W4:Y:S01]  /*2c550*/  LDL.LU R40, [R1+0x4c0] ;  /* 0x0004c00001287983 */ /* 0x000f220000300800 */
[----:B-1----:R-:W-:Y:S01]  /*2c560*/  SEL R34, RZ, 0x4, !P1 ;  /* 0x00000004ff227807 */ /* 0x002fe20004800000 */
[----:B--2---:R-:W-:-:S03]  /*2c570*/  IMAD.X R53, R53, 0x1, R0, P3 ;  /* 0x0000000135357824 */ /* 0x004fc600018e0600 */
[----:B------:R-:W-:Y:S02]  /*2c580*/  SEL R34, R34, RZ, !P0 ;  /* 0x000000ff22227207 */ /* 0x000fe40004000000 */
[----:B------:R-:W-:Y:S02]  /*2c590*/  IADD3 R39, P4, PT, R39, R2, RZ ;  /* 0x0000000227277210 */ /* 0x000fe40007f9e0ff */
[----:B------:R-:W-:Y:S01]  /*2c5a0*/  ISETP.NE.U32.AND P1, PT, R34, RZ, PT ;  /* 0x000000ff2200720c */ /* 0x000fe20003f25070 */
[----:B------:R-:W-:Y:S01]  /*2c5b0*/  IMAD.MOV.U32 R34, RZ, RZ, R50 ;  /* 0x000000ffff227224 */ /* 0x000fe200078e0032 */
[----:B------:R-:W-:Y:S02]  /*2c5c0*/  MOV R35, R53 ;  /* 0x0000003500237202 */ /* 0x000fe40000000f00 */
[----:B------:R-:W-:-:S03]  /*2c5d0*/  IADD3.X R42, PT, PT, R42, R0, RZ, P4, !PT ;  /* 0x000000002a2a7210 */ /* 0x000fc600027fe4ff */
        /* <DEDUP_REMOVED lines=10> */
[----:B------:R-:W-:Y:S01]  /*2c680*/  STL [R1+0xe88], R39 ;  /* 0x000e882701007387 */ /* 0x000fe20000100800 */
[----:B-1----:R-:W-:-:S03]  /*2c690*/  SEL R34, RZ, 0x4, !P2 ;  /* 0x00000004ff227807 */ /* 0x002fc60005000000 */
[----:B------:R1:W-:Y:S01]  /*2c6a0*/  STL [R1+0xe4c], R42 ;  /* 0x000e4c2a01007387 */ /* 0x0003e20000100800 */
[----:B------:R-:W-:Y:S02]  /*2c6b0*/  IADD3.X R49, PT, PT, R49, R0, RZ, P4, !PT ;  /* 0x0000000031317210 */ /* 0x000fe400027fe4ff */
[----:B------:R-:W-:Y:S02]  /*2c6c0*/  SEL R34, R34, RZ, !P0 ;  /* 0x000000ff22227207 */ /* 0x000fe40004000000 */
[----:B------:R-:W-:Y:S01]  /*2c6d0*/  MOV R35, R43 ;  /* 0x0000002b00237202 */ /* 0x000fe20000000f00 */
[----:B-1----:R-:W2:Y:S04]  /*2c6e0*/  LDL.LU R42, [R1+0x4c8] ;  /* 0x0004c800012a7983 */ /* 0x002ea80000300800 */
[----:B------:R-:W2:Y:S01]  /*2c6f0*/  LDL.LU R39, [R1+0x500] ;  /* 0x0005000001277983 */ /* 0x000ea20000300800 */
[----:B------:R-:W-:-:S03]  /*2c700*/  ISETP.NE.U32.AND P2, PT, R34, RZ, PT ;  /* 0x000000ff2200720c */ /* 0x000fc60003f45070 */
[----:B------:R-:W-:Y:S01]  /*2c710*/  STL [R1+0xe50], R41 ;  /* 0x000e502901007387 */ /* 0x000fe20000100800 */
[----:B------:R-:W-:-:S03]  /*2c720*/  IMAD.MOV.U32 R34, RZ, RZ, R41 ;  /* 0x000000ffff227224 */ /* 0x000fc600078e0029 */
[----:B------:R1:W-:Y:S04]  /*2c730*/  STL [R1+0x448], R43 ;  /* 0x0004482b01007387 */ /* 0x0003e80000100800 */
[----:B------:R1:W-:Y:S04]  /*2c740*/  STL [R1+0x480], R48 ;  /* 0x0004803001007387 */ /* 0x0003e80000100800 */
[----:B------:R1:W-:Y:S04]  /*2c750*/  LDGSTS.E [R33+0x11f80], desc[UR28][R34.64], P1 ;  /* 0x11f8000022217fae */ /* 0x0003e800089a101c */
[----:B-1----:R-:W2:Y:S04]  /*2c760*/  LDL.LU R43, [R1+0x4c4] ;  /* 0x0004c400012b7983 */ /* 0x002ea80000300800 */
[----:B------:R1:W-:Y:S04]  /*2c770*/  STL [R1+0x47c], R49 ;  /* 0x00047c3101007387 */ /* 0x0003e80000100800 */
[----:B------:R-:W2:Y:S01]  /*2c780*/  LDL.LU R41, [R1+0x4fc] ;  /* 0x0004fc0001297983 */ /* 0x000ea20000300800 */
[----:B------:R-:W-:Y:S01]  /*2c790*/  IMAD.MOV.U32 R34, RZ, RZ, R48 ;  /* 0x000000ffff227224 */ /* 0x000fe200078e0030 */
[----:B------:R-:W-:-:S02]  /*2c7a0*/  MOV R35, R49 ;  /* 0x0000003100237202 */ /* 0x000fc40000000f00 */
[----:B------:R-:W-:Y:S01]  /*2c7b0*/  ISETP.GT.AND P1, PT, R32, 0x27, PT ;  /* 0x000000272000780c */ /* 0x000fe20003f24270 */
[----:B------:R-:W2:Y:S04]  /*2c7c0*/  LDL.LU R50, [R1+0x508] ;  /* 0x0005080001327983 */ /* 0x000ea80000300800 */
[----:B------:R1:W-:Y:S04]  /*2c7d0*/  LDGSTS.E [R33+0x12300], desc[UR28][R34.64], P2 ;  /* 0x1230000022217fae */ /* 0x0003e800091a101c */
[----:B------:R-:W2:Y:S01]  /*2c7e0*/  LDL.LU R48, [R1+0x540] ;  /* 0x0005400001307983 */ /* 0x000ea20000300800 */
[----:B-1----:R-:W-:-:S04]  /*2c7f0*/  SEL R34, RZ, 0x4, !P1 ;  /* 0x00000004ff227807 */ /* 0x002fc80004800000 */
[----:B------:R-:W-:-:S04]  /*2c800*/  SEL R34, R34, RZ, !P0 ;  /* 0x000000ff22227207 */ /* 0x000fc80004000000 */
[----:B------:R-:W-:Y:S02]  /*2c810*/  ISETP.NE.U32.AND P1, PT, R34, RZ, PT ;  /* 0x000000ff2200720c */ /* 0x000fe40003f25070 */
[----:B---3--:R-:W-:-:S05]  /*2c820*/  IADD3 R46, P3, PT, R46, R2, RZ ;  /* 0x000000022e2e7210 */ /* 0x008fca0007f7e0ff */
[----:B------:R-:W-:Y:S01]  /*2c830*/  IMAD.X R47, R47, 0x1, R0, P3 ;  /* 0x000000012f2f7824 */ /* 0x000fe200018e0600 */
[----:B------:R-:W-:Y:S01]  /*2c840*/  STL [R1+0x488], R46 ;  /* 0x0004882e01007387 */ /* 0x000fe20000100800 */
[----:B----4-:R-:W-:-:S03]  /*2c850*/  IADD3 R40, P4, PT, R40, R2, RZ ;  /* 0x0000000228287210 */ /* 0x010fc60007f9e0ff */
[----:B------:R1:W-:Y:S01]  /*2c860*/  STL [R1+0x484], R47 ;  /* 0x0004842f01007387 */ /* 0x0003e20000100800 */
[----:B------:R-:W-:-:S03]  /*2c870*/  IADD3.X R45, PT, PT, R45, R0, RZ, P4, !PT ;  /* 0x000000002d2d7210 */ /* 0x000fc600027fe4ff */
[----:B------:R-:W-:Y:S01]  /*2c880*/  STL [R1+0x4c0], R40 ;  /* 0x0004c02801007387 */ /* 0x000fe20000100800 */
[----:B------:R-:W-:Y:S01]  /*2c890*/  IMAD.MOV.U32 R34, RZ, RZ, R46 ;  /* 0x000000ffff227224 */ /* 0x000fe200078e002e */
[----:B------:R-:W-:Y:S02]  /*2c8a0*/  MOV R35, R47 ;  /* 0x0000002f00237202 */ /* 0x000fe40000000f00 */
[----:B------:R-:W3:Y:S04]  /*2c8b0*/  LDL.LU R53, [R1+0x504] ;  /* 0x0005040001357983 */ /* 0x000ee80000300800 */
[----:B------:R4:W-:Y:S04]  /*2c8c0*/  STL [R1+0x4bc], R45 ;  /* 0x0004bc2d01007387 */ /* 0x0009e80000100800 */
[----:B------:R-:W3:Y:S04]  /*2c8d0*/  LDL.LU R49, [R1+0x53c] ;  /* 0x00053c0001317983 */ /* 0x000ee80000300800 */
[----:B-1----:R-:W3:Y:S04]  /*2c8e0*/  LDL.LU R47, [R1+0x544] ;  /* 0x00054400012f7983 */ /* 0x002ee80000300800 */
[----:B------:R1:W-:Y:S04]  /*2c8f0*/  LDGSTS.E [R33+0x12380], desc[UR28][R34.64], P2 ;  /* 0x1238000022217fae */ /* 0x0003e800091a101c */
[----:B------:R-:W3:Y:S01]  /*2c900*/  LDL.LU R46, [R1+0x548] ;  /* 0x00054800012e7983 */ /* 0x000ee20000300800 */
[----:B-1----:R-:W-:Y:S01]  /*2c910*/  MOV R35, R45 ;  /* 0x0000002d00237202 */ /* 0x002fe20000000f00 */
[----:B------:R-:W-:-:S02]  /*2c920*/  IMAD.MOV.U32 R34, RZ, RZ, R40 ;  /* 0x000000ffff227224 */ /* 0x000fc400078e0028 */
[----:B----4-:R-:W4:Y:S04]  /*2c930*/  LDL.LU R45, [R1+0x57c] ;  /* 0x00057c00012d7983 */ /* 0x010f280000300800 */
[----:B------:R-:W4:Y:S01]  /*2c940*/  LDL.LU R40, [R1+0x580] ;  /* 0x0005800001287983 */ /* 0x000f220000300800 */
[----:B------:R-:W-:-:S03]  /*2c950*/  ISETP.GT.AND P2, PT, R32, 0x2b, PT ;  /* 0x0000002b2000780c */ /* 0x000fc60003f44270 */
[----:B------:R1:W-:Y:S01]  /*2c960*/  LDGSTS.E [R33+0x12700], desc[UR28][R34.64], P1 ;  /* 0x1270000022217fae */ /* 0x0003e200089a101c */
[-C--:B--2---:R-:W-:Y:S02]  /*2c970*/  IADD3 R42, P3, PT, R42, R2.reuse, RZ ;  /* 0x000000022a2a7210 */ /* 0x084fe40007f7e0ff */
[----:B-1----:R-:W-:Y:S02]  /*2c980*/  SEL R34, RZ, 0x4, !P2 ;  /* 0x00000004ff227807 */ /* 0x002fe40005000000 */
[----:B------:R-:W-:Y:S02]  /*2c990*/  IADD3 R39, P4, PT, R39, R2, RZ ;  /* 0x0000000227277210 */ /* 0x000fe40007f9e0ff */
[----:B------:R-:W-:Y:S01]  /*2c9a0*/  SEL R34, R34, RZ, !P0 ;  /* 0x000000ff22227207 */ /* 0x000fe20004000000 */
[----:B------:R-:W-:Y:S03]  /*2c9b0*/  STL [R1+0x4c8], R42 ;  /* 0x0004c82a01007387 */ /* 0x000fe60000100800 */
[----:B------:R-:W-:Y:S01]  /*2c9c0*/  ISETP.NE.U32.AND P2, PT, R34, RZ, PT ;  /* 0x000000ff2200720c */ /* 0x000fe20003f45070 */
[----:B------:R-:W-:-:S02]  /*2c9d0*/  IMAD.MOV.U32 R34, RZ, RZ, R42 ;  /* 0x000000ffff227224 */ /* 0x000fc400078e002a */
[----:B------:R-:W-:-:S05]  /*2c9e0*/  IMAD.X R43, R43, 0x1, R0, P3 ;  /* 0x000000012b2b7824 */ /* 0x000fca00018e0600 */
[----:B------:R1:W-:Y:S01]  /*2c9f0*/  STL [R1+0x4c4], R43 ;  /* 0x0004c42b01007387 */ /* 0x0003e20000100800 */
[----:B------:R-:W-:-:S03]  /*2ca00*/  IADD3.X R41, PT, PT, R41, R0, RZ, P4, !PT ;  /* 0x0000000029297210 */ /* 0x000fc600027fe4ff */
[----:B------:R-:W-:Y:S01]  /*2ca10*/  STL [R1+0x500], R39 ;  /* 0x0005002701007387 */ /* 0x000fe20000100800 */
[----:B------:R-:W-:-:S03]  /*2ca20*/  MOV R35, R43 ;  /* 0x0000002b00237202 */ /* 0x000fc60000000f00 */
[----:B------:R2:W-:Y:S04]  /*2ca30*/  STL [R1+0x4fc], R41 ;  /* 0x0004fc2901007387 */ /* 0x0005e80000100800 */
[----:B-1----:R-:W4:Y:S04]  /*2ca40*/  LDL.LU R43, [R1+0x584] ;  /* 0x00058400012b7983 */ /* 0x002f280000300800 */
[----:B------:R-:W4:Y:S04]  /*2ca50*/  LDL.LU R42, [R1+0x588] ;  /* 0x00058800012a7983 */ /* 0x000f280000300800 */
[----:B------:R1:W-:Y:S02]  /*2ca60*/  LDGSTS.E [R33+0x12780], desc[UR28][R34.64], P1 ;  /* 0x1278000022217fae */ /* 0x0003e400089a101c */
[----:B-1----:R-:W-:Y:S01]  /*2ca70*/  MOV R35, R41 ;  /* 0x0000002900237202 */ /* 0x002fe20000000f00 */
[----:B------:R-:W-:Y:S01]  /*2ca80*/  IMAD.MOV.U32 R34, RZ, RZ, R39 ;  /* 0x000000ffff227224 */ /* 0x000fe200078e0027 */
[----:B--2---:R-:W2:Y:S04]  /*2ca90*/  LDL.LU R41, [R1+0x5bc] ;  /* 0x0005bc0001297983 */ /* 0x004ea80000300800 */
[----:B------:R-:W2:Y:S01]  /*2caa0*/  LDL.LU R39, [R1+0x5c0] ;  /* 0x0005c00001277983 */ /* 0x000ea20000300800 */
[----:B------:R-:W-:-:S02]  /*2cab0*/  ISETP.GT.AND P1, PT, R32, 0x2f, PT ;  /* 0x0000002f2000780c */ /* 0x000fc40003f24270 */
        /* <DEDUP_REMOVED lines=8> */
[----:B---3--:R-:W-:-:S05]  /*2cb40*/  IMAD.X R53, R53, 0x1, R0, P3 ;  /* 0x0000000135357824 */ /* 0x008fca00018e0600 */
[----:B------:R-:W-:Y:S02]  /*2cb50*/  MOV R35, R53 ;  /* 0x0000003500237202 */ /* 0x000fe40000000f00 */
[----:B------:R-:W-:Y:S01]  /*2cb60*/  IADD3.X R49, PT, PT, R49, R0, RZ, P4, !PT ;  /* 0x0000000031317210 */ /* 0x000fe200027fe4ff */
[----:B------:R-:W-:Y:S04]  /*2cb70*/  STL [R1+0x504], R53 ;  /* 0x0005043501007387 */ /* 0x000fe80000100800 */
[----:B------:R1:W-:Y:S01]  /*2cb80*/  LDGSTS.E [R33+0x12b80], desc[UR28][R34.64], P2 ;  /* 0x12b8000022217fae */ /* 0x0003e200091a101c */
[----:B------:R-:W-:-:S03]  /*2cb90*/  IADD3 R46, P3, PT, R46, R2, RZ ;  /* 0x000000022e2e7210 */ /* 0x000fc60007f7e0ff */
[----:B------:R-:W-:Y:S01]  /*2cba0*/  STL [R1+0x540], R48 ;  /* 0x0005403001007387 */ /* 0x000fe20000100800 */
[----:B------:R-:W-:Y:S01]  /*2cbb0*/  ISETP.GT.AND P2, PT, R32, 0x33, PT ;  /* 0x000000332000780c */ /* 0x000fe20003f44270 */
[----:B------:R-:W-:Y:S01]  /*2cbc0*/  IMAD.X R47, R47, 0x1, R0, P3 ;  /* 0x000000012f2f7824 */ /* 0x000fe200018e0600 */
[----:B-1----:R-:W-:Y:S01]  /*2cbd0*/  MOV R35, R49 ;  /* 0x0000003100237202 */ /* 0x002fe20000000f00 */
[----:B------:R-:W-:Y:S01]  /*2cbe0*/  IMAD.MOV.U32 R34, RZ, RZ, R48 ;  /* 0x000000ffff227224 */ /* 0x000fe200078e0030 */
[----:B------:R1:W-:Y:S01]  /*2cbf0*/  STL [R1+0x53c], R49 ;  /* 0x00053c3101007387 */ /* 0x0003e20000100800 */
[----:B----4-:R-:W-:-:S03]  /*2cc00*/  IADD3 R40, P4, PT, R40, R2, RZ ;  /* 0x0000000228287210 */ /* 0x010fc60007f9e0ff */
[----:B------:R-:W-:Y:S01]  /*2cc10*/  STL [R1+0x548], R46 ;  /* 0x0005482e01007387 */ /* 0x000fe20000100800 */
[----:B------:R-:W-:-:S03]  /*2cc20*/  IADD3.X R45, PT, PT, R45, R0, RZ, P4, !PT ;  /* 0x000000002d2d7210 */ /* 0x000fc600027fe4ff */
[----:B------:R3:W-:Y:S04]  /*2cc30*/  STL [R1+0x544], R47 ;  /* 0x0005442f01007387 */ /* 0x0007e80000100800 */
[----:B------:R4:W-:Y:S04]  /*2cc40*/  LDGSTS.E [R33+0x12f00], desc[UR28][R34.64], P1 ;  /* 0x12f0000022217fae */ /* 0x0009e800089a101c */
[----:B------:R1:W-:Y:S04]  /*2cc50*/  STL [R1+0x580], R40 ;  /* 0x0005802801007387 */ /* 0x0003e80000100800 */
[----:B------:R2:W-:Y:S01]  /*2cc60*/  STL [R1+0x57c], R45 ;  /* 0x00057c2d01007387 */ /* 0x0005e20000100800 */
[----:B----4-:R-:W-:-:S03]  /*2cc70*/  SEL R34, RZ, 0x4, !P2 ;  /* 0x00000004ff227807 */ /* 0x010fc60005000000 */
[----:B-1----:R-:W4:Y:S04]  /*2cc80*/  LDL.LU R49, [R1+0x5c4] ;  /* 0x0005c40001317983 */ /* 0x002f280000300800 */
[----:B------:R-:W4:Y:S01]  /*2cc90*/  LDL.LU R48, [R1+0x5c8] ;  /* 0x0005c80001307983 */ /* 0x000f220000300800 */
[----:B------:R-:W-:Y:S02]  /*2cca0*/  SEL R34, R34, RZ, !P0 ;  /* 0x000000ff22227207 */ /* 0x000fe40004000000 */
[----:B------:R-:W-:Y:S02]  /*2ccb0*/  MOV R35, R47 ;  /* 0x0000002f00237202 */ /* 0x000fe40000000f00 */
[----:B------:R-:W-:Y:S01]  /*2ccc0*/  ISETP.NE.U32.AND P2, PT, R34, RZ, PT ;  /* 0x000000ff2200720c */ /* 0x000fe20003f45070 */
[----:B------:R-:W-:Y:S01]  /*2ccd0*/  IMAD.MOV.U32 R34, RZ, RZ, R46 ;  /* 0x000000ffff227224 */ /* 0x000fe200078e002e */
[----:B---3--:R-:W3:Y:S04]  /*2cce0*/  LDL.LU R47, [R1+0x5fc] ;  /* 0x0005fc00012f7983 */ /* 0x008ee80000300800 */
[----:B------:R-:W3:Y:S04]  /*2ccf0*/  LDL.LU R46, [R1+0x600] ;  /* 0x00060000012e7983 */ /* 0x000ee80000300800 */
[----:B------:R1:W-:Y:S02]  /*2cd00*/  LDGSTS.E [R33+0x12f80], desc[UR28][R34.64], P1 ;  /* 0x12f8000022217fae */ /* 0x0003e400089a101c */
[----:B-1----:R-:W-:-:S02]  /*2cd10*/  IMAD.MOV.U32 R34, RZ, RZ, R40 ;  /* 0x000000ffff227224 */ /* 0x002fc400078e0028 */
[----:B------:R-:W3:Y:S01]  /*2cd20*/  LDL.LU R40, [R1+0x608] ;  /* 0x0006080001287983 */ /* 0x000ee20000300800 */
[----:B------:R-:W-:-:S05]  /*2cd30*/  IADD3 R42, P3, PT, R42, R2, RZ ;  /* 0x000000022a2a7210 */ /* 0x000fca0007f7e0ff */
[----:B------:R-:W-:Y:S01]  /*2cd40*/  IMAD.X R43, R43, 0x1, R0, P3 ;  /* 0x000000012b2b7824 */ /* 0x000fe200018e0600 */
[----:B------:R-:W-:Y:S01]  /*2cd50*/  STL [R1+0x588], R42 ;  /* 0x0005882a01007387 */ /* 0x000fe20000100800 */
[----:B------:R-:W-:-:S03]  /*2cd60*/  MOV R35, R45 ;  /* 0x0000002d00237202 */ /* 0x000fc60000000f00 */
[----:B------:R1:W-:Y:S01]  /*2cd70*/  STL [R1+0x584], R43 ;  /* 0x0005842b01007387 */ /* 0x0003e20000100800 */
[----:B--2---:R-:W-:-:S03]  /*2cd80*/  IADD3 R39, P4, PT, R39, R2, RZ ;  /* 0x0000000227277210 */ /* 0x004fc60007f9e0ff */
[----:B------:R2:W-:Y:S04]  /*2cd90*/  LDGSTS.E [R33+0x13300], desc[UR28][R34.64], P2 ;  /* 0x1330000022217fae */ /* 0x0005e800091a101c */
[----:B------:R1:W-:Y:S04]  /*2cda0*/  STL [R1+0x5c0], R39 ;  /* 0x0005c02701007387 */ /* 0x0003e80000100800 */
[----:B------:R-:W3:Y:S01]  /*2cdb0*/  LDL.LU R45, [R1+0x604] ;  /* 0x00060400012d7983 */ /* 0x000ee20000300800 */
[----:B------:R-:W-:-:S04]  /*2cdc0*/  ISETP.GT.AND P1, PT, R32, 0x37, PT ;  /* 0x000000372000780c */ /* 0x000fc80003f24270 */
[----:B--2---:R-:W-:Y:S01]  /*2cdd0*/  SEL R34, RZ, 0x4, !P1 ;  /* 0x00000004ff227807 */ /* 0x004fe20004800000 */
[----:B------:R-:W-:Y:S01]  /*2cde0*/  IMAD.MOV.U32 R57, RZ, RZ, R181 ;  /* 0x000000ffff397224 */ /* 0x000fe200078e00b5 */
[----:B------:R-:W-:Y:S01]  /*2cdf0*/  MOV R58, R180 ;  /* 0x000000b4003a7202 */ /* 0x000fe20000000f00 */
[----:B------:R-:W-:Y:S01]  /*2ce00*/  IMAD.MOV.U32 R59, RZ, RZ, R132 ;  /* 0x000000ffff3b7224 */ /* 0x000fe200078e0084 */
[----:B------:R-:W-:Y:S02]  /*2ce10*/  SEL R34, R34, RZ, !P0 ;  /* 0x000000ff22227207 */ /* 0x000fe40004000000 */
[----:B------:R-:W-:Y:S02]  /*2ce20*/  IADD3.X R41, PT, PT, R41, R0, RZ, P4, !PT ;  /* 0x0000000029297210 */ /* 0x000fe400027fe4ff */
[----:B------:R-:W-:Y:S01]  /*2ce30*/  ISETP.NE.U32.AND P1, PT, R34, RZ, PT ;  /* 0x000000ff2200720c */ /* 0x000fe20003f25070 */
[----:B------:R-:W-:Y:S01]  /*2ce40*/  IMAD.MOV.U32 R34, RZ, RZ, R42 ;  /* 0x000000ffff227224 */ /* 0x000fe200078e002a */
[----:B------:R-:W-:Y:S01]  /*2ce50*/  MOV R35, R43 ;  /* 0x0000002b00237202 */ /* 0x000fe20000000f00 */
[----:B------:R-:W-:Y:S01]  /*2ce60*/  HMMA.1688.F32.TF32 R132, R28, R134, R56 ;  /* 0x000000861c84723c */ /* 0x000fe20000081038 */
[----:B------:R2:W-:Y:S04]  /*2ce70*/  STL [R1+0x5bc], R41 ;  /* 0x0005bc2901007387 */ /* 0x0005e80000100800 */
[----:B------:R-:W3:Y:S04]  /*2ce80*/  LDL.LU R56, [R1+0xf0] ;  /* 0x0000f00001387983 */ /* 0x000ee80000300800 */
[----:B------:R2:W-:Y:S04]  /*2ce90*/  LDGSTS.E [R33+0x13380], desc[UR28][R34.64], P2 ;  /* 0x1338000022217fae */ /* 0x0005e800091a101c */
[----:B------:R-:W3:Y:S04]  /*2cea0*/  LDL.LU R57, [R1+0xf4] ;  /* 0x0000f40001397983 */ /* 0x000ee80000300800 */
[----:B-1----:R-:W3:Y:S01]  /*2ceb0*/  LDL.LU R43, [R1+0x63c] ;  /* 0x00063c00012b7983 */ /* 0x002ee20000300800 */
[----:B--2---:R-:W-:Y:S01]  /*2cec0*/  IMAD.MOV.U32 R34, RZ, RZ, R39 ;  /* 0x000000ffff227224 */ /* 0x004fe200078e0027 */
[----:B------:R-:W-:-:S02]  /*2ced0*/  MOV R35, R41 ;  /* 0x0000002900237202 */ /* 0x000fc40000000f00 */
[----:B------:R-:W2:Y:S01]  /*2cee0*/  LDL.LU R39, [R1+0x640] ;  /* 0x0006400001277983 */ /* 0x000ea20000300800 */
[----:B------:R-:W-:-:S03]  /*2cef0*/  ISETP.GT.AND P2, PT, R32, 0x3b, PT ;  /* 0x0000003b2000780c */ /* 0x000fc60003f44270 */
[----:B------:R-:W2:Y:S04]  /*2cf00*/  LDL.LU R42, [R1+0x644] ;  /* 0x00064400012a7983 */ /* 0x000ea80000300800 */
[----:B------:R-:W2:Y:S04]  /*2cf10*/  LDL.LU R41, [R1+0x648] ;  /* 0x0006480001297983 */ /* 0x000ea80000300800 */
[----:B------:R1:W-:Y:S02]  /*2cf20*/  LDGSTS.E [R33+0x13700], desc[UR28][R34.64], P1 ;  /* 0x1370000022217fae */ /* 0x0003e400089a101c */
[----:B-1----:R-:W-:-:S04]  /*2cf30*/  SEL R34, RZ, 0x4, !P2 ;  /* 0x00000004ff227807 */ /* 0x002fc80005000000 */
[----:B------:R-:W-:-:S04]  /*2cf40*/  SEL R34, R34, RZ, !P0 ;  /* 0x000000ff22227207 */ /* 0x000fc80004000000 */
[----:B------:R-:W-:Y:S01]  /*2cf50*/  ISETP.NE.U32.AND P2, PT, R34, RZ, PT ;  /* 0x000000ff2200720c */ /* 0x000fe20003f45070 */
[----:B------:R-:W-:Y:S01]  /*2cf60*/  HMMA.1688.F32.TF32 R180, R28, R182, R60 ;  /* 0x000000b61cb4723c */ /* 0x000fe2000008103c */
[----:B------:R-:W-:Y:S01]  /*2cf70*/  IMAD.MOV.U32 R60, RZ, RZ, R240 ;  /* 0x000000ffff3c7224 */ /* 0x000fe200078e00f0 */
[----:B------:R-:W-:Y:S01]  /*2cf80*/  MOV R61, R3 ;  /* 0x00000003003d7202 */ /* 0x000fe20000000f00 */
[----:B------:R-:W2:Y:S04]  /*2cf90*/  LDL.LU R240, [R1+0x114c] ;  /* 0x00114c0001f07983 */ /* 0x000ea80000300800 */
[----:B------:R-:W2:Y:S01]  /*2cfa0*/  LDL.LU R3, [R1+0x1148] ;  /* 0x0011480001037983 */ /* 0x000ea20000300800 */
[----:B----4-:R-:W-:-:S05]  /*2cfb0*/  IADD3 R48, P3, PT, R48, R2, RZ ;  /* 0x0000000230307210 */ /* 0x010fca0007f7e0ff */
[----:B------:R-:W-:Y:S02]  /*2cfc0*/  IMAD.X R49, R49, 0x1, R0, P3 ;  /* 0x0000000131317824 */ /* 0x000fe400018e0600 */
[----:B------:R-:W-:Y:S01]  /*2cfd0*/  IMAD.MOV.U32 R34, RZ, RZ, R48 ;  /* 0x000000ffff227224 */ /* 0x000fe200078e0030 */
[----:B---3--:R-:W-:Y:S02]  /*2cfe0*/  IADD3 R46, P4, PT, R46, R2, RZ ;  /* 0x000000022e2e7210 */ /* 0x008fe40007f9e0ff */
        /* <DEDUP_REMOVED lines=9> */
[----:B------:R-:W-:Y:S04]  /*2d080*/  STL [R1+0x5c4], R49 ;  /* 0x0005c43101007387 */ /* 0x000fe80000100800 */
[----:B------:R-:W-:Y:S01]  /*2d090*/  STL [R1+0x600], R46 ;  /* 0x0006002e01007387 */ /* 0x000fe20000100800 */
[----:B-1----:R-:W-:-:S03]  /*2d0a0*/  SEL R34, RZ, 0x4, !P1 ;  /* 0x00000004ff227807 */ /* 0x002fc60004800000 */
[----:B------:R1:W-:Y:S01]  /*2d0b0*/  STL [R1+0x5fc], R47 ;  /* 0x0005fc2f01007387 */ /* 0x0003e20000100800 */
[----:B------:R-:W-:-:S03]  /*2d0c0*/  SEL R34, R34, RZ, !P0 ;  /* 0x000000ff22227207 */ /* 0x000fc60004000000 */
[----:B------:R3:W-:Y:S01]  /*2d0d0*/  STL [R1+0x608], R40 ;  /* 0x0006082801007387 */ /* 0x0007e20000100800 */
[----:B------:R-:W-:Y:S02]  /*2d0e0*/  ISETP.NE.U32.AND P1, PT, R34, RZ, PT ;  /* 0x000000ff2200720c */ /* 0x000fe40003f25070 */
[----:B------:R-:W-:Y:S01]  /*2d0f0*/  MOV R34, R40 ;  /* 0x0000002800227202 */ /* 0x000fe20000000f00 */
[----:B------:R-:W-:-:S05]  /*2d100*/  IMAD.X R45, R45, 0x1, R0, P3 ;  /* 0x000000012d2d7824 */ /* 0x000fca00018e0600 */
[----:B------:R4:W-:Y:S04]  /*2d110*/  STL [R1+0x604], R45 ;  /* 0x0006042d01007387 */ /* 0x0009e80000100800 */
[----:B------:R-:W2:Y:S04]  /*2d120*/  LDL.LU R50, [R1+0x64c] ;  /* 0x00064c0001327983 */ /* 0x000ea80000300800 */
[----:B-1----:R-:W2:Y:S04]  /*2d130*/  LDL.LU R47, [R1+0x650] ;  /* 0x00065000012f7983 */ /* 0x002ea80000300800 */
[----:B------:R-:W2:Y:S04]  /*2d140*/  LDL.LU R46, [R1+0x654] ;  /* 0x00065400012e7983 */ /* 0x000ea80000300800 */
[----:B---3--:R-:W3:Y:S01]  /*2d150*/  LDL.LU R40, [R1+0x658] ;  /* 0x0006580001287983 */ /* 0x008ee20000300800 */
[----:B------:R-:W-:-:S02]  /*2d160*/  IMAD.MOV.U32 R62, RZ, RZ, R141 ;  /* 0x000000ffff3e7224 */ /* 0x000fc400078e008d */
[----:B------:R-:W-:Y:S01]  /*2d170*/  IMAD.MOV.U32 R35, RZ, RZ, R45 ;  /* 0x000000ffff237224 */ /* 0x000fe200078e002d */
[----:B------:R-:W1:Y:S04]  /*2d180*/  S2R R141, SR_TID.X ;  /* 0x00000000008d7919 */ /* 0x000e680000002100 */
[----:B------:R2:W-:Y:S02]  /*2d190*/  LDGSTS.E [R33+0x13b80], desc[UR28][R34.64], P2 ;  /* 0x13b8000022217fae */ /* 0x0005e400091a101c */
[----:B--2---:R-:W-:-:S04]  /*2d1a0*/  IADD3 R39, P2, PT, R39, R2, RZ ;  /* 0x0000000227277210 */ /* 0x004fc80007f5e0ff */
[----:B------:R-:W-:Y:S02]  /*2d1b0*/  IADD3.X R43, PT, PT, R43, R0, RZ, P2, !PT ;  /* 0x000000002b2b7210 */ /* 0x000fe400017fe4ff */
[----:B------:R-:W-:Y:S01]  /*2d1c0*/  IADD3 R41, P3, PT, R41, R2, RZ ;  /* 0x0000000229297210 */ /* 0x000fe20007f7e0ff */
[----:B------:R1:W-:Y:S01]  /*2d1d0*/  STL [R1+0x640], R39 ;  /* 0x0006402701007387 */ /* 0x0003e20000100800 */
[----:B------:R-:W-:-:S03]  /*2d1e0*/  MOV R34, R39 ;  /* 0x0000002700227202 */ /* 0x000fc60000000f00 */
[----:B------:R-:W-:Y:S01]  /*2d1f0*/  IMAD.X R42, R42, 0x1, R0, P3 ;  /* 0x000000012a2a7824 */ /* 0x000fe200018e0600 */
[----:B------:R-:W-:Y:S01]  /*2d200*/  STL [R1+0x63c], R43 ;  /* 0x00063c2b01007387 */ /* 0x000fe20000100800 */
[----:B------:R-:W-:-:S03]  /*2d210*/  IMAD.MOV.U32 R35, RZ, RZ, R43 ;  /* 0x000000ffff237224 */ /* 0x000fc600078e002b */
[----:B------:R-:W-:Y:S04]  /*2d220*/  STL [R1+0x648], R41 ;  /* 0x0006482901007387 */ /* 0x000fe80000100800 */
[----:B------:R2:W-:Y:S04]  /*2d230*/  STL [R1+0x644], R42 ;  /* 0x0006442a01007387 */ /* 0x0005e80000100800 */
[----:B----4-:R-:W4:Y:S04]  /*2d240*/  LDL.LU R45, [R1+0x6d0] ;  /* 0x0006d000012d7983 */ /* 0x010f280000300800 */
[----:B------:R2:W-:Y:S01]  /*2d250*/  LDGSTS.E [R33+0x13f00], desc[UR28][R34.64], P1 ;  /* 0x13f0000022217fae */ /* 0x0005e200089a101c */
[----:B-1----:R-:W-:Y:S01]  /*2d260*/  LOP3.LUT R39, R141, 0x1f, RZ, 0xc0, !PT ;  /* 0x0000001f8d277812 */ /* 0x002fe200078ec0ff */
[----:B--2---:R-:W-:-:S02]  /*2d270*/  IMAD.MOV.U32 R35, RZ, RZ, R42 ;  /* 0x000000ffff237224 */ /* 0x004fc400078e002a */
[----:B------:R-:W2:Y:S04]  /*2d280*/  LDL.LU R42, [R1+0x6d8] ;  /* 0x0006d800012a7983 */ /* 0x000ea80000300800 */
[----:B------:R-:W2:Y:S01]  /*2d290*/  LDL.LU R48, [R1+0x6cc] ;  /* 0x0006cc0001307983 */ /* 0x000ea20000300800 */
[----:B------:R-:W-:-:S03]  /*2d2a0*/  MOV R34, R41 ;  /* 0x0000002900227202 */ /* 0x000fc60000000f00 */
[----:B------:R-:W2:Y:S04]  /*2d2b0*/  LDL.LU R55, [R1+0x6d4] ;  /* 0x0006d40001377983 */ /* 0x000ea80000300800 */
[----:B------:R-:W2:Y:S04]  /*2d2c0*/  LDL.LU R49, [R1+0x74c] ;  /* 0x00074c0001317983 */ /* 0x000ea80000300800 */
[----:B------:R1:W-:Y:S04]  /*2d2d0*/  LDGSTS.E [R33+0x13f80], desc[UR28][R34.64], P1 ;  /* 0x13f8000022217fae */ /* 0x0003e800089a101c */
[----:B------:R-:W2:Y:S01]  /*2d2e0*/  LDL.LU R43, [R1+0x750] ;  /* 0x00075000012b7983 */ /* 0x000ea20000300800 */
[----:B------:R-:W-:-:S03]  /*2d2f0*/  ISETP.GE.AND P1, PT, R39, R32, PT ;  /* 0x000000202700720c */ /* 0x000fc60003f26270 */
[----:B------:R-:W2:Y:S01]  /*2d300*/  LDL.LU R41, [R1+0x754] ;  /* 0x0007540001297983 */ /* 0x000ea20000300800 */
[----:B-1----:R-:W-:Y:S01]  /*2d310*/  LOP3.LUT R33, R39, 0x20, RZ, 0xfc, !PT ;  /* 0x0000002027217812 */ /* 0x002fe200078efcff */
[----:B------:R-:W-:Y:S02]  /*2d320*/  ULEA UR7, UR5, UR4, 0xf ;  /* 0x0000000405077291 */ /* 0x000fe4000f8e78ff */
[----:B------:R-:W2:Y:S01]  /*2d330*/  LDL.LU R39, [R1+0x758] ;  /* 0x0007580001277983 */ /* 0x000ea20000300800 */
[----:B------:R-:W-:-:S03]  /*2d340*/  ISETP.GE.AND P2, PT, R33, R32, PT ;  /* 0x000000202100720c */ /* 0x000fc60003f46270 */
[----:B------:R-:W0:Y:S01]  /*2d350*/  LDGDEPBAR ;  /* 0x00000000000079af */ /* 0x000e220000000000 */
[----:B------:R-:W-:Y:S02]  /*2d360*/  SEL R32, RZ, 0x4, P2 ;  /* 0x00000004ff207807 */ /* 0x000fe40001000000 */
[----:B------:R-:W-:-:S04]  /*2d370*/  IADD3 R47, P2, PT, R47, R240, RZ ;  /* 0x000000f02f2f7210 */ /* 0x000fc80007f5e0ff */
[----:B------:R-:W-:Y:S02]  /*2d380*/  IADD3.X R50, PT, PT, R50, R3, RZ, P2, !PT ;  /* 0x0000000332327210 */ /* 0x000fe400017fe4ff */
[----:B---3--:R-:W-:Y:S01]  /*2d390*/  IADD3 R40, P3, PT, R40, R240, RZ ;  /* 0x000000f028287210 */ /* 0x008fe20007f7e0ff */
[----:B------:R1:W-:Y:S04]  /*2d3a0*/  STL [R1+0x650], R47 ;  /* 0x0006502f01007387 */ /* 0x0003e80000100800 */
[----:B------:R-:W-:Y:S01]  /*2d3b0*/  IMAD.X R46, R46, 0x1, R3, P3 ;  /* 0x000000012e2e7824 */ /* 0x000fe200018e0603 */
[----:B------:R3:W-:Y:S01]  /*2d3c0*/  STL [R1+0x64c], R50 ;  /* 0x00064c3201007387 */ /* 0x0007e20000100800 */
[----:B------:R-:W-:-:S03]  /*2d3d0*/  IMAD.MOV.U32 R34, RZ, RZ, R47 ;  /* 0x000000ffff227224 */ /* 0x000fc600078e002f */
[----:B------:R2:W-:Y:S04]  /*2d3e0*/  STL [R1+0x658], R40 ;  /* 0x0006582801007387 */ /* 0x0005e80000100800 */
[----:B------:R2:W-:Y:S04]  /*2d3f0*/  STL [R1+0x654], R46 ;  /* 0x0006542e01007387 */ /* 0x0005e80000100800 */
[----:B-1----:R-:W2:Y:S01]  /*2d400*/  LDL.LU R47, [R1+0x7d0] ;  /* 0x0007d000012f7983 */ /* 0x002ea20000300800 */
[----:B------:R-:W-:-:S03]  /*2d410*/  MOV R35, R50 ;  /* 0x0000003200237202 */ /* 0x000fc60000000f00 */
[----:B------:R-:W2:Y:S04]  /*2d420*/  LDL.LU R53, [R1+0x7d8] ;  /* 0x0007d80001357983 */ /* 0x000ea80000300800 */
[----:B---3--:R-:W3:Y:S04]  /*2d430*/  LDL.LU R50, [R1+0x7cc] ;  /* 0x0007cc0001327983 */ /* 0x008ee80000300800 */
[----:B------:R-:W3:Y:S01]  /*2d440*/  LDL.LU R54, [R1+0x7d4] ;  /* 0x0007d40001367983 */ /* 0x000ee20000300800 */
[----:B------:R-:W-:-:S04]  /*2d450*/  SEL R33, RZ, 0x4, P1 ;  /* 0x00000004ff217807 */ /* 0x000fc80000800000 */
[----:B------:R-:W-:Y:S02]  /*2d460*/  SEL R33, R33, RZ, !P0 ;  /* 0x000000ff21217207 */ /* 0x000fe40004000000 */
[----:B------:R-:W-:Y:S02]  /*2d470*/  SEL R32, R32, RZ, !P0 ;  /* 0x000000ff20207207 */ /* 0x000fe40004000000 */
[----:B------:R-:W-:Y:S02]  /*2d480*/  ISETP.NE.U32.AND P1, PT, R33, RZ, PT ;  /* 0x000000ff2100720c */ /* 0x000fe40003f25070 */
[----:B------:R-:W-:Y:S02]  /*2d490*/  ISETP.NE.U32.AND P0, PT, R32, RZ, PT ;  /* 0x000000ff2000720c */ /* 0x000fe40003f05070 */
[----:B------:R-:W-:Y:S02]  /*2d4a0*/  IADD3 R32, PT, PT, R44, UR7, RZ ;  /* 0x000000072c207c10 */ /* 0x000fe4000fffe0ff */
[----:B----4-:R-:W-:-:S07]  /*2d4b0*/  IADD3 R45, P2, PT, R45, R240, RZ ;  /* 0x000000f02d2d7210 */ /* 0x010fce0007f5e0ff */
[----:B------:R1:W-:Y:S01]  /*2d4c0*/  LDGSTS.E [R32], desc[UR28][R34.64], P1 ;  /* 0x0000000022207fae */ /* 0x0003e200089a101c */
[----:B--2---:R-:W-:Y:S01]  /*2d4d0*/  IADD3 R42, P3, PT, R42, R240, RZ ;  /* 0x000000f02a2a7210 */ /* 0x004fe20007f7e0ff */
[----:B-1----:R-:W-:Y:S01]  /*2d4e0*/  IMAD.MOV.U32 R34, RZ, RZ, R40 ;  /* 0x000000ffff227224 */ /* 0x002fe200078e0028 */
[----:B------:R-:W-:Y:S01]  /*2d4f0*/  MOV R35, R46 ;  /* 0x0000002e00237202 */ /* 0x000fe20000000f00 */
[----:B------:R-:W-:Y:S01]  /*2d500*/  IMAD.X R48, R48, 0x1, R3, P2 ;  /* 0x0000000130307824 */ /* 0x000fe200010e0603 */
[----:B------:R-:W2:Y:S04]  /*2d510*/  LDL.LU R40, [R1+0x850] ;  /* 0x0008500001287983 */ /* 0x000ea80000300800 */
[----:B------:R-:W4:Y:S01]  /*2d520*/  LDL.LU R46, [R1+0x858] ;  /* 0x00085800012e7983 */ /* 0x000f220000300800 */
[----:B------:R-:W-:-:S03]  /*2d530*/  IADD3.X R55, PT, PT, R55, R3, RZ, P3, !PT ;  /* 0x0000000337377210 */ /* 0x000fc60001ffe4ff */
[----:B------:R1:W-:Y:S04]  /*2d540*/  STL [R1+0x6d0], R45 ;  /* 0x0006d02d01007387 */ /* 0x0003e80000100800 */
[----:B------:R1:W-:Y:S04]  /*2d550*/  LDGSTS.E [R32+0x80], desc[UR28][R34.64], P0 ;  /* 0x0008000022207fae */ /* 0x0003e800081a101c */
[----:B------:R1:W-:Y:S04]  /*2d560*/  STL [R1+0x6cc], R48 ;  /* 0x0006cc3001007387 */ /* 0x0003e80000100800 */
[----:B------:R1:W-:Y:S02]  /*2d570*/  STL [R1+0x6d8], R42 ;  /* 0x0006d82a01007387 */ /* 0x0003e40000100800 */
[----:B-1----:R-:W-:-:S02]  /*2d580*/  IMAD.MOV.U32 R34, RZ, RZ, R45 ;  /* 0x000000ffff227224 */ /* 0x002fc400078e002d */
[----:B------:R-:W4:Y:S01]  /*2d590*/  LDL.LU R45, [R1+0x84c] ;  /* 0x00084c00012d7983 */ /* 0x000f220000300800 */
[----:B------:R-:W-:Y:S02]  /*2d5a0*/  MOV R35, R48 ;  /* 0x0000003000237202 */ /* 0x000fe40000000f00 */
[-C--:B------:R-:W-:Y:S01]  /*2d5b0*/  IADD3 R43, P2, PT, R43, R240.reuse, RZ ;  /* 0x000000f02b2b7210 */ /* 0x080fe20007f5e0ff */
[----:B------:R-:W-:Y:S04]  /*2d5c0*/  STL [R1+0x6d4], R55 ;  /* 0x0006d43701007387 */ /* 0x000fe80000100800 */
[----:B------:R-:W4:Y:S01]  /*2d5d0*/  LDL.LU R48, [R1+0x854] ;  /* 0x0008540001307983 */ /* 0x000f220000300800 */
[----:B------:R-:W-:Y:S01]  /*2d5e0*/  IMAD.X R49, R49, 0x1, R3, P2 ;  /* 0x0000000131317824 */ /* 0x000fe200010e0603 */
[----:B------:R-:W-:-:S02]  /*2d5f0*/  IADD3 R39, P3, PT, R39, R240, RZ ;  /* 0x000000f027277210 */ /* 0x000fc40007f7e0ff */
[----:B------:R1:W-:Y:S04]  /*2d600*/  LDGSTS.E [R32+0x800], desc[UR28][R34.64], P1 ;  /* 0x0080000022207fae */ /* 0x0003e800089a101c */
[----:B------:R-:W4:Y:S01]  /*2d610*/  LDL.LU R33, [R1+0x8d0] ;  /* 0x0008d00001217983 */ /* 0x000f220000300800 */
[----:B------:R-:W-:Y:S01]  /*2d620*/  IADD3.X R41, PT, PT, R41, R3, RZ, P3, !PT ;  /* 0x0000000329297210 */ /* 0x000fe20001ffe4ff */
[----:B-1----:R-:W-:Y:S01]  /*2d630*/  IMAD.MOV.U32 R34, RZ, RZ, R42 ;  /* 0x000000ffff227224 */ /* 0x002fe200078e002a */
[----:B------:R-:W-:Y:S01]  /*2d640*/  MOV R35, R55 ;  /* 0x0000003700237202 */ /* 0x000fe20000000f00 */
[----:B------:R-:W4:Y:S04]  /*2d650*/  LDL.LU R42, [R1+0x8d8] ;  /* 0x0008d800012a7983 */ /* 0x000f280000300800 */
[----:B------:R1:W-:Y:S04]  /*2d660*/  STL [R1+0x750], R43 ;  /* 0x0007502b01007387 */ /* 0x0003e80000100800 */
[----:B------:R1:W-:Y:S04]  /*2d670*/  LDGSTS.E [R32+0x880], desc[UR28][R34.64], P0 ;  /* 0x0088000022207fae */ /* 0x0003e800081a101c */
[----:B------:R1:W-:Y:S04]  /*2d680*/  STL [R1+0x74c], R49 ;  /* 0x00074c3101007387 */ /* 0x0003e80000100800 */
[----:B------:R-:W-:Y:S01]  /*2d690*/  STL [R1+0x758], R39 ;  /* 0x0007582701007387 */ /* 0x000fe20000100800 */
[----:B-1----:R-:W-:-:S03]  /*2d6a0*/  IMAD.MOV.U32 R34, RZ, RZ, R43 ;  /* 0x000000ffff227224 */ /* 0x002fc600078e002b */
[----:B------:R-:W4:Y:S01]  /*2d6b0*/  LDL.LU R43, [R1+0x8cc] ;  /* 0x0008cc00012b7983 */ /* 0x000f220000300800 */
[----:B------:R-:W-:-:S03]  /*2d6c0*/  MOV R35, R49 ;  /* 0x0000003100237202 */ /* 0x000fc60000000f00 */
[----:B------:R1:W-:Y:S04]  /*2d6d0*/  STL [R1+0x754], R41 ;  /* 0x0007542901007387 */ /* 0x0003e80000100800 */
[----:B------:R-:W4:Y:S04]  /*2d6e0*/  LDL.LU R49, [R1+0x8d4] ;  /* 0x0008d40001317983 */ /* 0x000f280000300800 */
[----:B------:R1:W-:Y:S02]  /*2d6f0*/  LDGSTS.E [R32+0x1000], desc[UR28][R34.64], P1 ;  /* 0x0100000022207fae */ /* 0x0003e400089a101c */
[----:B-1----:R-:W-:Y:S01]  /*2d700*/  IMAD.MOV.U32 R34, RZ, RZ, R39 ;  /* 0x000000ffff227224 */ /* 0x002fe200078e0027 */
[----:B------:R-:W-:-:S02]  /*2d710*/  MOV R35, R41 ;  /* 0x0000002900237202 */ /* 0x000fc40000000f00 */
[----:B------:R-:W4:Y:S04]  /*2d720*/  LDL.LU R41, [R1+0x950] ;  /* 0x0009500001297983 */ /* 0x000f280000300800 */
[----:B------:R-:W4:Y:S04]  /*2d730*/  LDL.LU R39, [R1+0x958] ;  /* 0x0009580001277983 */ /* 0x000f280000300800 */
[----:B------:R1:W-:Y:S01]  /*2d740*/  LDGSTS.E [R32+0x1080], desc[UR28][R34.64], P0 ;  /* 0x0108000022207fae */ /* 0x0003e200081a101c */
[-C--:B------:R-:W-:Y:S02]  /*2d750*/  IADD3 R47, P2, PT, R47, R240.reuse, RZ ;  /* 0x000000f02f2f7210 */ /* 0x080fe40007f5e0ff */
[----:B------:R-:W-:-:S03]  /*2d760*/  IADD3 R53, P3, PT, R53, R240, RZ ;  /* 0x000000f035357210 */ /* 0x000fc60007f7e0ff */
[----:B---3--:R-:W-:Y:S01]  /*2d770*/  IMAD.X R50, R50, 0x1, R3, P2 ;  /* 0x0000000132327824 */ /* 0x008fe200010e0603 */
[----:B------:R-:W-:Y:S01]  /*2d780*/  STL [R1+0x7d0], R47 ;  /* 0x0007d02f01007387 */ /* 0x000fe20000100800 */
[----:B------:R-:W-:-:S03]  /*2d790*/  IADD3.X R54, PT, PT, R54, R3, RZ, P3, !PT ;  /* 0x0000000336367210 */ /* 0x000fc60001ffe4ff */
[----:B------:R3:W-:Y:S01]  /*2d7a0*/  STL [R1+0x7cc], R50 ;  /* 0x0007cc3201007387 */ /* 0x0007e20000100800 */
[----:B-1----:R-:W-:-:S03]  /*2d7b0*/  MOV R35, R50 ;  /* 0x0000003200237202 */ /* 0x002fc60000000f00 */
[----:B------:R-:W-:Y:S01]  /*2d7c0*/  STL [R1+0x7d8], R53 ;  /* 0x0007d83501007387 */ /* 0x000fe20000100800 */
[----:B------:R-:W-:-:S03]  /*2d7d0*/  IMAD.MOV.U32 R34, RZ, RZ, R47 ;  /* 0x000000ffff227224 */ /* 0x000fc600078e002f */
[----:B---3--:R-:W3:Y:S04]  /*2d7e0*/  LDL.LU R50, [R1+0x94c] ;  /* 0x00094c0001327983 */ /* 0x008ee80000300800 */
[----:B------:R-:W-:Y:S04]  /*2d7f0*/  STL [R1+0x7d4], R54 ;  /* 0x0007d43601007387 */ /* 0x000fe80000100800 */
[----:B------:R-:W3:Y:S04]  /*2d800*/  LDL.LU R47, [R1+0x954] ;  /* 0x00095400012f7983 */ /* 0x000ee80000300800 */
[----:B------:R1:W-:Y:S01]  /*2d810*/  LDGSTS.E [R32+0x1800], desc[UR28][R34.64], P1 ;  /* 0x0180000022207fae */ /* 0x0003e200089a101c */
[----:B--2---:R-:W-:Y:S01]  /*2d820*/  IADD3 R40, P2, PT, R40, R240, RZ ;  /* 0x000000f028287210 */ /* 0x004fe20007f5e0ff */
[----:B-1----:R-:W-:Y:S01]  /*2d830*/  IMAD.MOV.U32 R34, RZ, RZ, R53 ;  /* 0x000000ffff227224 */ /* 0x002fe200078e0035 */
[----:B------:R-:W-:-:S02]  /*2d840*/  MOV R35, R54 ;  /* 0x0000003600237202 */ /* 0x000fc40000000f00 */
[----:B----4-:R-:W-:Y:S01]  /*2d850*/  IADD3 R46, P3, PT, R46, R240, RZ ;  /* 0x000000f02e2e7210 */ /* 0x010fe20007f7e0ff */
[----:B------:R-:W-:Y:S04]  /*2d860*/  STL [R1+0x850], R40 ;  /* 0x0008502801007387 */ /* 0x000fe80000100800 */
[----:B------:R1:W-:Y:S02]  /*2d870*/  LDGSTS.E [R32+0x1880], desc[UR28][R34.64], P0 ;  /* 0x0188000022207fae */ /* 0x0003e400081a101c */
[----:B-1----:R-:W-:Y:S02]  /*2d880*/  IMAD.MOV.U32 R34, RZ, RZ, R40 ;  /* 0x000000ffff227224 */ /* 0x002fe400078e0028 */
[----:B------:R-:W-:-:S05]  /*2d890*/  IMAD.X R45, R45, 0x1, R3, P2 ;  /* 0x000000012d2d7824 */ /* 0x000fca00010e0603 */
[----:B------:R1:W-:Y:S01]  /*2d8a0*/  STL [R1+0x84c], R45 ;  /* 0x00084c2d01007387 */ /* 0x0003e20000100800 */
[----:B------:R-:W-:Y:S02]  /*2d8b0*/  MOV R35, R45 ;  /* 0x0000002d00237202 */ /* 0x000fe40000000f00 */
[----:B------:R-:W-:Y:S01]  /*2d8c0*/  IADD3.X R48, PT, PT, R48, R3, RZ, P3, !PT ;  /* 0x0000000330307210 */ /* 0x000fe20001ffe4ff */
[----:B------:R-:W-:Y:S04]  /*2d8d0*/  STL [R1+0x858], R46 ;  /* 0x0008582e01007387 */ /* 0x000fe80000100800 */
[----:B------:R2:W-:Y:S04]  /*2d8e0*/  LDGSTS.E [R32+0x2000], desc[UR28][R34.64], P1 ;  /* 0x0200000022207fae */ /* 0x0005e800089a101c */
[----:B-1----:R-:W4:Y:S01]  /*2d8f0*/  LDL.LU R45, [R1+0x9d0] ;  /* 0x0009d000012d7983 */ /* 0x002f220000300800 */
[----:B------:R-:W-:-:S03]  /*2d900*/  IADD3 R33, P2, PT, R33, R240, RZ ;  /* 0x000000f021217210 */ /* 0x000fc60007f5e0ff */
[----:B------:R1:W-:Y:S04]  /*2d910*/  STL [R1+0x854], R48 ;  /* 0x0008543001007387 */ /* 0x0003e80000100800 */
[----:B------:R-:W4:Y:S01]  /*2d920*/  LDL.LU R40, [R1+0x9d8] ;  /* 0x0009d80001287983 */ /* 0x000f220000300800 */
[----:B--2---:R-:W-:Y:S01]  /*2d930*/  MOV R35, R48 ;  /* 0x0000003000237202 */ /* 0x004fe20000000f00 */
[----:B------:R-:W-:Y:S02]  /*2d940*/  IMAD.MOV.U32 R34, RZ, RZ, R46 ;  /* 0x000000ffff227224 */ /* 0x000fe400078e002e */
[----:B-1----:R-:W2:Y:S01]  /*2d950*/  LDL.LU R48, [R1+0x9cc] ;  /* 0x0009cc0001307983 */ /* 0x002ea20000300800 */
[----:B------:R-:W-:-:S03]  /*2d960*/  IADD3 R42, P3, PT, R42, R240, RZ ;  /* 0x000000f02a2a7210 */ /* 0x000fc60007f7e0ff */
[----:B------:R-:W2:Y:S04]  /*2d970*/  LDL.LU R46, [R1+0x9d4] ;  /* 0x0009d400012e7983 */ /* 0x000ea80000300800 */
[----:B------:R1:W-:Y:S04]  /*2d980*/  LDGSTS.E [R32+0x2080], desc[UR28][R34.64], P0 ;  /* 0x0208000022207fae */ /* 0x0003e800081a101c */
[----:B------:R-:W-:Y:S01]  /*2d990*/  STL [R1+0x8d0], R33 ;  /* 0x0008d02101007387 */ /* 0x000fe20000100800 */
[----:B------:R-:W-:Y:S02]  /*2d9a0*/  IMAD.X R43, R43, 0x1, R3, P2 ;  /* 0x000000012b2b7824 */ /* 0x000fe400010e0603 */
[----:B-1----:R-:W-:-:S03]  /*2d9b0*/  IMAD.MOV.U32 R34, RZ, RZ, R33 ;  /* 0x000000ffff227224 */ /* 0x002fc600078e0021 */
[----:B------:R1:W-:Y:S01]  /*2d9c0*/  STL [R1+0x8cc], R43 ;  /* 0x0008cc2b01007387 */ /* 0x0003e20000100800 */
[----:B------:R-:W-:Y:S02]  /*2d9d0*/  MOV R35, R43 ;  /* 0x0000002b00237202 */ /* 0x000fe40000000f00 */
[----:B------:R-:W-:Y:S01]  /*2d9e0*/  IADD3.X R49, PT, PT, R49, R3, RZ, P3, !PT ;  /* 0x0000000331317210 */ /* 0x000fe20001ffe4ff */
[----:B------:R-:W-:Y:S04]  /*2d9f0*/  STL [R1+0x8d8], R42 ;  /* 0x0008d82a01007387 */ /* 0x000fe80000100800 */
[----:B------:R1:W-:Y:S04]  /*2da00*/  LDGSTS.E [R32+0x2800], desc[UR28][R34.64], P1 ;  /* 0x0280000022207fae */ /* 0x0003e800089a101c */
[----:B-1----:R-:W2:Y:S04]  /*2da10*/  LDL.LU R43, [R1+0xa50] ;  /* 0x000a5000012b7983 */ /* 0x002ea80000300800 */
[----:B------:R1:W-:Y:S04]  /*2da20*/  STL [R1+0x8d4], R49 ;  /* 0x0008d43101007387 */ /* 0x0003e80000100800 */
[----:B------:R-:W2:Y:S01]  /*2da30*/  LDL.LU R33, [R1+0xa58] ;  /* 0x000a580001217983 */ /* 0x000ea20000300800 */
[----:B------:R-:W-:Y:S01]  /*2da40*/  MOV R35, R49 ;  /* 0x0000003100237202 */ /* 0x000fe20000000f00 */
[----:B------:R-:W-:-:S02]  /*2da50*/  IMAD.MOV.U32 R34, RZ, RZ, R42 ;  /* 0x000000ffff227224 */ /* 0x000fc400078e002a */
[----:B-1----:R-:W2:Y:S01]  /*2da60*/  LDL.LU R49, [R1+0xa4c] ;  /* 0x000a4c0001317983 */ /* 0x002ea20000300800 */
[----:B------:R-:W-:-:S03]  /*2da70*/  IADD3 R41, P2, PT, R41, R240, RZ ;  /* 0x000000f029297210 */ /* 0x000fc60007f5e0ff */
[----:B------:R-:W2:Y:S01]  /*2da80*/  LDL.LU R42, [R1+0xa54] ;  /* 0x000a5400012a7983 */ /* 0x000ea20000300800 */
[----:B------:R-:W-:-:S03]  /*2da90*/  IADD3 R39, P3, PT, R39, R240, RZ ;  /* 0x000000f027277210 */ /* 0x000fc60007f7e0ff */
[----:B------:R1:W-:Y:S04]  /*2daa0*/  STL [R1+0x950], R41 ;  /* 0x0009502901007387 */ /* 0x0003e80000100800 */
[----:B------:R1:W-:Y:S02]  /*2dab0*/  LDGSTS.E [R32+0x2880], desc[UR28][R34.64], P0 ;  /* 0x0288000022207fae */ /* 0x0003e400081a101c */
[----:B-1----:R-:W-:Y:S02]  /*2dac0*/  IMAD.MOV.U32 R34, RZ, RZ, R41 ;  /* 0x000000ffff227224 */ /* 0x002fe400078e0029 */
[----:B---3--:R-:W-:-:S05]  /*2dad0*/  IMAD.X R50, R50, 0x1, R3, P2 ;  /* 0x0000000132327824 */ /* 0x008fca00010e0603 */
[----:B------:R1:W-:Y:S01]  /*2dae0*/  STL [R1+0x94c], R50 ;  /* 0x00094c3201007387 */ /* 0x0003e20000100800 */
[----:B------:R-:W-:-:S03]  /*2daf0*/  IADD3.X R47, PT, PT, R47, R3, RZ, P3, !PT ;  /* 0x000000032f2f7210 */ /* 0x000fc60001ffe4ff */
[----:B------:R-:W-:Y:S04]  /*2db00*/  STL [R1+0x958], R39 ;  /* 0x0009582701007387 */ /* 0x000fe80000100800 */
[----:B------:R-:W3:Y:S01]  /*2db10*/  LDL.LU R41, [R1+0xad0] ;  /* 0x000ad00001297983 */ /* 0x000ee20000300800 */
[----:B------:R-:W-:-:S03]  /*2db20*/  MOV R35, R50 ;  /* 0x0000003200237202 */ /* 0x000fc60000000f00 */
[----:B------:R1:W-:Y:S04]  /*2db30*/  STL [R1+0x954], R47 ;  /* 0x0009542f01007387 */ /* 0x0003e80000100800 */
[----:B------:R-:W3:Y:S04]  /*2db40*/  LDL.LU R53, [R1+0xad8] ;  /* 0x000ad80001357983 */ /* 0x000ee80000300800 */
[----:B-1----:R-:W3:Y:S04]  /*2db50*/  LDL.LU R50, [R1+0xacc] ;  /* 0x000acc0001327983 */ /* 0x002ee80000300800 */
[----:B------:R-:W3:Y:S04]  /*2db60*/  LDL.LU R54, [R1+0xad4] ;  /* 0x000ad40001367983 */ /* 0x000ee80000300800 */
[----:B------:R1:W-:Y:S02]  /*2db70*/  LDGSTS.E [R32+0x3000], desc[UR28][R34.64], P1 ;  /* 0x0300000022207fae */ /* 0x0003e400089a101c */
[----:B-1----:R-:W-:Y:S01]  /*2db80*/  IMAD.MOV.U32 R34, RZ, RZ, R39 ;  /* 0x000000ffff227224 */ /* 0x002fe200078e0027 */
[----:B------:R-:W-:-:S02]  /*2db90*/  MOV R35, R47 ;  /* 0x0000002f00237202 */ /* 0x000fc40000000f00 */
[----:B------:R-:W3:Y:S04]  /*2dba0*/  LDL.LU R47, [R1+0xb50] ;  /* 0x000b5000012f7983 */ /* 0x000ee80000300800 */
[----:B------:R-:W3:Y:S04]  /*2dbb0*/  LDL.LU R39, [R1+0xb58] ;  /* 0x000b580001277983 */ /* 0x000ee80000300800 */
[----:B------:R1:W-:Y:S01]  /*2dbc0*/  LDGSTS.E [R32+0x3080], desc[UR28][R34.64], P0 ;  /* 0x0308000022207fae */ /* 0x0003e200081a101c */
[----:B----4-:R-:W-:-:S05]  /*2dbd0*/  IADD3 R45, P2, PT, R45, R240, RZ ;  /* 0x000000f02d2d7210 */ /* 0x010fca0007f5e0ff */
[----:B------:R-:W-:Y:S01]  /*2dbe0*/  STL [R1+0x9d0], R45 ;  /* 0x0009d02d01007387 */ /* 0x000fe20000100800 */
[----:B------:R-:W-:Y:S01]  /*2dbf0*/  IADD3 R40, P3, PT, R40, R240, RZ ;  /* 0x000000f028287210 */ /* 0x000fe20007f7e0ff */
[----:B--2---:R-:W-:-:S03]  /*2dc00*/  IMAD.X R48, R48, 0x1, R3, P2 ;  /* 0x0000000130307824 */ /* 0x004fc600010e0603 */
[----:B------:R-:W-:Y:S02]  /*2dc10*/  IADD3.X R46, PT, PT, R46, R3, RZ, P3, !PT ;  /* 0x000000032e2e7210 */ /* 0x000fe40001ffe4ff */
[----:B------:R2:W-:Y:S01]  /*2dc20*/  STL [R1+0x9cc], R48 ;  /* 0x0009cc3001007387 */ /* 0x0005e20000100800 */
[----:B-1----:R-:W-:-:S03]  /*2dc30*/  MOV R35, R48 ;  /* 0x0000003000237202 */ /* 0x002fc60000000f00 */
[----:B------:R-:W-:Y:S01]  /*2dc40*/  STL [R1+0x9d8], R40 ;  /* 0x0009d82801007387 */ /* 0x000fe20000100800 */
[----:B------:R-:W-:-:S03]  /*2dc50*/  IMAD.MOV.U32 R34, RZ, RZ, R45 ;  /* 0x000000ffff227224 */ /* 0x000fc600078e002d */
[----:B--2---:R-:W2:Y:S04]  /*2dc60*/  LDL.LU R48, [R1+0xb4c] ;  /* 0x000b4c0001307983 */ /* 0x004ea80000300800 */
[----:B------:R1:W-:Y:S04]  /*2dc70*/  STL [R1+0x9d4], R46 ;  /* 0x0009d42e01007387 */ /* 0x0003e80000100800 */
[----:B------:R-:W4:Y:S04]  /*2dc80*/  LDL.LU R45, [R1+0xb54] ;  /* 0x000b5400012d7983 */ /* 0x000f280000300800 */
[----:B------:R1:W-:Y:S01]  /*2dc90*/  LDGSTS.E [R32+0x3800], desc[UR28][R34.64], P1 ;  /* 0x0380000022207fae */ /* 0x0003e200089a101c */
[----:B------:R-:W-:Y:S01]  /*2dca0*/  IADD3 R43, P2, PT, R43, R240, RZ ;  /* 0x000000f02b2b7210 */ /* 0x000fe20007f5e0ff */
[----:B-1----:R-:W-:Y:S01]  /*2dcb0*/  IMAD.MOV.U32 R34, RZ, RZ, R40 ;  /* 0x000000ffff227224 */ /* 0x002fe200078e0028 */
[----:B------:R-:W-:-:S02]  /*2dcc0*/  MOV R35, R46 ;  /* 0x0000002e00237202 */ /* 0x000fc40000000f00 */
[----:B------:R-:W-:Y:S01]  /*2dcd0*/  IADD3 R33, P3, PT, R33, R240, RZ ;  /* 0x000000f021217210 */ /* 0x000fe20007f7e0ff */
[----:B------:R-:W4:Y:S04]  /*2dce0*/  LDL.LU R46, [R1+0xbd0] ;  /* 0x000bd000012e7983 */ /* 0x000f280000300800 */
[----:B------:R-:W4:Y:S01]  /*2dcf0*/  LDL.LU R40, [R1+0xbd8] ;  /* 0x000bd80001287983 */ /* 0x000f220000300800 */
[----:B------:R-:W-:-:S03]  /*2dd00*/  IMAD.X R49, R49, 0x1, R3, P2 ;  /* 0x0000000131317824 */ /* 0x000fc600010e0603 */
[----:B------:R-:W-:Y:S01]  /*2dd10*/  STL [R1+0xa50], R43 ;  /* 0x000a502b01007387 */ /* 0x000fe20000100800 */
[----:B------:R-:W-:-:S03]  /*2dd20*/  IADD3.X R42, PT, PT, R42, R3, RZ, P3, !PT ;  /* 0x000000032a2a7210 */ /* 0x000fc60001ffe4ff */
[----:B------:R1:W-:Y:S04]  /*2dd30*/  LDGSTS.E [R32+0x3880], desc[UR28][R34.64], P0 ;  /* 0x0388000022207fae */ /* 0x0003e800081a101c */
[----:B------:R1:W-:Y:S04]  /*2dd40*/  STL [R1+0xa4c], R49 ;  /* 0x000a4c3101007387 */ /* 0x0003e80000100800 */
[----:B------:R-:W-:Y:S01]  /*2dd50*/  STL [R1+0xa58], R33 ;  /* 0x000a582101007387 */ /* 0x000fe20000100800 */
[----:B-1----:R-:W-:-:S03]  /*2dd60*/  MOV R35, R49 ;  /* 0x0000003100237202 */ /* 0x002fc60000000f00 */
[----:B------:R-:W4:Y:S01]  /*2dd70*/  LDL.LU R49, [R1+0xbcc] ;  /* 0x000bcc0001317983 */ /* 0x000f220000300800 */
[----:B------:R-:W-:-:S03]  /*2dd80*/  IMAD.MOV.U32 R34, RZ, RZ, R43 ;  /* 0x000000ffff227224 */ /* 0x000fc600078e002b */
        /* <DEDUP_REMOVED lines=8> */
[-C--:B---3--:R-:W-:Y:S02]  /*2de10*/  IADD3 R41, P2, PT, R41, R240.reuse, RZ ;  /* 0x000000f029297210 */ /* 0x088fe40007f5e0ff */
[----:B------:R-:W-:-:S03]  /*2de20*/  IADD3 R53, P3, PT, R53, R240, RZ ;  /* 0x000000f035357210 */ /* 0x000fc60007f7e0ff */
[----:B------:R-:W-:Y:S01]  /*2de30*/  IMAD.X R50, R50, 0x1, R3, P2 ;  /* 0x0000000132327824 */ /* 0x000fe200010e0603 */
        /* <DEDUP_REMOVED lines=8> */
[----:B------:R-:W3:Y:S01]  /*2dec0*/  LDL.LU R41, [R1+0xc54] ;  /* 0x000c540001297983 */ /* 0x000ee20000300800 */
[----:B------:R-:W-:-:S03]  /*2ded0*/  IADD3 R47, P2, PT, R47, R240, RZ ;  /* 0x000000f02f2f7210 */ /* 0x000fc60007f5e0ff */
[----:B------:R1:W-:Y:S01]  /*2dee0*/  LDGSTS.E [R32+0x4800], desc[UR28][R34.64], P1 ;  /* 0x0480000022207fae */ /* 0x0003e200089a101c */
[----:B------:R-:W-:-:S03]  /*2def0*/  IADD3 R39, P3, PT, R39, R240, RZ ;  /* 0x000000f027277210 */ /* 0x000fc60007f7e0ff */
[----:B------:R2:W-:Y:S01]  /*2df00*/  STL [R1+0xb50], R47 ;  /* 0x000b502f01007387 */ /* 0x0005e20000100800 */
[----:B-1----:R-:W-:Y:S01]  /*2df10*/  IMAD.MOV.U32 R34, RZ, RZ, R53 ;  /* 0x000000ffff227224 */ /* 0x002fe200078e0035 */
[----:B------:R-:W-:-:S05]  /*2df20*/  MOV R35, R54 ;  /* 0x0000003600237202 */ /* 0x000fca0000000f00 */
[----:B------:R1:W-:Y:S02]  /*2df30*/  LDGSTS.E [R32+0x4880], desc[UR28][R34.64], P0 ;  /* 0x0488000022207fae */ /* 0x0003e400081a101c */
[----:B-1----:R-:W-:Y:S02]  /*2df40*/  IMAD.MOV.U32 R34, RZ, RZ, R47 ;  /* 0x000000ffff227224 */ /* 0x002fe400078e002f */
[----:B--2---:R-:W-:-:S05]  /*2df50*/  IMAD.X R48, R48, 0x1, R3, P2 ;  /* 0x0000000130307824 */ /* 0x004fca00010e0603 */
[----:B------:R-:W-:Y:S02]  /*2df60*/  MOV R35, R48 ;  /* 0x0000003000237202 */ /* 0x000fe40000000f00 */
[----:B----4-:R-:W-:Y:S01]  /*2df70*/  IADD3.X R45, PT, PT, R45, R3, RZ, P3, !PT ;  /* 0x000000032d2d7210 */ /* 0x010fe20001ffe4ff */
[----:B------:R-:W-:Y:S04]  /*2df80*/  STL [R1+0xb4c], R48 ;  /* 0x000b4c3001007387 */ /* 0x000fe80000100800 */
[----:B------:R1:W-:Y:S04]  /*2df90*/  STL [R1+0xb58], R39 ;  /* 0x000b582701007387 */ /* 0x0003e80000100800 */
[----:B------:R2:W-:Y:S04]  /*2dfa0*/  LDGSTS.E [R32+0x5000], desc[UR28][R34.64], P1 ;  /* 0x0500000022207fae */ /* 0x0005e800089a101c */
[----:B------:R4:W-:Y:S04]  /*2dfb0*/  STL [R1+0xb54], R45 ;  /* 0x000b542d01007387 */ /* 0x0009e80000100800 */
[----:B------:R-:W3:Y:S01]  /*2dfc0*/  LDL.LU R47, [R1+0xccc] ;  /* 0x000ccc00012f7983 */ /* 0x000ee20000300800 */
[----:B------:R-:W-:Y:S01]  /*2dfd0*/  IADD3 R46, P2, PT, R46, R240, RZ ;  /* 0x000000f02e2e7210 */ /* 0x000fe20007f5e0ff */
[----:B--2---:R-:W-:-:S02]  /*2dfe0*/  IMAD.MOV.U32 R34, RZ, RZ, R39 ;  /* 0x000000ffff227224 */ /* 0x004fc400078e0027 */
[----:B-1----:R-:W2:Y:S01]  /*2dff0*/  LDL.LU R39, [R1+0xcd0] ;  /* 0x000cd00001277983 */ /* 0x002ea20000300800 */
[----:B------:R-:W-:Y:S02]  /*2e000*/  MOV R35, R45 ;  /* 0x0000002d00237202 */ /* 0x000fe40000000f00 */
[----:B------:R-:W-:Y:S01]  /*2e010*/  IADD3 R40, P3, PT, R40, R240, RZ ;  /* 0x000000f028287210 */ /* 0x000fe20007f7e0ff */
[----:B------:R-:W2:Y:S04]  /*2e020*/  LDL.LU R48, [R1+0xcd4] ;  /* 0x000cd40001307983 */ /* 0x000ea80000300800 */
[----:B----4-:R-:W4:Y:S04]  /*2e030*/  LDL.LU R45, [R1+0xcd8] ;  /* 0x000cd800012d7983 */ /* 0x010f280000300800 */
[----:B------:R1:W-:Y:S04]  /*2e040*/  LDGSTS.E [R32+0x5080], desc[UR28][R34.64], P0 ;  /* 0x0508000022207fae */ /* 0x0003e800081a101c */
[----:B------:R-:W-:Y:S01]  /*2e050*/  STL [R1+0xbd0], R46 ;  /* 0x000bd02e01007387 */ /* 0x000fe20000100800 */
[----:B------:R-:W-:-:S02]  /*2e060*/  IMAD.X R49, R49, 0x1, R3, P2 ;  /* 0x0000000131317824 */ /* 0x000fc400010e0603 */
[----:B-1----:R-:W-:-:S03]  /*2e070*/  IMAD.MOV.U32 R34, RZ, RZ, R46 ;  /* 0x000000ffff227224 */ /* 0x002fc600078e002e */
[----:B------:R-:W-:Y:S02]  /*2e080*/  MOV R35, R49 ;  /* 0x0000003100237202 */ /* 0x000fe40000000f00 */
[----:B------:R-:W-:Y:S01]  /*2e090*/  IADD3.X R43, PT, PT, R43, R3, RZ, P3, !PT ;  /* 0x000000032b2b7210 */ /* 0x000fe20001ffe4ff */
[----:B------:R1:W-:Y:S04]  /*2e0a0*/  STL [R1+0xbcc], R49 ;  /* 0x000bcc3101007387 */ /* 0x0003e80000100800 */
[----:B------:R-:W-:Y:S04]  /*2e0b0*/  STL [R1+0xbd8], R40 ;  /* 0x000bd82801007387 */ /* 0x000fe80000100800 */
[----:B------:R1:W-:Y:S04]  /*2e0c0*/  STL [R1+0xbd4], R43 ;  /* 0x000bd42b01007387 */ /* 0x0003e80000100800 */
[----:B-1----:R-:W4:Y:S04]  /*2e0d0*/  LDL.LU R49, [R1+0xd4c] ;  /* 0x000d4c0001317983 */ /* 0x002f280000300800 */
[----:B------:R1:W-:Y:S04]  /*2e0e0*/  LDGSTS.E [R32+0x5800], desc[UR28][R34.64], P1 ;  /* 0x0580000022207fae */ /* 0x0003e800089a101c */
[----:B------:R-:W4:Y:S01]  /*2e0f0*/  LDL.LU R46, [R1+0xd50] ;  /* 0x000d5000012e7983 */ /* 0x000f220000300800 */
[----:B------:R-:W-:-:S02]  /*2e100*/  IADD3 R42, P2, PT, R42, R240, RZ ;  /* 0x000000f02a2a7210 */ /* 0x000fc40007f5e0ff */
[----:B-1----:R-:W-:Y:S01]  /*2e110*/  MOV R35, R43 ;  /* 0x0000002b00237202 */ /* 0x002fe20000000f00 */
[----:B------:R-:W-:Y:S01]  /*2e120*/  IMAD.MOV.U32 R34, RZ, RZ, R40 ;  /* 0x000000ffff227224 */ /* 0x000fe200078e0028 */
[----:B------:R-:W4:Y:S04]  /*2e130*/  LDL.LU R43, [R1+0xd54] ;  /* 0x000d5400012b7983 */ /* 0x000f280000300800 */
[----:B------:R-:W4:Y:S01]  /*2e140*/  LDL.LU R40, [R1+0xd58] ;  /* 0x000d580001287983 */ /* 0x000f220000300800 */
[----:B------:R-:W-:-:S03]  /*2e150*/  IADD3 R33, P3, PT, R33, R240, RZ ;  /* 0x000000f021217210 */ /* 0x000fc60007f7e0ff */
[----:B------:R1:W-:Y:S04]  /*2e160*/  LDGSTS.E [R32+0x5880], desc[UR28][R34.64], P0 ;  /* 0x0588000022207fae */ /* 0x0003e800081a101c */
[----:B------:R-:W-:Y:S01]  /*2e170*/  STL [R1+0xc50], R42 ;  /* 0x000c502a01007387 */ /* 0x000fe20000100800 */
[----:B-1----:R-:W-:Y:S02]  /*2e180*/  IMAD.MOV.U32 R34, RZ, RZ, R42 ;  /* 0x000000ffff227224 */ /* 0x002fe400078e002a */
[----:B---3--:R-:W-:-:S05]  /*2e190*/  IMAD.X R50, R50, 0x1, R3, P2 ;  /* 0x0000000132327824 */ /* 0x008fca00010e0603 */
        /* <DEDUP_REMOVED lines=8> */
[----:B-1----:R-:W-:Y:S01]  /*2e220*/  MOV R35, R41 ;  /* 0x0000002900237202 */ /* 0x002fe20000000f00 */
[----:B------:R-:W-:-:S02]  /*2e230*/  IMAD.MOV.U32 R34, RZ, RZ, R33 ;  /* 0x000000ffff227224 */ /* 0x000fc400078e0021 */
[----:B---3--:R-:W3:Y:S04]  /*2e240*/  LDL.LU R41, [R1+0xdd4] ;  /* 0x000dd40001297983 */ /* 0x008ee80000300800 */
[----:B------:R-:W3:Y:S01]  /*2e250*/  LDL.LU R33, [R1+0xdd8] ;  /* 0x000dd80001217983 */ /* 0x000ee20000300800 */
[----:B------:R-:W-:Y:S01]  /*2e260*/  IMAD.MOV.U32 R58, RZ, RZ, R177 ;  /* 0x000000ffff3a7224 */ /* 0x000fe200078e00b1 */
[----:B------:R-:W-:Y:S02]  /*2e270*/  MOV R59, R176 ;  /* 0x000000b0003b7202 */ /* 0x000fe40000000f00 */
[----:B------:R1:W-:Y:S05]  /*2e280*/  LDGSTS.E [R32+0x6080], desc[UR28][R34.64], P0 ;  /* 0x0608000022207fae */ /* 0x0003ea00081a101c */
[----:B------:R-:W-:Y:S01]  /*2e290*/  HMMA.1688.F32.TF32 R176, R28, R178, R56 ;  /* 0x000000b21cb0723c */ /* 0x000fe20000081038 */
[----:B------:R-:W3:Y:S04]  /*2e2a0*/  LDL.LU R56, [R1+0xb0] ;  /* 0x0000b00001387983 */ /* 0x000ee80000300800 */
[----:B------:R-:W3:Y:S01]  /*2e2b0*/  LDL.LU R57, [R1+0xb4] ;  /* 0x0000b40001397983 */ /* 0x000ee20000300800 */
[----:B--2---:R-:W-:-:S05]  /*2e2c0*/  IADD3 R39, P2, PT, R39, R240, RZ ;  /* 0x000000f027277210 */ /* 0x004fca0007f5e0ff */
[----:B------:R-:W-:Y:S01]  /*2e2d0*/  IMAD.X R47, R47, 0x1, R3, P2 ;  /* 0x000000012f2f7824 */ /* 0x000fe200010e0603 */
[----:B----4-:R-:W-:Y:S01]  /*2e2e0*/  IADD3 R45, P3, PT, R45, R240, RZ ;  /* 0x000000f02d2d7210 */ /* 0x010fe20007f7e0ff */
[----:B------:R-:W-:Y:S01]  /*2e2f0*/  STL [R1+0xcd0], R39 ;  /* 0x000cd02701007387 */ /* 0x000fe20000100800 */
[----:B-1----:R-:W-:Y:S02]  /*2e300*/  IMAD.MOV.U32 R34, RZ, RZ, R39 ;  /* 0x000000ffff227224 */ /* 0x002fe400078e0027 */
[----:B------:R-:W-:Y:S02]  /*2e310*/  MOV R35, R47 ;  /* 0x0000002f00237202 */ /* 0x000fe40000000f00 */
[----:B------:R-:W-:Y:S01]  /*2e320*/  IADD3.X R48, PT, PT, R48, R3, RZ, P3, !PT ;  /* 0x0000000330307210 */ /* 0x000fe20001ffe4ff */
[----:B------:R1:W-:Y:S04]  /*2e330*/  STL [R1+0xccc], R47 ;  /* 0x000ccc2f01007387 */ /* 0x0003e80000100800 */
[----:B------:R-:W-:Y:S04]  /*2e340*/  STL [R1+0xcd8], R45 ;  /* 0x000cd82d01007387 */ /* 0x000fe80000100800 */
[----:B------:R2:W-:Y:S04]  /*2e350*/  LDGSTS.E [R32+0x6800], desc[UR28][R34.64], P1 ;  /* 0x0680000022207fae */ /* 0x0005e800089a101c */
[----:B-1----:R-:W4:Y:S04]  /*2e360*/  LDL.LU R47, [R1+0x660] ;  /* 0x00066000012f7983 */ /* 0x002f280000300800 */
[----:B------:R1:W-:Y:S04]  /*2e370*/  STL [R1+0xcd4], R48 ;  /* 0x000cd43001007387 */ /* 0x0003e80000100800 */
[----:B------:R-:W4:Y:S01]  /*2e380*/  LDL.LU R39, [R1+0x668] ;  /* 0x0006680001277983 */ /* 0x000f220000300800 */
[----:B--2---:R-:W-:Y:S01]  /*2e390*/  MOV R35, R48 ;  /* 0x0000003000237202 */ /* 0x004fe20000000f00 */
[----:B------:R-:W-:-:S02]  /*2e3a0*/  IMAD.MOV.U32 R34, RZ, RZ, R45 ;  /* 0x000000ffff227224 */ /* 0x000fc400078e002d */
[----:B-1----:R-:W2:Y:S04]  /*2e3b0*/  LDL.LU R48, [R1+0x65c] ;  /* 0x00065c0001307983 */ /* 0x002ea80000300800 */
[----:B------:R-:W2:Y:S04]  /*2e3c0*/  LDL.LU R45, [R1+0x664] ;  /* 0x00066400012d7983 */ /* 0x000ea80000300800 */
[----:B------:R1:W-:Y:S01]  /*2e3d0*/  LDGSTS.E [R32+0x6880], desc[UR28][R34.64], P0 ;  /* 0x0688000022207fae */ /* 0x0003e200081a101c */
[----:B------:R-:W-:-:S05]  /*2e3e0*/  IADD3 R46, P2, PT, R46, R240, RZ ;  /* 0x000000f02e2e7210 */ /* 0x000fca0007f5e0ff */
[----:B------:R-:W-:Y:S01]  /*2e3f0*/  IMAD.X R49, R49, 0x1, R3, P2 ;  /* 0x0000000131317824 */ /* 0x000fe200010e0603 */
[----:B------:R-:W-:Y:S01]  /*2e400*/  STL [R1+0xd50], R46 ;  /* 0x000d502e01007387 */ /* 0x000fe20000100800 */
[----:B------:R-:W-:-:S03]  /*2e410*/  IADD3 R40, P3, PT, R40, R240, RZ ;  /* 0x000000f028287210 */ /* 0x000fc60007f7e0ff */
[----:B------:R1:W-:Y:S01]  /*2e420*/  STL [R1+0xd4c], R49 ;  /* 0x000d4c3101007387 */ /* 0x0003e20000100800 */
[----:B------:R-:W-:Y:S01]  /*2e430*/  IADD3.X R43, PT, PT, R43, R3, RZ, P3, !PT ;  /* 0x000000032b2b7210 */ /* 0x000fe20001ffe4ff */
[----:B-1----:R-:W-:Y:S01]  /*2e440*/  IMAD.MOV.U32 R34, RZ, RZ, R46 ;  /* 0x000000ffff227224 */ /* 0x002fe200078e002e */
[----:B------:R-:W-:Y:S01]  /*2e450*/  MOV R35, R49 ;  /* 0x0000003100237202 */ /* 0x000fe20000000f00 */
[----:B------:R-:W-:Y:S04]  /*2e460*/  STL [R1+0xd58], R40 ;  /* 0x000d582801007387 */ /* 0x000fe80000100800 */
[----:B------:R1:W-:Y:S04]  /*2e470*/  STL [R1+0xd54], R43 ;  /* 0x000d542b01007387 */ /* 0x0003e80000100800 */
[----:B------:R-:W2:Y:S04]  /*2e480*/  LDL.LU R49, [R1+0x6dc] ;  /* 0x0006dc0001317983 */ /* 0x000ea80000300800 */
[----:B------:R-:W2:Y:S04]  /*2e490*/  LDL.LU R46, [R1+0x6e0] ;  /* 0x0006e000012e7983 */ /* 0x000ea80000300800 */
[----:B------:R1:W-:Y:S02]  /*2e4a0*/  LDGSTS.E [R32+0x7000], desc[UR28][R34.64], P1 ;  /* 0x0700000022207fae */ /* 0x0003e400089a101c */
[----:B-1----:R-:W-:Y:S01]  /*2e4b0*/  MOV R35, R43 ;  /* 0x0000002b00237202 */ /* 0x002fe20000000f00 */
[----:B------:R-:W-:Y:S01]  /*2e4c0*/  IMAD.MOV.U32 R34, RZ, RZ, R40 ;  /* 0x000000ffff227224 */ /* 0x000fe200078e0028 */
[----:B------:R-:W2:Y:S04]  /*2e4d0*/  LDL.LU R43, [R1+0x6e4] ;  /* 0x0006e400012b7983 */ /* 0x000ea80000300800 */
[----:B------:R-:W2:Y:S04]  /*2e4e0*/  LDL.LU R40, [R1+0x6e8] ;  /* 0x0006e80001287983 */ /* 0x000ea80000300800 */
[----:B------:R1:W-:Y:S01]  /*2e4f0*/  LDGSTS.E [R32+0x7080], desc[UR28][R34.64], P0 ;  /* 0x0708000022207fae */ /* 0x0003e200081a101c */
[----:B------:R-:W-:-:S05]  /*2e500*/  IADD3 R42, P2, PT, R42, R240, RZ ;  /* 0x000000f02a2a7210 */ /* 0x000fca0007f5e0ff */
[----:B------:R-:W-:Y:S01]  /*2e510*/  IMAD.X R50, R50, 0x1, R3, P2 ;  /* 0x0000000132327824 */ /* 0x000fe200010e0603 */
[----:B------:R-:W-:Y:S01]  /*2e520*/  STL [R1+0xdd0], R42 ;  /* 0x000dd02a01007387 */ /* 0x000fe20000100800 */
[----:B---3--:R-:W-:-:S03]  /*2e530*/  IADD3 R33, P3, PT, R33, R240, RZ ;  /* 0x000000f021217210 */ /* 0x008fc60007f7e0ff */
[----:B------:R3:W-:Y:S01]  /*2e540*/  STL [R1+0xdcc], R50 ;  /* 0x000dcc3201007387 */ /* 0x0007e20000100800 */
[----:B------:R-:W-:Y:S01]  /*2e550*/  IADD3.X R41, PT, PT, R41, R3, RZ, P3, !PT ;  /* 0x0000000329297210 */ /* 0x000fe20001ffe4ff */
[----:B-1----:R-:W-:Y:S01]  /*2e560*/  IMAD.MOV.U32 R34, RZ, RZ, R42 ;  /* 0x000000ffff227224 */ /* 0x002fe200078e002a */
[----:B------:R-:W-:Y:S01]  /*2e570*/  MOV R35, R50 ;  /* 0x0000003200237202 */ /* 0x000fe20000000f00 */
[----:B------:R-:W-:Y:S04]  /*2e580*/  STL [R1+0xdd8], R33 ;  /* 0x000dd82101007387 */ /* 0x000fe80000100800 */
[----:B------:R1:W-:Y:S04]  /*2e590*/  STL [R1+0xdd4], R41 ;  /* 0x000dd42901007387 */ /* 0x0003e80000100800 */
[----:B---3--:R-:W3:Y:S04]  /*2e5a0*/  LDL.LU R50, [R1+0x75c] ;  /* 0x00075c0001327983 */ /* 0x008ee80000300800 */
[----:B------:R-:W3:Y:S04]  /*2e5b0*/  LDL.LU R42, [R1+0x760] ;  /* 0x00076000012a7983 */ /* 0x000ee80000300800 */
[----:B------:R1:W-:Y:S02]  /*2e5c0*/  LDGSTS.E [R32+0x7800], desc[UR28][R34.64], P1 ;  /* 0x0780000022207fae */ /* 0x0003e400089a101c */
[----:B-1----:R-:W-:Y:S01]  /*2e5d0*/  MOV R35, R41 ;  /* 0x0000002900237202 */ /* 0x002fe20000000f00 */
[----:B------:R-:W-:Y:S01]  /*2e5e0*/  IMAD.MOV.U32 R34, RZ, RZ, R33 ;  /* 0x000000ffff227224 */ /* 0x000fe200078e0021 */
[----:B------:R-:W3:Y:S04]  /*2e5f0*/  LDL.LU R41, [R1+0x764] ;  /* 0x0007640001297983 */ /* 0x000ee80000300800 */
[----:B------:R-:W3:Y:S04]  /*2e600*/  LDL.LU R33, [R1+0x768] ;  /* 0x0007680001217983 */ /* 0x000ee80000300800 */
[----:B------:R1:W-:Y:S02]  /*2e610*/  LDGSTS.E [R32+0x7880], desc[UR28][R34.64], P0 ;  /* 0x0788000022207fae */ /* 0x0003e400081a101c */
[----:B-1----:R-:W-:-:S02]  /*2e620*/  LOP3.LUT R32, R44, 0x10, RZ, 0x3c, !PT ;  /* 0x000000102c207812 */ /* 0x002fc400078e3cff */
[-C--:B----4-:R-:W-:Y:S02]  /*2e630*/  IADD3 R47, P2, PT, R47, R240.reuse, RZ ;  /* 0x000000f02f2f7210 */ /* 0x090fe40007f5e0ff */
[----:B------:R-:W-:-:S03]  /*2e640*/  IADD3 R39, P3, PT, R39, R240, RZ ;  /* 0x000000f027277210 */ /* 0x000fc60007f7e0ff */
[----:B------:R1:W-:Y:S01]  /*2e650*/  STL [R1+0x660], R47 ;  /* 0x0006602f01007387 */ /* 0x0003e20000100800 */
[----:B--2---:R-:W-:-:S03]  /*2e660*/  IMAD.X R48, R48, 0x1, R3, P2 ;  /* 0x0000000130307824 */ /* 0x004fc600010e0603 */
[----:B------:R-:W-:Y:S01]  /*2e670*/  STL [R1+0x668], R39 ;  /* 0x0006682701007387 */ /* 0x000fe20000100800 */
[----:B------:R-:W-:Y:S01]  /*2e680*/  MOV R34, R47 ;  /* 0x0000002f00227202 */ /* 0x000fe20000000f00 */
[----:B------:R-:W-:Y:S02]  /*2e690*/  IMAD.X R45, R45, 0x1, R3, P3 ;  /* 0x000000012d2d7824 */ /* 0x000fe400018e0603 */
[----:B------:R2:W-:Y:S01]  /*2e6a0*/  STL [R1+0x65c], R48 ;  /* 0x00065c3001007387 */ /* 0x0005e20000100800 */
[----:B------:R-:W-:-:S03]  /*2e6b0*/  IADD3 R32, PT, PT, R32, UR7, RZ ;  /* 0x0000000720207c10 */ /* 0x000fc6000fffe0ff */
[----:B-1----:R-:W4:Y:S01]  /*2e6c0*/  LDL.LU R47, [R1+0x7e0] ;  /* 0x0007e000012f7983 */ /* 0x002f220000300800 */
[----:B------:R-:W-:-:S03]  /*2e6d0*/  IMAD.MOV.U32 R35, RZ, RZ, R48 ;  /* 0x000000ffff237224 */ /* 0x000fc600078e0030 */
[----:B------:R-:W4:Y:S04]  /*2e6e0*/  LDL.LU R53, [R1+0x7e8] ;  /* 0x0007e80001357983 */ /* 0x000f280000300800 */
[----:B------:R1:W-:Y:S04]  /*2e6f0*/  STL [R1+0x664], R45 ;  /* 0x0006642d01007387 */ /* 0x0003e80000100800 */
[----:B--2---:R-:W2:Y:S04]  /*2e700*/  LDL.LU R48, [R1+0x7dc] ;  /* 0x0007dc0001307983 */ /* 0x004ea80000300800 */
[----:B------:R1:W-:Y:S04]  /*2e710*/  LDGSTS.E [R32+0x100], desc[UR28][R34.64], P1 ;  /* 0x0010000022207fae */ /* 0x0003e800089a101c */
[----:B------:R-:W2:Y:S01]  /*2e720*/  LDL.LU R54, [R1+0x7e4] ;  /* 0x0007e40001367983 */ /* 0x000ea20000300800 */
[----:B-1----:R-:W-:Y:S01]  /*2e730*/  MOV R34, R39 ;  /* 0x0000002700227202 */ /* 0x002fe20000000f00 */
[----:B------:R-:W-:-:S02]  /*2e740*/  IMAD.MOV.U32 R35, RZ, RZ, R45 ;  /* 0x000000ffff237224 */ /* 0x000fc400078e002d */
[----:B------:R-:W2:Y:S04]  /*2e750*/  LDL.LU R39, [R1+0x860] ;  /* 0x0008600001277983 */ /* 0x000ea80000300800 */
[----:B------:R-:W2:Y:S01]  /*2e760*/  LDL.LU R45, [R1+0x868] ;  /* 0x00086800012d7983 */ /* 0x000ea20000300800 */
[----:B------:R-:W-:-:S03]  /*2e770*/  IADD3 R46, P2, PT, R46, R240, RZ ;  /* 0x000000f02e2e7210 */ /* 0x000fc60007f5e0ff */
[----:B------:R1:W-:Y:S01]  /*2e780*/  LDGSTS.E [R32+0x180], desc[UR28][R34.64], P0 ;  /* 0x0018000022207fae */ /* 0x0003e200081a101c */
[----:B------:R-:W-:-:S03]  /*2e790*/  IADD3.X R49, PT, PT, R49, R3, RZ, P2, !PT ;  /* 0x0000000331317210 */ /* 0x000fc600017fe4ff */
[----:B------:R1:W-:Y:S04]  /*2e7a0*/  STL [R1+0x6e0], R46 ;  /* 0x0006e02e01007387 */ /* 0x0003e80000100800 */
[----:B------:R1:W-:Y:S02]  /*2e7b0*/  STL [R1+0x6dc], R49 ;  /* 0x0006dc3101007387 */ /* 0x0003e40000100800 */
[----:B-1----:R-:W-:Y:S02]  /*2e7c0*/  MOV R34, R46 ;  /* 0x0000002e00227202 */ /* 0x002fe40000000f00 */
[----:B------:R-:W-:-:S05]  /*2e7d0*/  IADD3 R40, P3, PT, R40, R240, RZ ;  /* 0x000000f028287210 */ /* 0x000fca0007f7e0ff */
[----:B------:R-:W-:Y:S01]  /*2e7e0*/  IMAD.X R43, R43, 0x1, R3, P3 ;  /* 0x000000012b2b7824 */ /* 0x000fe200018e0603 */
[----:B------:R1:W-:Y:S04]  /*2e7f0*/  STL [R1+0x6e8], R40 ;  /* 0x0006e82801007387 */ /* 0x0003e80000100800 */
[----:B------:R-:W2:Y:S01]  /*2e800*/  LDL.LU R46, [R1+0x85c] ;  /* 0x00085c00012e7983 */ /* 0x000ea20000300800 */
[----:B------:R-:W-:-:S03]  /*2e810*/  IMAD.MOV.U32 R35, RZ, RZ, R49 ;  /* 0x000000ffff237224 */ /* 0x000fc600078e0031 */
[----:B------:R1:W-:Y:S04]  /*2e820*/  STL [R1+0x6e4], R43 ;  /* 0x0006e42b01007387 */ /* 0x0003e80000100800 */
[----:B------:R-:W2:Y:S04]  /*2e830*/  LDL.LU R49, [R1+0x864] ;  /* 0x0008640001317983 */ /* 0x000ea80000300800 */
[----:B------:R1:W-:Y:S02]  /*2e840*/  LDGSTS.E [R32+0x900], desc[UR28][R34.64], P1 ;  /* 0x0090000022207fae */ /* 0x0003e400089a101c */
[----:B-1----:R-:W-:Y:S01]  /*2e850*/  MOV R34, R40 ;  /* 0x0000002800227202 */ /* 0x002fe20000000f00 */
[----:B------:R-:W-:Y:S01]  /*2e860*/  IMAD.MOV.U32 R35, RZ, RZ, R43 ;  /* 0x000000ffff237224 */ /* 0x000fe200078e002b */
[----:B------:R-:W2:Y:S04]  /*2e870*/  LDL.LU R40, [R1+0x8e0] ;  /* 0x0008e00001287983 */ /* 0x000ea80000300800 */
[----:B------:R-:W2:Y:S04]  /*2e880*/  LDL.LU R43, [R1+0x8e8] ;  /* 0x0008e800012b7983 */ /* 0x000ea80000300800 */
[----:B------:R1:W-:Y:S01]  /*2e890*/  LDGSTS.E [R32+0x980], desc[UR28][R34.64], P0 ;  /* 0x0098000022207fae */ /* 0x0003e200081a101c */
[----:B---3--:R-:W-:-:S04]  /*2e8a0*/  IADD3 R42, P2, PT, R42, R240, RZ ;  /* 0x000000f02a2a7210 */ /* 0x008fc80007f5e0ff */
[----:B------:R-:W-:Y:S01]  /*2e8b0*/  IADD3.X R50, PT, PT, R50, R3, RZ, P2, !PT ;  /* 0x0000000332327210 */ /* 0x000fe200017fe4ff */
[----:B------:R3:W-:Y:S01]  /*2e8c0*/  STL [R1+0x760], R42 ;  /* 0x0007602a01007387 */ /* 0x0007e20000100800 */
[----:B-1----:R-:W-:-:S03]  /*2e8d0*/  MOV R34, R42 ;  /* 0x0000002a00227202 */ /* 0x002fc60000000f00 */
[----:B------:R1:W-:Y:S01]  /*2e8e0*/  STL [R1+0x75c], R50 ;  /* 0x00075c3201007387 */ /* 0x0003e20000100800 */
[----:B------:R-:W-:-:S05]  /*2e8f0*/  IMAD.MOV.U32 R35, RZ, RZ, R50 ;  /* 0x000000ffff237224 */ /* 0x000fca00078e0032 */
[----:B------:R1:W-:Y:S01]  /*2e900*/  LDGSTS.E [R32+0x1100], desc[UR28][R34.64], P1 ;  /* 0x0110000022207fae */ /* 0x0003e200089a101c */
[----:B------:R-:W-:-:S05]  /*2e910*/  IADD3 R33, P3, PT, R33, R240, RZ ;  /* 0x000000f021217210 */ /* 0x000fca0007f7e0ff */
[----:B------:R-:W-:Y:S01]  /*2e920*/  IMAD.X R41, R41, 0x1, R3, P3 ;  /* 0x0000000129297824 */ /* 0x000fe200018e0603 */
[----:B------:R-:W-:Y:S04]  /*2e930*/  STL [R1+0x768], R33 ;  /* 0x0007682101007387 */ /* 0x000fe80000100800 */
[----:B---3--:R-:W3:Y:S04]  /*2e940*/  LDL.LU R42, [R1+0x8dc] ;  /* 0x0008dc00012a7983 */ /* 0x008ee80000300800 */
[----:B------:R1:W-:Y:S04]  /*2e950*/  STL [R1+0x764], R41 ;  /* 0x0007642901007387 */ /* 0x0003e80000100800 */
[----:B-1----:R-:W3:Y:S01]  /*2e960*/  LDL.LU R50, [R1+0x8e4] ;  /* 0x0008e40001327983 */ /* 0x002ee20000300800 */
[----:B------:R-:W-:Y:S01]  /*2e970*/  MOV R34, R33 ;  /* 0x0000002100227202 */ /* 0x000fe20000000f00 */
[----:B------:R-:W-:-:S02]  /*2e980*/  IMAD.MOV.U32 R35, RZ, RZ, R41 ;  /* 0x000000ffff237224 */ /* 0x000fc400078e0029 */
[----:B------:R-:W3:Y:S04]  /*2e990*/  LDL.LU R41, [R1+0x960] ;  /* 0x0009600001297983 */ /* 0x000ee80000300800 */
[----:B------:R-:W3:Y:S04]  /*2e9a0*/  LDL.LU R33, [R1+0x968] ;  /* 0x0009680001217983 */ /* 0x000ee80000300800 */
[----:B------:R1:W-:Y:S01]  /*2e9b0*/  LDGSTS.E [R32+0x1180], desc[UR28][R34.64], P0 ;  /* 0x0118000022207fae */ /* 0x0003e200081a101c */
[-C--:B----4-:R-:W-:Y:S02]  /*2e9c0*/  IADD3 R47, P2, PT, R47, R240.reuse, RZ ;  /* 0x000000f02f2f7210 */ /* 0x090fe40007f5e0ff */
[----:B------:R-:W-:-:S03]  /*2e9d0*/  IADD3 R53, P3, PT, R53, R240, RZ ;  /* 0x000000f035357210 */ /* 0x000fc60007f7e0ff */
[----:B------:R-:W-:Y:S01]  /*2e9e0*/  STL [R1+0x7e0], R47 ;  /* 0x0007e02f01007387 */ /* 0x000fe20000100800 */
[----:B-1----:R-:W-:Y:S02]  /*2e9f0*/  MOV R34, R47 ;  /* 0x0000002f00227202 */ /* 0x002fe40000000f00 */
[----:B--2---:R-:W-:-:S05]  /*2ea00*/  IADD3.X R48, PT, PT, R48, R3, RZ, P2, !PT ;  /* 0x0000000330307210 */ /* 0x004fca00017fe4ff */
[----:B------:R-:W-:Y:S01]  /*2ea10*/  IMAD.MOV.U32 R35, RZ, RZ, R48 ;  /* 0x000000ffff237224 */ /* 0x000fe200078e0030 */
[----:B------:R1:W-:Y:S01]  /*2ea20*/  STL [R1+0x7dc], R48 ;  /* 0x0007dc3001007387 */ /* 0x0003e20000100800 */
[----:B------:R-:W-:-:S03]  /*2ea30*/  IMAD.X R54, R54, 0x1, R3, P3 ;  /* 0x0000000136367824 */ /* 0x000fc600018e0603 */
[----:B------:R-:W-:Y:S04]  /*2ea40*/  STL [R1+0x7e8], R53 ;  /* 0x0007e83501007387 */ /* 0x000fe80000100800 */
[----:B------:R2:W-:Y:S04]  /*2ea50*/  LDGSTS.E [R32+0x1900], desc[UR28][R34.64], P1 ;  /* 0x0190000022207fae */ /* 0x0005e800089a101c */
[----:B-1----:R-:W4:Y:S01]  /*2ea60*/  LDL.LU R48, [R1+0x95c] ;  /* 0x00095c0001307983 */ /* 0x002f220000300800 */
[----:B------:R-:W-:-:S03]  /*2ea70*/  IADD3 R39, P2, PT, R39, R240, RZ ;  /* 0x000000f027277210 */ /* 0x000fc60007f5e0ff */
[----:B------:R-:W-:Y:S01]  /*2ea80*/  STL [R1+0x7e4], R54 ;  /* 0x0007e43601007387 */ /* 0x000fe20000100800 */
[----:B------:R-:W-:Y:S02]  /*2ea90*/  IADD3 R45, P3, PT, R45, R240, RZ ;  /* 0x000000f02d2d7210 */ /* 0x000fe40007f7e0ff */
[----:B--2---:R-:W-:Y:S01]  /*2eaa0*/  MOV R34, R53 ;  /* 0x0000003500227202 */ /* 0x004fe20000000f00 */
[----:B------:R-:W-:Y:S01]  /*2eab0*/  IMAD.MOV.U32 R35, RZ, RZ, R54 ;  /* 0x000000ffff237224 */ /* 0x000fe200078e0036 */
[----:B------:R-:W2:Y:S04]  /*2eac0*/  LDL.LU R47, [R1+0x964] ;  /* 0x00096400012f7983 */ /* 0x000ea80000300800 */
[----:B------:R1:W-:Y:S04]  /*2ead0*/  LDGSTS.E [R32+0x1980], desc[UR28][R34.64], P0 ;  /* 0x0198000022207fae */ /* 0x0003e800081a101c */
[----:B------:R-:W-:Y:S01]  /*2eae0*/  STL [R1+0x860], R39 ;  /* 0x0008602701007387 */ /* 0x000fe20000100800 */
[----:B-1----:R-:W-:-:S02]  /*2eaf0*/  MOV R34, R39 ;  /* 0x0000002700227202 */ /* 0x002fc40000000f00 */
[----:B------:R-:W-:-:S05]  /*2eb00*/  IADD3.X R46, PT, PT, R46, R3, RZ, P2, !PT ;  /* 0x000000032e2e7210 */ /* 0x000fca00017fe4ff */
[----:B------:R-:W-:Y:S01]  /*2eb10*/  IMAD.MOV.U32 R35, RZ, RZ, R46 ;  /* 0x000000ffff237224 */ /* 0x000fe200078e002e */
[----:B------:R1:W-:Y:S01]  /*2eb20*/  STL [R1+0x85c], R46 ;  /* 0x00085c2e01007387 */ /* 0x0003e20000100800 */
[----:B------:R-:W-:-:S03]  /*2eb30*/  IMAD.X R49, R49, 0x1, R3, P3 ;  /* 0x0000000131317824 */ /* 0x000fc600018e0603 */
[----:B------:R-:W-:Y:S04]  /*2eb40*/  STL [R1+0x868], R45 ;  /* 0x0008682d01007387 */ /* 0x000fe80000100800 */
[----:B------:R1:W-:Y:S04]  /*2eb50*/  LDGSTS.E [R32+0x2100], desc[UR28][R34.64], P1 ;  /* 0x0210000022207fae */ /* 0x0003e800089a101c */
[----:B-1----:R-:W2:Y:S04]  /*2eb60*/  LDL.LU R46, [R1+0x9e0] ;  /* 0x0009e000012e7983 */ /* 0x002ea80000300800 */
[----:B------:R1:W-:Y:S04]  /*2eb70*/  STL [R1+0x864], R49 ;  /* 0x0008643101007387 */ /* 0x0003e80000100800 */
[----:B------:R-:W2:Y:S01]  /*2eb80*/  LDL.LU R39, [R1+0x9e8] ;  /* 0x0009e80001277983 */ /* 0x000ea20000300800 */
[----:B------:R-:W-:-:S03]  /*2eb90*/  IMAD.MOV.U32 R35, RZ, RZ, R49 ;  /* 0x000000ffff237224 */ /* 0x000fc600078e0031 */
[----:B-1----:R-:W2:Y:S01]  /*2eba0*/  LDL.LU R49, [R1+0x9dc] ;  /* 0x0009dc0001317983 */ /* 0x002ea20000300800 */
[----:B------:R-:W-:Y:S02]  /*2ebb0*/  MOV R34, R45 ;  /* 0x0000002d00227202 */ /* 0x000fe40000000f00 */
[-C--:B------:R-:W-:Y:S01]  /*2ebc0*/  IADD3 R40, P2, PT, R40, R240.reuse, RZ ;  /* 0x000000f028287210 */ /* 0x080fe20007f5e0ff */
[----:B------:R-:W2:Y:S01]  /*2ebd0*/  LDL.LU R45, [R1+0x9e4] ;  /* 0x0009e400012d7983 */ /* 0x000ea20000300800 */
[----:B------:R-:W-:-:S03]  /*2ebe0*/  IADD3 R43, P3, PT, R43, R240, RZ ;  /* 0x000000f02b2b7210 */ /* 0x000fc60007f7e0ff */
[----:B------:R1:W-:Y:S04]  /*2ebf0*/  LDGSTS.E [R32+0x2180], desc[UR28][R34.64], P0 ;  /* 0x0218000022207fae */ /* 0x0003e800081a101c */
[----:B------:R-:W-:Y:S01]  /*2ec00*/  STL [R1+0x8e0], R40 ;  /* 0x0008e02801007387 */ /* 0x000fe20000100800 */
[----:B-1----:R-:W-:Y:S02]  /*2ec10*/  MOV R34, R40 ;  /* 0x0000002800227202 */ /* 0x002fe40000000f00 */
[----:B---3--:R-:W-:-:S05]  /*2ec20*/  IADD3.X R42, PT, PT, R42, R3, RZ, P2, !PT ;  /* 0x000000032a2a7210 */ /* 0x008fca00017fe4ff */
        /* <DEDUP_REMOVED lines=8> */
[----:B---3--:R-:W-:Y:S01]  /*2ecb0*/  IMAD.MOV.U32 R35, RZ, RZ, R50 ;  /* 0x000000ffff237224 */ /* 0x008fe200078e0032 */
[----:B------:R-:W-:-:S02]  /*2ecc0*/  MOV R34, R43 ;  /* 0x0000002b00227202 */ /* 0x000fc40000000f00 */
[----:B-1----:R-:W3:Y:S04]  /*2ecd0*/  LDL.LU R50, [R1+0xa5c] ;  /* 0x000a5c0001327983 */ /* 0x002ee80000300800 */
[----:B------:R-:W3:Y:S01]  /*2ece0*/  LDL.LU R43, [R1+0xa64] ;  /* 0x000a6400012b7983 */ /* 0x000ee20000300800 */
[-C--:B------:R-:W-:Y:S02]  /*2ecf0*/  IADD3 R41, P2, PT, R41, R240.reuse, RZ ;  /* 0x000000f029297210 */ /* 0x080fe40007f5e0ff */
[----:B------:R-:W-:Y:S01]  /*2ed00*/  IADD3 R33, P3, PT, R33, R240, RZ ;  /* 0x000000f021217210 */ /* 0x000fe20007f7e0ff */
[----:B------:R1:W-:Y:S04]  /*2ed10*/  LDGSTS.E [R32+0x2980], desc[UR28][R34.64], P0 ;  /* 0x0298000022207fae */ /* 0x0003e800081a101c */
[----:B------:R2:W-:Y:S01]  /*2ed20*/  STL [R1+0x960], R41 ;  /* 0x0009602901007387 */ /* 0x0005e20000100800 */
[----:B-1----:R-:W-:-:S02]  /*2ed30*/  MOV R34, R41 ;  /* 0x0000002900227202 */ /* 0x002fc40000000f00 */
[----:B----4-:R-:W-:-:S05]  /*2ed40*/  IADD3.X R48, PT, PT, R48, R3, RZ, P2, !PT ;  /* 0x0000000330307210 */ /* 0x010fca00017fe4ff */
[----:B------:R1:W-:Y:S01]  /*2ed50*/  STL [R1+0x95c], R48 ;  /* 0x00095c3001007387 */ /* 0x0003e20000100800 */
[----:B--2---:R-:W-:-:S03]  /*2ed60*/  IMAD.X R47, R47, 0x1, R3, P3 ;  /* 0x000000012f2f7824 */ /* 0x004fc600018e0603 */
[----:B------:R-:W-:Y:S01]  /*2ed70*/  STL [R1+0x968], R33 ;  /* 0x0009682101007387 */ /* 0x000fe20000100800 */
[----:B------:R-:W-:-:S03]  /*2ed80*/  IMAD.MOV.U32 R35, RZ, RZ, R48 ;  /* 0x000000ffff237224 */ /* 0x000fc600078e0030 */
[----:B------:R-:W2:Y:S04]  /*2ed90*/  LDL.LU R41, [R1+0xae0] ;  /* 0x000ae00001297983 */ /* 0x000ea80000300800 */
[----:B------:R4:W-:Y:S04]  /*2eda0*/  STL [R1+0x964], R47 ;  /* 0x0009642f01007387 */ /* 0x0009e80000100800 */
[----:B------:R-:W2:Y:S04]  /*2edb0*/  LDL.LU R53, [R1+0xae8] ;  /* 0x000ae80001357983 */ /* 0x000ea80000300800 */
[----:B-1----:R-:W2:Y:S04]  /*2edc0*/  LDL.LU R48, [R1+0xadc] ;  /* 0x000adc0001307983 */ /* 0x002ea80000300800 */
[----:B------:R1:W-:Y:S04]  /*2edd0*/  LDGSTS.E [R32+0x3100], desc[UR28][R34.64], P1 ;  /* 0x0310000022207fae */ /* 0x0003e800089a101c */
[----:B------:R-:W2:Y:S01]  /*2ede0*/  LDL.LU R54, [R1+0xae4] ;  /* 0x000ae40001367983 */ /* 0x000ea20000300800 */
[----:B-1----:R-:W-:Y:S01]  /*2edf0*/  MOV R34, R33 ;  /* 0x0000002100227202 */ /* 0x002fe20000000f00 */
[----:B------:R-:W-:-:S02]  /*2ee00*/  IMAD.MOV.U32 R35, RZ, RZ, R47 ;  /* 0x000000ffff237224 */ /* 0x000fc400078e002f */
[----:B----4-:R-:W4:Y:S04]  /*2ee10*/  LDL.LU R47, [R1+0xb60] ;  /* 0x000b6000012f7983 */ /* 0x010f280000300800 */
[----:B------:R-:W4:Y:S04]  /*2ee20*/  LDL.LU R33, [R1+0xb68] ;  /* 0x000b680001217983 */ /* 0x000f280000300800 */
[----:B------:R1:W-:Y:S01]  /*2ee30*/  LDGSTS.E [R32+0x3180], desc[UR28][R34.64], P0 ;  /* 0x0318000022207fae */ /* 0x0003e200081a101c */
[----:B------:R-:W-:-:S05]  /*2ee40*/  IADD3 R46, P2, PT, R46, R240, RZ ;  /* 0x000000f02e2e7210 */ /* 0x000fca0007f5e0ff */
[----:B------:R-:W-:Y:S01]  /*2ee50*/  STL [R1+0x9e0], R46 ;  /* 0x0009e02e01007387 */ /* 0x000fe20000100800 */
[----:B------:R-:W-:Y:S02]  /*2ee60*/  IADD3 R39, P3, PT, R39, R240, RZ ;  /* 0x000000f027277210 */ /* 0x000fe40007f7e0ff */
[----:B------:R-:W-:-:S03]  /*2ee70*/  IADD3.X R49, PT, PT, R49, R3, RZ, P2, !PT ;  /* 0x0000000331317210 */ /* 0x000fc600017fe4ff */
[----:B------:R-:W-:Y:S02]  /*2ee80*/  IMAD.X R45, R45, 0x1, R3, P3 ;  /* 0x000000012d2d7824 */ /* 0x000fe400018e0603 */
[----:B------:R1:W-:Y:S02]  /*2ee90*/  STL [R1+0x9dc], R49 ;  /* 0x0009dc3101007387 */ /* 0x0003e40000100800 */
[----:B-1----:R-:W-:Y:S02]  /*2eea0*/  IMAD.MOV.U32 R35, RZ, RZ, R49 ;  /* 0x000000ffff237224 */ /* 0x002fe400078e0031 */
[----:B------:R-:W-:Y:S01]  /*2eeb0*/  STL [R1+0x9e8], R39 ;  /* 0x0009e82701007387 */ /* 0x000fe20000100800 */
[----:B------:R-:W-:-:S03]  /*2eec0*/  MOV R34, R46 ;  /* 0x0000002e00227202 */ /* 0x000fc60000000f00 */
[----:B------:R-:W4:Y:S04]  /*2eed0*/  LDL.LU R49, [R1+0xb5c] ;  /* 0x000b5c0001317983 */ /* 0x000f280000300800 */
[----:B------:R1:W-:Y:S04]  /*2eee0*/  STL [R1+0x9e4], R45 ;  /* 0x0009e42d01007387 */ /* 0x0003e80000100800 */
[----:B------:R-:W4:Y:S04]  /*2eef0*/  LDL.LU R46, [R1+0xb64] ;  /* 0x000b6400012e7983 */ /* 0x000f280000300800 */
[----:B------:R1:W-:Y:S02]  /*2ef00*/  LDGSTS.E [R32+0x3900], desc[UR28][R34.64], P1 ;  /* 0x0390000022207fae */ /* 0x0003e400089a101c */
[----:B-1----:R-:W-:Y:S01]  /*2ef10*/  MOV R34, R39 ;  /* 0x0000002700227202 */ /* 0x002fe20000000f00 */
[----:B------:R-:W-:-:S02]  /*2ef20*/  IMAD.MOV.U32 R35, RZ, RZ, R45 ;  /* 0x000000ffff237224 */ /* 0x000fc400078e002d */
[----:B------:R-:W4:Y:S04]  /*2ef30*/  LDL.LU R45, [R1+0xbe0] ;  /* 0x000be000012d7983 */ /* 0x000f280000300800 */
[----:B------:R-:W4:Y:S04]  /*2ef40*/  LDL.LU R39, [R1+0xbe8] ;  /* 0x000be80001277983 */ /* 0x000f280000300800 */
[----:B------:R1:W-:Y:S01]  /*2ef50*/  LDGSTS.E [R32+0x3980], desc[UR28][R34.64], P0 ;  /* 0x0398000022207fae */ /* 0x0003e200081a101c */
[-C--:B------:R-:W-:Y:S02]  /*2ef60*/  IADD3 R42, P2, PT, R42, R240.reuse, RZ ;  /* 0x000000f02a2a7210 */ /* 0x080fe40007f5e0ff */
[----:B------:R-:W-:-:S03]  /*2ef70*/  IADD3 R40, P3, PT, R40, R240, RZ ;  /* 0x000000f028287210 */ /* 0x000fc60007f7e0ff */
[----:B------:R-:W-:Y:S01]  /*2ef80*/  STL [R1+0xa60], R42 ;  /* 0x000a602a01007387 */ /* 0x000fe20000100800 */
[----:B---3--:R-:W-:Y:S01]  /*2ef90*/  IADD3.X R50, PT, PT, R50, R3, RZ, P2, !PT ;  /* 0x0000000332327210 */ /* 0x008fe200017fe4ff */
[----:B------:R-:W-:-:S04]  /*2efa0*/  IMAD.X R43, R43, 0x1, R3, P3 ;  /* 0x000000012b2b7824 */ /* 0x000fc800018e0603 */
[----:B------:R3:W-:Y:S01]  /*2efb0*/  STL [R1+0xa5c], R50 ;  /* 0x000a5c3201007387 */ /* 0x0007e20000100800 */
[----:B-1----:R-:W-:-:S03]  /*2efc0*/  IMAD.MOV.U32 R35, RZ, RZ, R50 ;  /* 0x000000ffff237224 */ /* 0x002fc600078e0032 */
[----:B------:R-:W-:Y:S01]  /*2efd0*/  STL [R1+0xa68], R40 ;  /* 0x000a682801007387 */ /* 0x000fe20000100800 */
[----:B------:R-:W-:-:S03]  /*2efe0*/  MOV R34, R42 ;  /* 0x0000002a00227202 */ /* 0x000fc60000000f00 */
[----:B---3--:R-:W3:Y:S04]  /*2eff0*/  LDL.LU R50, [R1+0xbdc] ;  /* 0x000bdc0001327983 */ /* 0x008ee80000300800 */
[----:B------:R1:W-:Y:S04]  /*2f000*/  STL [R1+0xa64], R43 ;  /* 0x000a642b01007387 */ /* 0x0003e80000100800 */
[----:B------:R-:W3:Y:S04]  /*2f010*/  LDL.LU R42, [R1+0xbe4] ;  /* 0x000be400012a7983 */ /* 0x000ee80000300800 */
[----:B------:R1:W-:Y:S02]  /*2f020*/  LDGSTS.E [R32+0x4100], desc[UR28][R34.64], P1 ;  /* 0x0410000022207fae */ /* 0x0003e400089a101c */
[----:B-1----:R-:W-:Y:S01]  /*2f030*/  MOV R34, R40 ;  /* 0x0000002800227202 */ /* 0x002fe20000000f00 */
[----:B------:R-:W-:-:S02]  /*2f040*/  IMAD.MOV.U32 R35, RZ, RZ, R43 ;  /* 0x000000ffff237224 */ /* 0x000fc400078e002b */
[----:B------:R-:W3:Y:S04]  /*2f050*/  LDL.LU R43, [R1+0xc60] ;  /* 0x000c6000012b7983 */ /* 0x000ee80000300800 */
[----:B------:R-:W3:Y:S04]  /*2f060*/  LDL.LU R40, [R1+0xc68] ;  /* 0x000c680001287983 */ /* 0x000ee80000300800 */
[----:B------:R1:W-:Y:S01]  /*2f070*/  LDGSTS.E [R32+0x4180], desc[UR28][R34.64], P0 ;  /* 0x0418000022207fae */ /* 0x0003e200081a101c */
[-C--:B--2---:R-:W-:Y:S02]  /*2f080*/  IADD3 R41, P2, PT, R41, R240.reuse, RZ ;  /* 0x000000f029297210 */ /* 0x084fe40007f5e0ff */
[----:B------:R-:W-:-:S02]  /*2f090*/  IADD3 R53, P3, PT, R53, R240, RZ ;  /* 0x000000f035357210 */ /* 0x000fc40007f7e0ff */
[----:B------:R-:W-:Y:S01]  /*2f0a0*/  IADD3.X R48, PT, PT, R48, R3, RZ, P2, !PT ;  /* 0x0000000330307210 */ /* 0x000fe200017fe4ff */
[----:B------:R-:W-:Y:S01]  /*2f0b0*/  STL [R1+0xae0], R41 ;  /* 0x000ae02901007387 */ /* 0x000fe20000100800 */
[----:B-1----:R-:W-:-:S03]  /*2f0c0*/  MOV R34, R41 ;  /* 0x0000002900227202 */ /* 0x002fc60000000f00 */
[----:B------:R1:W-:Y:S01]  /*2f0d0*/  STL [R1+0xadc], R48 ;  /* 0x000adc3001007387 */ /* 0x0003e20000100800 */
[----:B------:R-:W-:Y:S02]  /*2f0e0*/  IMAD.MOV.U32 R35, RZ, RZ, R48 ;  /* 0x000000ffff237224 */ /* 0x000fe400078e0030 */
[----:B------:R-:W-:Y:S01]  /*2f0f0*/  IMAD.X R54, R54, 0x1, R3, P3 ;  /* 0x0000000136367824 */ /* 0x000fe200018e0603 */
[----:B------:R-:W-:Y:S04]  /*2f100*/  STL [R1+0xae8], R53 ;  /* 0x000ae83501007387 */ /* 0x000fe80000100800 */
[----:B------:R2:W-:Y:S04]  /*2f110*/  LDGSTS.E [R32+0x4900], desc[UR28][R34.64], P1 ;  /* 0x0490000022207fae */ /* 0x0005e800089a101c */
[----:B-1----:R-:W3:Y:S01]  /*2f120*/  LDL.LU R48, [R1+0xc5c] ;  /* 0x000c5c0001307983 */ /* 0x002ee20000300800 */
[----:B----4-:R-:W-:-:S03]  /*2f130*/  IADD3 R47, P2, PT, R47, R240, RZ ;  /* 0x000000f02f2f7210 */ /* 0x010fc60007f5e0ff */
[----:B------:R-:W-:Y:S01]  /*2f140*/  STL [R1+0xae4], R54 ;  /* 0x000ae43601007387 */ /* 0x000fe20000100800 */
[----:B------:R-:W-:-:S03]  /*2f150*/  IADD3 R33, P3, PT, R33, R240, RZ ;  /* 0x000000f021217210 */ /* 0x000fc60007f7e0ff */
[----:B------:R-:W4:Y:S01]  /*2f160*/  LDL.LU R41, [R1+0xc64] ;  /* 0x000c640001297983 */ /* 0x000f220000300800 */
[----:B--2---:R-:W-:Y:S01]  /*2f170*/  MOV R34, R53 ;  /* 0x0000003500227202 */ /* 0x004fe20000000f00 */
[----:B------:R-:W-:Y:S02]  /*2f180*/  IMAD.MOV.U32 R35, RZ, RZ, R54 ;  /* 0x000000ffff237224 */ /* 0x000fe400078e0036 */
[----:B------:R1:W-:Y:S04]  /*2f190*/  STL [R1+0xb60], R47 ;  /* 0x000b602f01007387 */ /* 0x0003e80000100800 */
[----:B------:R2:W-:Y:S02]  /*2f1a0*/  LDGSTS.E [R32+0x4980], desc[UR28][R34.64], P0 ;  /* 0x0498000022207fae */ /* 0x0005e400081a101c */
[----:B--2---:R-:W-:-:S02]  /*2f1b0*/  MOV R34, R47 ;  /* 0x0000002f00227202 */ /* 0x004fc40000000f00 */
[----:B------:R-:W-:-:S05]  /*2f1c0*/  IADD3.X R49, PT, PT, R49, R3, RZ, P2, !PT ;  /* 0x0000000331317210 */ /* 0x000fca00017fe4ff */
[----:B------:R-:W-:Y:S02]  /*2f1d0*/  IMAD.MOV.U32 R35, RZ, RZ, R49 ;  /* 0x000000ffff237224 */ /* 0x000fe400078e0031 */
[----:B------:R-:W-:Y:S01]  /*2f1e0*/  IMAD.X R46, R46, 0x1, R3, P3 ;  /* 0x000000012e2e7824 */ /* 0x000fe200018e0603 */
[----:B------:R-:W-:Y:S04]  /*2f1f0*/  STL [R1+0xb5c], R49 ;  /* 0x000b5c3101007387 */ /* 0x000fe80000100800 */
[----:B------:R2:W-:Y:S04]  /*2f200*/  STL [R1+0xb68], R33 ;  /* 0x000b682101007387 */ /* 0x0005e80000100800 */
[----:B------:R2:W-:Y:S04]  /*2f210*/  LDGSTS.E [R32+0x5100], desc[UR28][R34.64], P1 ;  /* 0x0510000022207fae */ /* 0x0005e800089a101c */
[----:B------:R2:W-:Y:S04]  /*2f220*/  STL [R1+0xb64], R46 ;  /* 0x000b642e01007387 */ /* 0x0005e80000100800 */
[----:B-1----:R-:W4:Y:S01]  /*2f230*/  LDL.LU R47, [R1+0xcdc] ;  /* 0x000cdc00012f7983 */ /* 0x002f220000300800 */
[----:B--2---:R-:W-:Y:S01]  /*2f240*/  MOV R34, R33 ;  /* 0x0000002100227202 */ /* 0x004fe20000000f00 */
[----:B------:R-:W-:-:S02]  /*2f250*/  IMAD.MOV.U32 R35, RZ, RZ, R46 ;  /* 0x000000ffff237224 */ /* 0x000fc400078e002e */
[----:B------:R-:W2:Y:S04]  /*2f260*/  LDL.LU R33, [R1+0xce0] ;  /* 0x000ce00001217983 */ /* 0x000ea80000300800 */
[----:B------:R-:W2:Y:S04]  /*2f270*/  LDL.LU R49, [R1+0xce4] ;  /* 0x000ce40001317983 */ /* 0x000ea80000300800 */
[----:B------:R-:W2:Y:S01]  /*2f280*/  LDL.LU R46, [R1+0xce8] ;  /* 0x000ce800012e7983 */ /* 0x000ea20000300800 */
[-C--:B------:R-:W-:Y:S02]  /*2f290*/  IADD3 R45, P2, PT, R45, R240.reuse, RZ ;  /* 0x000000f02d2d7210 */ /* 0x080fe40007f5e0ff */
[----:B------:R-:W-:Y:S01]  /*2f2a0*/  IADD3 R39, P3, PT, R39, R240, RZ ;  /* 0x000000f027277210 */ /* 0x000fe20007f7e0ff */
[----:B------:R1:W-:Y:S04]  /*2f2b0*/  LDGSTS.E [R32+0x5180], desc[UR28][R34.64], P0 ;  /* 0x0518000022207fae */ /* 0x0003e800081a101c */
[----:B------:R-:W-:Y:S01]  /*2f2c0*/  STL [R1+0xbe0], R45 ;  /* 0x000be02d01007387 */ /* 0x000fe20000100800 */
[----:B-1----:R-:W-:-:S02]  /*2f2d0*/  MOV R34, R45 ;  /* 0x0000002d00227202 */ /* 0x002fc40000000f00 */
[----:B---3--:R-:W-:-:S05]  /*2f2e0*/  IADD3.X R50, PT, PT, R50, R3, RZ, P2, !PT ;  /* 0x0000000332327210 */ /* 0x008fca00017fe4ff */
[----:B------:R-:W-:Y:S02]  /*2f2f0*/  IMAD.MOV.U32 R35, RZ, RZ, R50 ;  /* 0x000000ffff237224 */ /* 0x000fe400078e0032 */
[----:B------:R-:W-:Y:S01]  /*2f300*/  IMAD.X R42, R42, 0x1, R3, P3 ;  /* 0x000000012a2a7824 */ /* 0x000fe200018e0603 */
[----:B------:R1:W-:Y:S04]  /*2f310*/  STL [R1+0xbdc], R50 ;  /* 0x000bdc3201007387 */ /* 0x0003e80000100800 */
[----:B------:R-:W-:Y:S04]  /*2f320*/  STL [R1+0xbe8], R39 ;  /* 0x000be82701007387 */ /* 0x000fe80000100800 */
[----:B------:R3:W-:Y:S04]  /*2f330*/  STL [R1+0xbe4], R42 ;  /* 0x000be42a01007387 */ /* 0x0007e80000100800 */
[----:B------:R3:W-:Y:S04]  /*2f340*/  LDGSTS.E [R32+0x5900], desc[UR28][R34.64], P1 ;  /* 0x0590000022207fae */ /* 0x0007e800089a101c */
[----:B-1----:R-:W2:Y:S04]  /*2f350*/  LDL.LU R50, [R1+0xd5c] ;  /* 0x000d5c0001327983 */ /* 0x002ea80000300800 */
[----:B------:R-:W2:Y:S01]  /*2f360*/  LDL.LU R45, [R1+0xd60] ;  /* 0x000d6000012d7983 */ /* 0x000ea20000300800 */
[----:B---3--:R-:W-:Y:S01]  /*2f370*/  IMAD.MOV.U32 R35, RZ, RZ, R42 ;  /* 0x000000ffff237224 */ /* 0x008fe200078e002a */
[----:B------:R-:W-:-:S02]  /*2f380*/  MOV R34, R39 ;  /* 0x0000002700227202 */ /* 0x000fc40000000f00 */
[----:B------:R-:W3:Y:S04]  /*2f390*/  LDL.LU R42, [R1+0xd64] ;  /* 0x000d6400012a7983 */ /* 0x000ee80000300800 */
[----:B------:R-:W3:Y:S01]  /*2f3a0*/  LDL.LU R39, [R1+0xd68] ;  /* 0x000d680001277983 */ /* 0x000ee20000300800 */
[-C--:B------:R-:W-:Y:S02]  /*2f3b0*/  IADD3 R43, P2, PT, R43, R240.reuse, RZ ;  /* 0x000000f02b2b7210 */ /* 0x080fe40007f5e0ff */
[----:B------:R-:W-:Y:S01]  /*2f3c0*/  IADD3 R40, P3, PT, R40, R240, RZ ;  /* 0x000000f028287210 */ /* 0x000fe20007f7e0ff */
[----:B------:R1:W-:Y:S04]  /*2f3d0*/  LDGSTS.E [R32+0x5980], desc[UR28][R34.64], P0 ;  /* 0x0598000022207fae */ /* 0x0003e800081a101c */
[----:B------:R-:W-:Y:S01]  /*2f3e0*/  STL [R1+0xc60], R43 ;  /* 0x000c602b01007387 */ /* 0x000fe20000100800 */
[----:B-1----:R-:W-:Y:S01]  /*2f3f0*/  MOV R34, R43 ;  /* 0x0000002b00227202 */ /* 0x002fe20000000f00 */
[----:B------:R-:W-:Y:S01]  /*2f400*/  IMAD.MOV.U32 R58, RZ, RZ, R173 ;  /* 0x000000ffff3a7224 */ /* 0x000fe200078e00ad */
[----:B------:R-:W-:-:S05]  /*2f410*/  IADD3.X R48, PT, PT, R48, R3, RZ, P2, !PT ;  /* 0x0000000330307210 */ /* 0x000fca00017fe4ff */
[----:B------:R-:W-:Y:S02]  /*2f420*/  IMAD.MOV.U32 R35, RZ, RZ, R48 ;  /* 0x000000ffff237224 */ /* 0x000fe400078e0030 */
[----:B----4-:R-:W-:Y:S01]  /*2f430*/  IMAD.X R41, R41, 0x1, R3, P3 ;  /* 0x0000000129297824 */ /* 0x010fe200018e0603 */
[----:B------:R1:W-:Y:S04]  /*2f440*/  STL [R1+0xc5c], R48 ;  /* 0x000c5c3001007387 */ /* 0x0003e80000100800 */
[----:B------:R-:W-:Y:S04]  /*2f450*/  STL [R1+0xc68], R40 ;  /* 0x000c682801007387 */ /* 0x000fe80000100800 */
[----:B------:R4:W-:Y:S04]  /*2f460*/  STL [R1+0xc64], R41 ;  /* 0x000c642901007387 */ /* 0x0009e80000100800 */
[----:B------:R4:W-:Y:S04]  /*2f470*/  LDGSTS.E [R32+0x6100], desc[UR28][R34.64], P1 ;  /* 0x0610000022207fae */ /* 0x0009e800089a101c */
[----:B-1----:R-:W3:Y:S04]  /*2f480*/  LDL.LU R48, [R1+0xddc] ;  /* 0x000ddc0001307983 */ /* 0x002ee80000300800 */
[----:B------:R-:W3:Y:S01]  /*2f490*/  LDL.LU R43, [R1+0xde0] ;  /* 0x000de000012b7983 */ /* 0x000ee20000300800 */
[----:B----4-:R-:W-:Y:S01]  /*2f4a0*/  IMAD.MOV.U32 R35, RZ, RZ, R41 ;  /* 0x000000ffff237224 */ /* 0x010fe200078e0029 */
[----:B------:R-:W-:-:S02]  /*2f4b0*/  MOV R34, R40 ;  /* 0x0000002800227202 */ /* 0x000fc40000000f00 */
[----:B------:R-:W4:Y:S01]  /*2f4c0*/  LDL.LU R41, [R1+0xde4] ;  /* 0x000de40001297983 */ /* 0x000f220000300800 */
[----:B------:R-:W-:-:S03]  /*2f4d0*/  MOV R59, R172 ;  /* 0x000000ac003b7202 */ /* 0x000fc60000000f00 */
[----:B------:R-:W4:Y:S04]  /*2f4e0*/  LDL.LU R40, [R1+0xde8] ;  /* 0x000de80001287983 */ /* 0x000f280000300800 */
[----:B------:R-:W-:Y:S01]  /*2f4f0*/  HMMA.1688.F32.TF32 R172, R28, R174, R56 ;  /* 0x000000ae1cac723c */ /* 0x000fe20000081038 */
[----:B------:R-:W4:Y:S04]  /*2f500*/  LDL.LU R56, [R1+0xa0] ;  /* 0x0000a00001387983 */ /* 0x000f280000300800 */
[----:B------:R-:W4:Y:S04]  /*2f510*/  LDL.LU R57, [R1+0xa4] ;  /* 0x0000a40001397983 */ /* 0x000f280000300800 */
[----:B------:R1:W-:Y:S01]  /*2f520*/  LDGSTS.E [R32+0x6180], desc[UR28][R34.64], P0 ;  /* 0x0618000022207fae */ /* 0x0003e200081a101c */
[----:B--2---:R-:W-:-:S04]  /*2f530*/  IADD3 R33, P2, PT, R33, R240, RZ ;  /* 0x000000f021217210 */ /* 0x004fc80007f5e0ff */
[----:B------:R-:W-:Y:S02]  /*2f540*/  IADD3.X R47, PT, PT, R47, R3, RZ, P2, !PT ;  /* 0x000000032f2f7210 */ /* 0x000fe400017fe4ff */
[----:B------:R-:W-:Y:S01]  /*2f550*/  IADD3 R46, P3, PT, R46, R240, RZ ;  /* 0x000000f02e2e7210 */ /* 0x000fe20007f7e0ff */
[----:B------:R-:W-:Y:S01]  /*2f560*/  STL [R1+0xce0], R33 ;  /* 0x000ce02101007387 */ /* 0x000fe20000100800 */
[----:B-1----:R-:W-:Y:S01]  /*2f570*/  MOV R34, R33 ;  /* 0x0000002100227202 */ /* 0x002fe20000000f00 */
[----:B------:R-:W-:Y:S02]  /*2f580*/  IMAD.MOV.U32 R35, RZ, RZ, R47 ;  /* 0x000000ffff237224 */ /* 0x000fe400078e002f */
[----:B------:R-:W-:Y:S01]  /*2f590*/  IMAD.X R49, R49, 0x1, R3, P3 ;  /* 0x0000000131317824 */ /* 0x000fe200018e0603 */
[----:B------:R1:W-:Y:S04]  /*2f5a0*/  STL [R1+0xcdc], R47 ;  /* 0x000cdc2f01007387 */ /* 0x0003e80000100800 */
[----:B------:R-:W-:Y:S04]  /*2f5b0*/  STL [R1+0xce8], R46 ;  /* 0x000ce82e01007387 */ /* 0x000fe80000100800 */
[----:B------:R2:W-:Y:S04]  /*2f5c0*/  LDGSTS.E [R32+0x6900], desc[UR28][R34.64], P1 ;  /* 0x0690000022207fae */ /* 0x0005e800089a101c */
[----:B-1----:R-:W4:Y:S04]  /*2f5d0*/  LDL.LU R47, [R1+0x670] ;  /* 0x00067000012f7983 */ /* 0x002f280000300800 */
[----:B------:R1:W-:Y:S04]  /*2f5e0*/  STL [R1+0xce4], R49 ;  /* 0x000ce43101007387 */ /* 0x0003e80000100800 */
[----:B------:R-:W4:Y:S01]  /*2f5f0*/  LDL.LU R33, [R1+0x678] ;  /* 0x0006780001217983 */ /* 0x000f220000300800 */
[----:B--2---:R-:W-:Y:S01]  /*2f600*/  IMAD.MOV.U32 R35, RZ, RZ, R49 ;  /* 0x000000ffff237224 */ /* 0x004fe200078e0031 */
[----:B------:R-:W-:-:S02]  /*2f610*/  MOV R34, R46 ;  /* 0x0000002e00227202 */ /* 0x000fc40000000f00 */
[----:B-1----:R-:W2:Y:S04]  /*2f620*/  LDL.LU R49, [R1+0x66c] ;  /* 0x00066c0001317983 */ /* 0x002ea80000300800 */
[----:B------:R-:W2:Y:S04]  /*2f630*/  LDL.LU R46, [R1+0x674] ;  /* 0x00067400012e7983 */ /* 0x000ea80000300800 */
[----:B------:R1:W-:Y:S01]  /*2f640*/  LDGSTS.E [R32+0x6980], desc[UR28][R34.64], P0 ;  /* 0x0698000022207fae */ /* 0x0003e200081a101c */
[----:B------:R-:W-:-:S04]  /*2f650*/  IADD3 R45, P2, PT, R45, R240, RZ ;  /* 0x000000f02d2d7210 */ /* 0x000fc80007f5e0ff */
[----:B------:R-:W-:Y:S02]  /*2f660*/  IADD3.X R50, PT, PT, R50, R3, RZ, P2, !PT ;  /* 0x0000000332327210 */ /* 0x000fe400017fe4ff */
[----:B---3--:R-:W-:Y:S01]  /*2f670*/  IADD3 R39, P3, PT, R39, R240, RZ ;  /* 0x000000f027277210 */ /* 0x008fe20007f7e0ff */
[----:B------:R-:W-:Y:S04]  /*2f680*/  STL [R1+0xd60], R45 ;  /* 0x000d602d01007387 */ /* 0x000fe80000100800 */
[----:B------:R-:W-:Y:S01]  /*2f690*/  IMAD.X R42, R42, 0x1, R3, P3 ;  /* 0x000000012a2a7824 */ /* 0x000fe200018e0603 */
[----:B------:R3:W-:Y:S01]  /*2f6a0*/  STL [R1+0xd5c], R50 ;  /* 0x000d5c3201007387 */ /* 0x0007e20000100800 */
[----:B-1----:R-:W-:Y:S01]  /*2f6b0*/  MOV R34, R45 ;  /* 0x0000002d00227202 */ /* 0x002fe20000000f00 */
[----:B------:R-:W-:-:S02]  /*2f6c0*/  IMAD.MOV.U32 R35, RZ, RZ, R50 ;  /* 0x000000ffff237224 */ /* 0x000fc400078e0032 */
[----:B------:R-:W-:Y:S04]  /*2f6d0*/  STL [R1+0xd68], R39 ;  /* 0x000d682701007387 */ /* 0x000fe80000100800 */
[----:B------:R1:W-:Y:S04]  /*2f6e0*/  STL [R1+0xd64], R42 ;  /* 0x000d642a01007387 */ /* 0x0003e80000100800 */
[----:B---3--:R-:W3:Y:S04]  /*2f6f0*/  LDL.LU R50, [R1+0x6ec] ;  /* 0x0006ec0001327983 */ /* 0x008ee80000300800 */
[----:B------:R-:W3:Y:S04]  /*2f700*/  LDL.LU R45, [R1+0x6f0] ;  /* 0x0006f000012d7983 */ /* 0x000ee80000300800 */
[----:B------:R1:W-:Y:S02]  /*2f710*/  LDGSTS.E [R32+0x7100], desc[UR28][R34.64], P1 ;  /* 0x0710000022207fae */ /* 0x0003e400089a101c */
[----:B-1----:R-:W-:Y:S01]  /*2f720*/  IMAD.MOV.U32 R35, RZ, RZ, R42 ;  /* 0x000000ffff237224 */ /* 0x002fe200078e002a */
[----:B------:R-:W-:Y:S01]  /*2f730*/  MOV R34, R39 ;  /* 0x0000002700227202 */ /* 0x000fe20000000f00 */
[----:B------:R-:W3:Y:S04]  /*2f740*/  LDL.LU R42, [R1+0x6f4] ;  /* 0x0006f400012a7983 */ /* 0x000ee80000300800 */
[----:B------:R-:W3:Y:S04]  /*2f750*/  LDL.LU R39, [R1+0x6f8] ;  /* 0x0006f80001277983 */ /* 0x000ee80000300800 */
[----:B------:R1:W-:Y:S01]  /*2f760*/  LDGSTS.E [R32+0x7180], desc[UR28][R34.64], P0 ;  /* 0x0718000022207fae */ /* 0x0003e200081a101c */
[----:B------:R-:W-:-:S04]  /*2f770*/  IADD3 R43, P2, PT, R43, R240, RZ ;  /* 0x000000f02b2b7210 */ /* 0x000fc80007f5e0ff */
[----:B------:R-:W-:Y:S02]  /*2f780*/  IADD3.X R48, PT, PT, R48, R3, RZ, P2, !PT ;  /* 0x0000000330307210 */ /* 0x000fe400017fe4ff */
[----:B----4-:R-:W-:Y:S01]  /*2f790*/  IADD3 R40, P3, PT, R40, R240, RZ ;  /* 0x000000f028287210 */ /* 0x010fe20007f7e0ff */
[----:B------:R4:W-:Y:S01]  /*2f7a0*/  STL [R1+0xde0], R43 ;  /* 0x000de02b01007387 */ /* 0x0009e20000100800 */
[----:B-1----:R-:W-:-:S03]  /*2f7b0*/  MOV R34, R43 ;  /* 0x0000002b00227202 */ /* 0x002fc60000000f00 */
[----:B------:R-:W-:Y:S01]  /*2f7c0*/  IMAD.X R41, R41, 0x1, R3, P3 ;  /* 0x0000000129297824 */ /* 0x000fe200018e0603 */
[----:B------:R-:W-:Y:S01]  /*2f7d0*/  STL [R1+0xddc], R48 ;  /* 0x000ddc3001007387 */ /* 0x000fe20000100800 */
[----:B------:R-:W-:-:S03]  /*2f7e0*/  IMAD.MOV.U32 R35, RZ, RZ, R48 ;  /* 0x000000ffff237224 */ /* 0x000fc600078e0030 */
[----:B------:R1:W-:Y:S04]  /*2f7f0*/  STL [R1+0xde8], R40 ;  /* 0x000de82801007387 */ /* 0x0003e80000100800 */
[----:B------:R1:W-:Y:S04]  /*2f800*/  STL [R1+0xde4], R41 ;  /* 0x000de42901007387 */ /* 0x0003e80000100800 */
[----:B----4-:R-:W4:Y:S04]  /*2f810*/  LDL.LU R43, [R1+0x770] ;  /* 0x00077000012b7983 */ /* 0x010f280000300800 */
[----:B------:R1:W-:Y:S02]  /*2f820*/  LDGSTS.E [R32+0x7900], desc[UR28][R34.64], P1 ;  /* 0x0790000022207fae */ /* 0x0003e400089a101c */
[----:B-1----:R-:W-:-:S02]  /*2f830*/  MOV R34, R40 ;  /* 0x0000002800227202 */ /* 0x002fc40000000f00 */
[----:B------:R-:W4:Y:S04]  /*2f840*/  LDL.LU R40, [R1+0x778] ;  /* 0x0007780001287983 */ /* 0x000f280000300800 */
[----:B------:R-:W4:Y:S01]  /*2f850*/  LDL.LU R48, [R1+0x76c] ;  /* 0x00076c0001307983 */ /* 0x000f220000300800 */
[----:B------:R-:W-:-:S03]  /*2f860*/  IMAD.MOV.U32 R35, RZ, RZ, R41 ;  /* 0x000000ffff237224 */ /* 0x000fc600078e0029 */
[----:B------:R-:W4:Y:S04]  /*2f870*/  LDL.LU R41, [R1+0x774] ;  /* 0x0007740001297983 */ /* 0x000f280000300800 */
[----:B------:R1:W-:Y:S01]  /*2f880*/  LDGSTS.E [R32+0x7980], desc[UR28][R34.64], P0 ;  /* 0x0798000022207fae */ /* 0x0003e200081a101c */
[-C--:B------:R-:W-:Y:S02]  /*2f890*/  IADD3 R47, P2, PT, R47, R240.reuse, RZ ;  /* 0x000000f02f2f7210 */ /* 0x080fe40007f5e0ff */
[----:B------:R-:W-:-:S03]  /*2f8a0*/  IADD3 R33, P3, PT, R33, R240, RZ ;  /* 0x000000f021217210 */ /* 0x000fc60007f7e0ff */
[----:B------:R1:W-:Y:S01]  /*2f8b0*/  STL [R1+0x670], R47 ;  /* 0x0006702f01007387 */ /* 0x0003e20000100800 */
[----:B--2---:R-:W-:Y:S01]  /*2f8c0*/  IADD3.X R49, PT, PT, R49, R3, RZ, P2, !PT ;  /* 0x0000000331317210 */ /* 0x004fe200017fe4ff */
[----:B------:R-:W-:-:S04]  /*2f8d0*/  IMAD.X R46, R46, 0x1, R3, P3 ;  /* 0x000000012e2e7824 */ /* 0x000fc800018e0603 */
[----:B------:R2:W-:Y:S01]  /*2f8e0*/  STL [R1+0x66c], R49 ;  /* 0x00066c3101007387 */ /* 0x0005e20000100800 */
[----:B-1----:R-:W-:-:S03]  /*2f8f0*/  IMAD.MOV.U32 R34, RZ, RZ, R47 ;  /* 0x000000ffff227224 */ /* 0x002fc600078e002f */
[----:B------:R1:W-:Y:S04]  /*2f900*/  STL [R1+0x678], R33 ;  /* 0x0006782101007387 */ /* 0x0003e80000100800 */
[----:B------:R1:W-:Y:S01]  /*2f910*/  STL [R1+0x674], R46 ;  /* 0x0006742e01007387 */ /* 0x0003e20000100800 */
[----:B------:R-:W-:-:S03]  /*2f920*/  IADD3 R32, PT, PT, R52, UR7, RZ ;  /* 0x0000000734207c10 */ /* 0x000fc6000fffe0ff */
[----:B------:R-:W4:Y:S01]  /*2f930*/  LDL.LU R47, [R1+0x7f0] ;  /* 0x0007f000012f7983 */ /* 0x000f220000300800 */
[----:B------:R-:W-:-:S03]  /*2f940*/  MOV R35, R49 ;  /* 0x0000003100237202 */ /* 0x000fc60000000f00 */
[----:B------:R-:W4:Y:S04]  /*2f950*/  LDL.LU R52, [R1+0x7f8] ;  /* 0x0007f80001347983 */ /* 0x000f280000300800 */
[----:B--2---:R-:W2:Y:S04]  /*2f960*/  LDL.LU R49, [R1+0x7ec] ;  /* 0x0007ec0001317983 */ /* 0x004ea80000300800 */
[----:B------:R-:W2:Y:S04]  /*2f970*/  LDL.LU R53, [R1+0x7f4] ;  /* 0x0007f40001357983 */ /* 0x000ea80000300800 */
[----:B------:R1:W-:Y:S02]  /*2f980*/  LDGSTS.E [R32+0x200], desc[UR28][R34.64], P1 ;  /* 0x0020000022207fae */ /* 0x0003e400089a101c */
[----:B-1----:R-:W-:Y:S01]  /*2f990*/  IMAD.MOV.U32 R34, RZ, RZ, R33 ;  /* 0x000000ffff227224 */ /* 0x002fe200078e0021 */
[----:B------:R-:W-:Y:S01]  /*2f9a0*/  MOV R35, R46 ;  /* 0x0000002e00237202 */ /* 0x000fe20000000f00 */
[----:B------:R-:W2:Y:S04]  /*2f9b0*/  LDL.LU R33, [R1+0x870] ;  /* 0x0008700001217983 */ /* 0x000ea80000300800 */
[----:B------:R-:W2:Y:S04]  /*2f9c0*/  LDL.LU R46, [R1+0x878] ;  /* 0x00087800012e7983 */ /* 0x000ea80000300800 */
[----:B------:R1:W-:Y:S01]  /*2f9d0*/  LDGSTS.E [R32+0x280], desc[UR28][R34.64], P0 ;  /* 0x0028000022207fae */ /* 0x0003e200081a101c */
[----:B---3--:R-:W-:-:S05]  /*2f9e0*/  IADD3 R45, P2, PT, R45, R240, RZ ;  /* 0x000000f02d2d7210 */ /* 0x008fca0007f5e0ff */
[----:B------:R-:W-:Y:S01]  /*2f9f0*/  IMAD.X R50, R50, 0x1, R3, P2 ;  /* 0x0000000132327824 */ /* 0x000fe200010e0603 */
[----:B------:R3:W-:Y:S01]  /*2fa00*/  STL [R1+0x6f0], R45 ;  /* 0x0006f02d01007387 */ /* 0x0007e20000100800 */
[----:B-1----:R-:W-:-:S03]  /*2fa10*/  IMAD.MOV.U32 R34, RZ, RZ, R45 ;  /* 0x000000ffff227224 */ /* 0x002fc600078e002d */
[----:B------:R1:W-:Y:S01]  /*2fa20*/  STL [R1+0x6ec], R50 ;  /* 0x0006ec3201007387 */ /* 0x0003e20000100800 */
[----:B------:R-:W-:-:S05]  /*2fa30*/  MOV R35, R50 ;  /* 0x0000003200237202 */ /* 0x000fca0000000f00 */
[----:B------:R1:W-:Y:S01]  /*2fa40*/  LDGSTS.E [R32+0xa00], desc[UR28][R34.64], P1 ;  /* 0x00a0000022207fae */ /* 0x0003e200089a101c */
[----:B------:R-:W-:-:S04]  /*2fa50*/  IADD3 R39, P3, PT, R39, R240, RZ ;  /* 0x000000f027277210 */ /* 0x000fc80007f7e0ff */
[----:B------:R-:W-:Y:S01]  /*2fa60*/  IADD3.X R42, PT, PT, R42, R3, RZ, P3, !PT ;  /* 0x000000032a2a7210 */ /* 0x000fe20001ffe4ff */
[----:B------:R1:W-:Y:S04]  /*2fa70*/  STL [R1+0x6f8], R39 ;  /* 0x0006f82701007387 */ /* 0x0003e80000100800 */
[----:B---3--:R-:W3:Y:S04]  /*2fa80*/  LDL.LU R45, [R1+0x86c] ;  /* 0x00086c00012d7983 */ /* 0x008ee80000300800 */
[----:B------:R1:W-:Y:S04]  /*2fa90*/  STL [R1+0x6f4], R42 ;  /* 0x0006f42a01007387 */ /* 0x0003e80000100800 */
[----:B-1----:R-:W3:Y:S01]  /*2faa0*/  LDL.LU R50, [R1+0x874] ;  /* 0x0008740001327983 */ /* 0x002ee20000300800 */
[----:B------:R-:W-:Y:S01]  /*2fab0*/  IMAD.MOV.U32 R34, RZ, RZ, R39 ;  /* 0x000000ffff227224 */ /* 0x000fe200078e0027 */
[----:B------:R-:W-:-:S02]  /*2fac0*/  MOV R35, R42 ;  /* 0x0000002a00237202 */ /* 0x000fc40000000f00 */
[----:B------:R-:W3:Y:S04]  /*2fad0*/  LDL.LU R39, [R1+0x8f0] ;  /* 0x0008f00001277983 */ /* 0x000ee80000300800 */
[----:B------:R-:W3:Y:S04]  /*2fae0*/  LDL.LU R42, [R1+0x8f8] ;  /* 0x0008f800012a7983 */ /* 0x000ee80000300800 */
[----:B------:R1:W-:Y:S01]  /*2faf0*/  LDGSTS.E [R32+0xa80], desc[UR28][R34.64], P0 ;  /* 0x00a8000022207fae */ /* 0x0003e200081a101c */
[----:B----4-:R-:W-:-:S05]  /*2fb00*/  IADD3 R43, P2, PT, R43, R240, RZ ;  /* 0x000000f02b2b7210 */ /* 0x010fca0007f5e0ff */
[----:B------:R4:W-:Y:S01]  /*2fb10*/  STL [R1+0x770], R43 ;  /* 0x0007702b01007387 */ /* 0x0009e20000100800 */
[----:B-1----:R-:W-:Y:S01]  /*2fb20*/  IMAD.MOV.U32 R34, RZ, RZ, R43 ;  /* 0x000000ffff227224 */ /* 0x002fe200078e002b */
[----:B------:R-:W-:Y:S01]  /*2fb30*/  IADD3 R40, P3, PT, R40, R240, RZ ;  /* 0x000000f028287210 */ /* 0x000fe20007f7e0ff */
[----:B------:R-:W-:-:S03]  /*2fb40*/  IMAD.X R48, R48, 0x1, R3, P2 ;  /* 0x0000000130307824 */ /* 0x000fc600010e0603 */
[----:B------:R-:W-:Y:S02]  /*2fb50*/  IADD3.X R41, PT, PT, R41, R3, RZ, P3, !PT ;  /* 0x0000000329297210 */ /* 0x000fe40001ffe4ff */
[----:B------:R1:W-:Y:S04]  /*2fb60*/  STL [R1+0x76c], R48 ;  /* 0x00076c3001007387 */ /* 0x0003e80000100800 */
[----:B------:R-:W-:Y:S04]  /*2fb70*/  STL [R1+0x778], R40 ;  /* 0x0007782801007387 */ /* 0x000fe80000100800 */
[----:B----4-:R-:W4:Y:S01]  /*2fb80*/  LDL.LU R43, [R1+0x8ec] ;  /* 0x0008ec00012b7983 */ /* 0x010f220000300800 */
[----:B------:R-:W-:-:S03]  /*2fb90*/  MOV R35, R48 ;  /* 0x0000003000237202 */ /* 0x000fc60000000f00 */
[----:B------:R1:W-:Y:S04]  /*2fba0*/  STL [R1+0x774], R41 ;  /* 0x0007742901007387 */ /* 0x0003e80000100800 */
[----:B-1----:R-:W4:Y:S04]  /*2fbb0*/  LDL.LU R48, [R1+0x8f4] ;  /* 0x0008f40001307983 */ /* 0x002f280000300800 */
        /* <DEDUP_REMOVED lines=8> */
[----:B--2---:R-:W-:Y:S01]  /*2fc40*/  IMAD.X R49, R49, 0x1, R3, P2 ;  /* 0x0000000131317824 */ /* 0x004fe200010e0603 */
[----:B------:R-:W-:Y:S01]  /*2fc50*/  STL [R1+0x7f0], R47 ;  /* 0x0007f02f01007387 */ /* 0x000fe20000100800 */
[----:B------:R-:W-:-:S03]  /*2fc60*/  IADD3.X R53, PT, PT, R53, R3, RZ, P3, !PT ;  /* 0x0000000335357210 */ /* 0x000fc60001ffe4ff */
[----:B------:R2:W-:Y:S01]  /*2fc70*/  STL [R1+0x7ec], R49 ;  /* 0x0007ec3101007387 */ /* 0x0005e20000100800 */
[----:B-1----:R-:W-:-:S03]  /*2fc80*/  MOV R35, R49 ;  /* 0x0000003100237202 */ /* 0x002fc60000000f00 */
[----:B------:R-:W-:Y:S01]  /*2fc90*/  STL [R1+0x7f8], R52 ;  /* 0x0007f83401007387 */ /* 0x000fe20000100800 */
[----:B------:R-:W-:-:S03]  /*2fca0*/  IMAD.MOV.U32 R34, RZ, RZ, R47 ;  /* 0x000000ffff227224 */ /* 0x000fc600078e002f */
[----:B--2---:R-:W2:Y:S04]  /*2fcb0*/  LDL.LU R49, [R1+0x96c] ;  /* 0x00096c0001317983 */ /* 0x004ea80000300800 */
[----:B------:R-:W-:Y:S01]  /*2fcc0*/  STL [R1+0x7f4], R53 ;  /* 0x0007f43501007387 */ /* 0x000fe20000100800 */
[----:B------:R-:W-:-:S03]  /*2fcd0*/  IADD3 R33, P2, PT, R33, R240, RZ ;  /* 0x000000f021217210 */ /* 0x000fc60007f5e0ff */
[----:B------:R-:W2:Y:S04]  /*2fce0*/  LDL.LU R47, [R1+0x974] ;  /* 0x00097400012f7983 */ /* 0x000ea80000300800 */
[----:B------:R1:W-:Y:S01]  /*2fcf0*/  LDGSTS.E [R32+0x1a00], desc[UR28][R34.64], P1 ;  /* 0x01a0000022207fae */ /* 0x0003e200089a101c */
[----:B------:R-:W-:-:S03]  /*2fd00*/  IADD3 R46, P3, PT, R46, R240, RZ ;  /* 0x000000f02e2e7210 */ /* 0x000fc60007f7e0ff */
[----:B------:R-:W-:Y:S01]  /*2fd10*/  STL [R1+0x870], R33 ;  /* 0x0008702101007387 */ /* 0x000fe20000100800 */
[----:B-1----:R-:W-:Y:S01]  /*2fd20*/  IMAD.MOV.U32 R34, RZ, RZ, R52 ;  /* 0x000000ffff227224 */ /* 0x002fe200078e0034 */
[----:B------:R-:W-:-:S05]  /*2fd30*/  MOV R35, R53 ;  /* 0x0000003500237202 */ /* 0x000fca0000000f00 */
[----:B------:R1:W-:Y:S02]  /*2fd40*/  LDGSTS.E [R32+0x1a80], desc[UR28][R34.64], P0 ;  /* 0x01a8000022207fae */ /* 0x0003e400081a101c */
[----:B-1----:R-:W-:Y:S02]  /*2fd50*/  IMAD.MOV.U32 R34, RZ, RZ, R33 ;  /* 0x000000ffff227224 */ /* 0x002fe400078e0021 */
[----:B---3--:R-:W-:-:S05]  /*2fd60*/  IMAD.X R45, R45, 0x1, R3, P2 ;  /* 0x000000012d2d7824 */ /* 0x008fca00010e0603 */
        /* <DEDUP_REMOVED lines=8> */
[----:B---3--:R-:W-:-:S03]  /*2fdf0*/  MOV R35, R50 ;  /* 0x0000003200237202 */ /* 0x008fc60000000f00 */
[----:B-1----:R-:W3:Y:S01]  /*2fe00*/  LDL.LU R50, [R1+0x9ec] ;  /* 0x0009ec0001327983 */ /* 0x002ee20000300800 */
[----:B------:R-:W-:-:S03]  /*2fe10*/  IMAD.MOV.U32 R34, RZ, RZ, R46 ;  /* 0x000000ffff227224 */ /* 0x000fc600078e002e */
[----:B------:R-:W3:Y:S01]  /*2fe20*/  LDL.LU R46, [R1+0x9f4] ;  /* 0x0009f400012e7983 */ /* 0x000ee20000300800 */
[-C--:B------:R-:W-:Y:S02]  /*2fe30*/  IADD3 R39, P2, PT, R39, R240.reuse, RZ ;  /* 0x000000f027277210 */ /* 0x080fe40007f5e0ff */
[----:B------:R-:W-:Y:S01]  /*2fe40*/  IADD3 R42, P3, PT, R42, R240, RZ ;  /* 0x000000f02a2a7210 */ /* 0x000fe20007f7e0ff */
[----:B------:R1:W-:Y:S04]  /*2fe50*/  LDGSTS.E [R32+0x2280], desc[UR28][R34.64], P0 ;  /* 0x0228000022207fae */ /* 0x0003e800081a101c */
[----:B------:R-:W-:Y:S01]  /*2fe60*/  STL [R1+0x8f0], R39 ;  /* 0x0008f02701007387 */ /* 0x000fe20000100800 */
[----:B-1----:R-:W-:Y:S02]  /*2fe70*/  IMAD.MOV.U32 R34, RZ, RZ, R39 ;  /* 0x000000ffff227224 */ /* 0x002fe400078e0027 */
[----:B----4-:R-:W-:-:S05]  /*2fe80*/  IMAD.X R43, R43, 0x1, R3, P2 ;  /* 0x000000012b2b7824 */ /* 0x010fca00010e0603 */
[----:B------:R1:W-:Y:S01]  /*2fe90*/  STL [R1+0x8ec], R43 ;  /* 0x0008ec2b01007387 */ /* 0x0003e20000100800 */
[----:B------:R-:W-:Y:S02]  /*2fea0*/  MOV R35, R43 ;  /* 0x0000002b00237202 */ /* 0x000fe40000000f00 */
[----:B------:R-:W-:Y:S01]  /*2feb0*/  IADD3.X R48, PT, PT, R48, R3, RZ, P3, !PT ;  /* 0x0000000330307210 */ /* 0x000fe20001ffe4ff */
[----:B------:R-:W-:Y:S04]  /*2fec0*/  STL [R1+0x8f8], R42 ;  /* 0x0008f82a01007387 */ /* 0x000fe80000100800 */
[----:B------:R4:W-:Y:S04]  /*2fed0*/  LDGSTS.E [R32+0x2a00], desc[UR28][R34.64], P1 ;  /* 0x02a0000022207fae */ /* 0x0009e800089a101c */
[----:B-1----:R-:W3:Y:S04]  /*2fee0*/  LDL.LU R43, [R1+0xa70] ;  /* 0x000a7000012b7983 */ /* 0x002ee80000300800 */
[----:B------:R1:W-:Y:S04]  /*2fef0*/  STL [R1+0x8f4], R48 ;  /* 0x0008f43001007387 */ /* 0x0003e80000100800 */
[----:B------:R-:W3:Y:S01]  /*2ff00*/  LDL.LU R39, [R1+0xa78] ;  /* 0x000a780001277983 */ /* 0x000ee20000300800 */
[----:B----4-:R-:W-:-:S02]  /*2ff10*/  MOV R35, R48 ;  /* 0x0000003000237202 */ /* 0x010fc40000000f00 */
[-C--:B------:R-:W-:Y:S01]  /*2ff20*/  IADD3 R41, P2, PT, R41, R240.reuse, RZ ;  /* 0x000000f029297210 */ /* 0x080fe20007f5e0ff */
[----:B-1----:R-:W4:Y:S01]  /*2ff30*/  LDL.LU R48, [R1+0xa6c] ;  /* 0x000a6c0001307983 */ /* 0x002f220000300800 */
[----:B------:R-:W-:Y:S01]  /*2ff40*/  IMAD.MOV.U32 R34, RZ, RZ, R42 ;  /* 0x000000ffff227224 */ /* 0x000fe200078e002a */
[----:B------:R-:W-:Y:S02]  /*2ff50*/  IADD3 R40, P3, PT, R40, R240, RZ ;  /* 0x000000f028287210 */ /* 0x000fe40007f7e0ff */
[----:B------:R-:W4:Y:S04]  /*2ff60*/  LDL.LU R42, [R1+0xa74] ;  /* 0x000a7400012a7983 */ /* 0x000f280000300800 */
[----:B------:R1:W-:Y:S04]  /*2ff70*/  STL [R1+0x970], R41 ;  /* 0x0009702901007387 */ /* 0x0003e80000100800 */
[----:B------:R1:W-:Y:S01]  /*2ff80*/  LDGSTS.E [R32+0x2a80], desc[UR28][R34.64], P0 ;  /* 0x02a8000022207fae */ /* 0x0003e200081a101c */
[----:B--2---:R-:W-:-:S02]  /*2ff90*/  IMAD.X R49, R49, 0x1, R3, P2 ;  /* 0x0000000131317824 */ /* 0x004fc400010e0603 */
[----:B-1----:R-:W-:-:S03]  /*2ffa0*/  IMAD.MOV.U32 R34, RZ, RZ, R41 ;  /* 0x000000ffff227224 */ /* 0x002fc600078e0029 */
[----:B------:R1:W-:Y:S01]  /*2ffb0*/  STL [R1+0x96c], R49 ;  /* 0x00096c3101007387 */ /* 0x0003e20000100800 */
[----:B------:R-:W-:-:S03]  /*2ffc0*/  IADD3.X R47, PT, PT, R47, R3, RZ, P3, !PT ;  /* 0x000000032f2f7210 */ /* 0x000fc60001ffe4ff */
[----:B------:R-:W-:Y:S04]  /*2ffd0*/  STL [R1+0x978], R40 ;  /* 0x0009782801007387 */ /* 0x000fe80000100800 */
[----:B------:R-:W2:Y:S01]  /*2ffe0*/  LDL.LU R41, [R1+0xaf0] ;  /* 0x000af00001297983 */ /* 0x000ea20000300800 */
[----:B------:R-:W-:-:S03]  /*2fff0*/  MOV R35, R49 ;  /* 0x0000003100237202 */ /* 0x000fc60000000f00 */
[----:B------:R1:W-:Y:S04]  /*30000*/  STL [R1+0x974], R47 ;  /* 0x0009742f01007387 */ /* 0x0003e80000100800 */
[----:B------:R-:W2:Y:S04]  /*30010*/  LDL.LU R52, [R1+0xaf8] ;  /* 0x000af80001347983 */ /* 0x000ea80000300800 */
[----:B-1----:R-:W2:Y:S04]  /*30020*/  LDL.LU R49, [R1+0xaec] ;  /* 0x000aec0001317983 */ /* 0x002ea80000300800 */
[----:B------:R-:W2:Y:S04]  /*30030*/  LDL.LU R53, [R1+0xaf4] ;  /* 0x000af40001357983 */ /* 0x000ea80000300800 */
[----:B------:R1:W-:Y:S02]  /*30040*/  LDGSTS.E [R32+0x3200], desc[UR28][R34.64], P1 ;  /* 0x0320000022207fae */ /* 0x0003e400089a101c */
[----:B-1----:R-:W-:Y:S01]  /*30050*/  IMAD.MOV.U32 R34, RZ, RZ, R40 ;  /* 0x000000ffff227224 */ /* 0x002fe200078e0028 */
[----:B------:R-:W-:-:S02]  /*30060*/  MOV R35, R47 ;  /* 0x0000002f00237202 */ /* 0x000fc40000000f00 */
[----:B------:R-:W2:Y:S04]  /*30070*/  LDL.LU R47, [R1+0xb70] ;  /* 0x000b7000012f7983 */ /* 0x000ea80000300800 */
[----:B------:R-:W2:Y:S04]  /*30080*/  LDL.LU R40, [R1+0xb78] ;  /* 0x000b780001287983 */ /* 0x000ea80000300800 */
[----:B------:R1:W-:Y:S01]  /*30090*/  LDGSTS.E [R32+0x3280], desc[UR28][R34.64], P0 ;  /* 0x0328000022207fae */ /* 0x0003e200081a101c */
[----:B------:R-:W-:-:S05]  /*300a0*/  IADD3 R45, P2, PT, R45, R240, RZ ;  /* 0x000000f02d2d7210 */ /* 0x000fca0007f5e0ff */
[----:B------:R-:W-:Y:S01]  /*300b0*/  STL [R1+0x9f0], R45 ;  /* 0x0009f02d01007387 */ /* 0x000fe20000100800 */
[----:B------:R-:W-:Y:S01]  /*300c0*/  IADD3 R33, P3, PT, R33, R240, RZ ;  /* 0x000000f021217210 */ /* 0x000fe20007f7e0ff */
[----:B---3--:R-:W-:-:S03]  /*300d0*/  IMAD.X R50, R50, 0x1, R3, P2 ;  /* 0x0000000132327824 */ /* 0x008fc600010e0603 */
[----:B------:R-:W-:Y:S02]  /*300e0*/  IADD3.X R46, PT, PT, R46, R3, RZ, P3, !PT ;  /* 0x000000032e2e7210 */ /* 0x000fe40001ffe4ff */
[----:B------:R3:W-:Y:S01]  /*300f0*/  STL [R1+0x9ec], R50 ;  /* 0x0009ec3201007387 */ /* 0x0007e20000100800 */
[----:B-1----:R-:W-:-:S03]  /*30100*/  MOV R35, R50 ;  /* 0x0000003200237202 */ /* 0x002fc60000000f00 */
[----:B------:R-:W-:Y:S01]  /*30110*/  STL [R1+0x9f8], R33 ;  /* 0x0009f82101007387 */ /* 0x000fe20000100800 */
[----:B------:R-:W-:-:S03]  /*30120*/  IMAD.MOV.U32 R34, RZ, RZ, R45 ;  /* 0x000000ffff227224 */ /* 0x000fc600078e002d */
[----:B---3--:R-:W3:Y:S04]  /*30130*/  LDL.LU R50, [R1+0xb6c] ;  /* 0x000b6c0001327983 */ /* 0x008ee80000300800 */
[----:B------:R1:W-:Y:S04]  /*30140*/  STL [R1+0x9f4], R46 ;  /* 0x0009f42e01007387 */ /* 0x0003e80000100800 */
[----:B------:R-:W3:Y:S04]  /*30150*/  LDL.LU R45, [R1+0xb74] ;  /* 0x000b7400012d7983 */ /* 0x000ee80000300800 */
[----:B------:R1:W-:Y:S02]  /*30160*/  LDGSTS.E [R32+0x3a00], desc[UR28][R34.64], P1 ;  /* 0x03a0000022207fae */ /* 0x0003e400089a101c */
[----:B-1----:R-:W-:Y:S01]  /*30170*/  IMAD.MOV.U32 R34, RZ, RZ, R33 ;  /* 0x000000ffff227224 */ /* 0x002fe200078e0021 */
[----:B------:R-:W-:-:S02]  /*30180*/  MOV R35, R46 ;  /* 0x0000002e00237202 */ /* 0x000fc40000000f00 */
[----:B------:R-:W3:Y:S04]  /*30190*/  LDL.LU R46, [R1+0xbf0] ;  /* 0x000bf000012e7983 */ /* 0x000ee80000300800 */
[----:B------:R-:W3:Y:S04]  /*301a0*/  LDL.LU R33, [R1+0xbf8] ;  /* 0x000bf80001217983 */ /* 0x000ee80000300800 */
[----:B------:R1:W-:Y:S01]  /*301b0*/  LDGSTS.E [R32+0x3a80], desc[UR28][R34.64], P0 ;  /* 0x03a8000022207fae */ /* 0x0003e200081a101c */
[-C--:B------:R-:W-:Y:S02]  /*301c0*/  IADD3 R43, P2, PT, R43, R240.reuse, RZ ;  /* 0x000000f02b2b7210 */ /* 0x080fe40007f5e0ff */
[----:B------:R-:W-:-:S03]  /*301d0*/  IADD3 R39, P3, PT, R39, R240, RZ ;  /* 0x000000f027277210 */ /* 0x000fc60007f7e0ff */
[----:B------:R-:W-:Y:S01]  /*301e0*/  STL [R1+0xa70], R43 ;  /* 0x000a702b01007387 */ /* 0x000fe20000100800 */
[----:B----4-:R-:W-:Y:S01]  /*301f0*/  IMAD.X R48, R48, 0x1, R3, P2 ;  /* 0x0000000130307824 */ /* 0x010fe200010e0603 */
[----:B------:R-:W-:-:S04]  /*30200*/  IADD3.X R42, PT, PT, R42, R3, RZ, P3, !PT ;  /* 0x000000032a2a7210 */ /* 0x000fc80001ffe4ff */
[----:B------:R4:W-:Y:S01]  /*30210*/  STL [R1+0xa6c], R48 ;  /* 0x000a6c3001007387 */ /* 0x0009e20000100800 */
[----:B-1----:R-:W-:-:S03]  /*30220*/  MOV R35, R48 ;  /* 0x0000003000237202 */ /* 0x002fc60000000f00 */
[----:B------:R-:W-:Y:S01]  /*30230*/  STL [R1+0xa78], R39 ;  /* 0x000a782701007387 */ /* 0x000fe20000100800 */
[----:B------:R-:W-:-:S03]  /*30240*/  IMAD.MOV.U32 R34, RZ, RZ, R43 ;  /* 0x000000ffff227224 */ /* 0x000fc600078e002b */
[----:B----4-:R-:W4:Y:S04]  /*30250*/  LDL.LU R48, [R1+0xbec] ;  /* 0x000bec0001307983 */ /* 0x010f280000300800 */
[----:B------:R1:W-:Y:S04]  /*30260*/  STL [R1+0xa74], R42 ;  /* 0x000a742a01007387 */ /* 0x0003e80000100800 */
[----:B------:R-:W4:Y:S04]  /*30270*/  LDL.LU R43, [R1+0xbf4] ;  /* 0x000bf400012b7983 */ /* 0x000f280000300800 */
[----:B------:R1:W-:Y:S01]  /*30280*/  LDGSTS.E [R32+0x4200], desc[UR28][R34.64], P1 ;  /* 0x0420000022207fae */ /* 0x0003e200089a101c */
[----:B--2---:R-:W-:Y:S01]  /*30290*/  IADD3 R41, P2, PT, R41, R240, RZ ;  /* 0x000000f029297210 */ /* 0x004fe20007f5e0ff */
[----:B-1----:R-:W-:Y:S01]  /*302a0*/  IMAD.MOV.U32 R34, RZ, RZ, R39 ;  /* 0x000000ffff227224 */ /* 0x002fe200078e0027 */
[----:B------:R-:W-:-:S02]  /*302b0*/  MOV R35, R42 ;  /* 0x0000002a00237202 */ /* 0x000fc40000000f00 */
[----:B------:R-:W2:Y:S01]  /*302c0*/  LDL.LU R42, [R1+0xc70] ;  /* 0x000c7000012a7983 */ /* 0x000ea20000300800 */
[----:B------:R-:W-:-:S03]  /*302d0*/  IADD3 R52, P3, PT, R52, R240, RZ ;  /* 0x000000f034347210 */ /* 0x000fc60007f7e0ff */
[----:B------:R-:W2:Y:S01]  /*302e0*/  LDL.LU R39, [R1+0xc78] ;  /* 0x000c780001277983 */ /* 0x000ea20000300800 */
[----:B------:R-:W-:-:S03]  /*302f0*/  IMAD.X R49, R49, 0x1, R3, P2 ;  /* 0x0000000131317824 */ /* 0x000fc600010e0603 */
[----:B------:R-:W-:Y:S01]  /*30300*/  STL [R1+0xaf0], R41 ;  /* 0x000af02901007387 */ /* 0x000fe20000100800 */
[----:B------:R-:W-:-:S03]  /*30310*/  IADD3.X R53, PT, PT, R53, R3, RZ, P3, !PT ;  /* 0x0000000335357210 */ /* 0x000fc60001ffe4ff */
[----:B------:R1:W-:Y:S04]  /*30320*/  LDGSTS.E [R32+0x4280], desc[UR28][R34.64], P0 ;  /* 0x0428000022207fae */ /* 0x0003e800081a101c */
[----:B------:R1:W-:Y:S04]  /*30330*/  STL [R1+0xaec], R49 ;  /* 0x000aec3101007387 */ /* 0x0003e80000100800 */
[----:B------:R-:W-:Y:S01]  /*30340*/  STL [R1+0xaf8], R52 ;  /* 0x000af83401007387 */ /* 0x000fe20000100800 */
[----:B-1----:R-:W-:-:S03]  /*30350*/  MOV R35, R49 ;  /* 0x0000003100237202 */ /* 0x002fc60000000f00 */
[----:B------:R-:W2:Y:S01]  /*30360*/  LDL.LU R49, [R1+0xc6c] ;  /* 0x000c6c0001317983 */ /* 0x000ea20000300800 */
[----:B------:R-:W-:-:S03]  /*30370*/  IMAD.MOV.U32 R34, RZ, RZ, R41 ;  /* 0x000000ffff227224 */ /* 0x000fc600078e0029 */
[----:B------:R-:W-:Y:S01]  /*30380*/  STL [R1+0xaf4], R53 ;  /* 0x000af43501007387 */ /* 0x000fe20000100800 */
[----:B------:R-:W-:-:S03]  /*30390*/  IADD3 R47, P2, PT, R47, R240, RZ ;  /* 0x000000f02f2f7210 */ /* 0x000fc60007f5e0ff */
[----:B------:R-:W2:Y:S01]  /*303a0*/  LDL.LU R41, [R1+0xc74] ;  /* 0x000c740001297983 */ /* 0x000ea20000300800 */
[----:B------:R-:W-:-:S03]  /*303b0*/  IADD3 R40, P3, PT, R40, R240, RZ ;  /* 0x000000f028287210 */ /* 0x000fc60007f7e0ff */
[----:B------:R1:W-:Y:S04]  /*303c0*/  LDGSTS.E [R32+0x4a00], desc[UR28][R34.64], P1 ;  /* 0x04a0000022207fae */ /* 0x0003e800089a101c */
[----:B------:R3:W-:Y:S01]  /*303d0*/  STL [R1+0xb70], R47 ;  /* 0x000b702f01007387 */ /* 0x0007e20000100800 */
[----:B-1----:R-:W-:Y:S01]  /*303e0*/  IMAD.MOV.U32 R34, RZ, RZ, R52 ;  /* 0x000000ffff227224 */ /* 0x002fe200078e0034 */
[----:B------:R-:W-:-:S05]  /*303f0*/  MOV R35, R53 ;  /* 0x0000003500237202 */ /* 0x000fca0000000f00 */
[----:B------:R1:W-:Y:S02]  /*30400*/  LDGSTS.E [R32+0x4a80], desc[UR28][R34.64], P0 ;  /* 0x04a8000022207fae */ /* 0x0003e400081a101c */
[----:B-1----:R-:W-:Y:S02]  /*30410*/  IMAD.MOV.U32 R34, RZ, RZ, R47 ;  /* 0x000000ffff227224 */ /* 0x002fe400078e002f */
[----:B---3--:R-:W-:-:S05]  /*30420*/  IMAD.X R50, R50, 0x1, R3, P2 ;  /* 0x0000000132327824 */ /* 0x008fca00010e0603 */
[----:B------:R-:W-:Y:S02]  /*30430*/  MOV R35, R50 ;  /* 0x0000003200237202 */ /* 0x000fe40000000f00 */
[----:B------:R-:W-:Y:S01]  /*30440*/  IADD3.X R45, PT, PT, R45, R3, RZ, P3, !PT ;  /* 0x000000032d2d7210 */ /* 0x000fe20001ffe4ff */
[----:B------:R-:W-:Y:S04]  /*30450*/  STL [R1+0xb6c], R50 ;  /* 0x000b6c3201007387 */ /* 0x000fe80000100800 */
[----:B------:R1:W-:Y:S04]  /*30460*/  STL [R1+0xb78], R40 ;  /* 0x000b782801007387 */ /* 0x0003e80000100800 */
[----:B------:R3:W-:Y:S04]  /*30470*/  LDGSTS.E [R32+0x5200], desc[UR28][R34.64], P1 ;  /* 0x0520000022207fae */ /* 0x0007e800089a101c */
[----:B------:R1:W-:Y:S04]  /*30480*/  STL [R1+0xb74], R45 ;  /* 0x000b742d01007387 */ /* 0x0003e80000100800 */
[----:B------:R-:W2:Y:S01]  /*30490*/  LDL.LU R47, [R1+0xcec] ;  /* 0x000cec00012f7983 */ /* 0x000ea20000300800 */
[----:B---3--:R-:W-:-:S03]  /*304a0*/  IMAD.MOV.U32 R34, RZ, RZ, R40 ;  /* 0x000000ffff227224 */ /* 0x008fc600078e0028 */
[----:B-1----:R-:W3:Y:S01]  /*304b0*/  LDL.LU R40, [R1+0xcf0] ;  /* 0x000cf00001287983 */ /* 0x002ee20000300800 */
[----:B------:R-:W-:-:S03]  /*304c0*/  MOV R35, R45 ;  /* 0x0000002d00237202 */ /* 0x000fc60000000f00 */
[----:B------:R-:W3:Y:S04]  /*304d0*/  LDL.LU R50, [R1+0xcf4] ;  /* 0x000cf40001327983 */ /* 0x000ee80000300800 */
[----:B------:R-:W3:Y:S01]  /*304e0*/  LDL.LU R45, [R1+0xcf8] ;  /* 0x000cf800012d7983 */ /* 0x000ee20000300800 */
[-C--:B------:R-:W-:Y:S02]  /*304f0*/  IADD3 R46, P2, PT, R46, R240.reuse, RZ ;  /* 0x000000f02e2e7210 */ /* 0x080fe40007f5e0ff */
[----:B------:R-:W-:Y:S01]  /*30500*/  IADD3 R33, P3, PT, R33, R240, RZ ;  /* 0x000000f021217210 */ /* 0x000fe20007f7e0ff */
[----:B------:R1:W-:Y:S04]  /*30510*/  LDGSTS.E [R32+0x5280], desc[UR28][R34.64], P0 ;  /* 0x0528000022207fae */ /* 0x0003e800081a101c */
[----:B------:R-:W-:Y:S01]  /*30520*/  STL [R1+0xbf0], R46 ;  /* 0x000bf02e01007387 */ /* 0x000fe20000100800 */
[----:B-1----:R-:W-:-:S02]  /*30530*/  IMAD.MOV.U32 R34, RZ, RZ, R46 ;  /* 0x000000ffff227224 */ /* 0x002fc400078e002e */
[----:B----4-:R-:W-:-:S05]  /*30540*/  IMAD.X R48, R48, 0x1, R3, P2 ;  /* 0x0000000130307824 */ /* 0x010fca00010e0603 */
[----:B------:R-:W-:Y:S02]  /*30550*/  MOV R35, R48 ;  /* 0x0000003000237202 */ /* 0x000fe40000000f00 */
[----:B------:R-:W-:Y:S01]  /*30560*/  IADD3.X R43, PT, PT, R43, R3, RZ, P3, !PT ;  /* 0x000000032b2b7210 */ /* 0x000fe20001ffe4ff */
[----:B------:R1:W-:Y:S04]  /*30570*/  STL [R1+0xbec], R48 ;  /* 0x000bec3001007387 */ /* 0x0003e80000100800 */
[----:B------:R-:W-:Y:S04]  /*30580*/  STL [R1+0xbf8], R33 ;  /* 0x000bf82101007387 */ /* 0x000fe80000100800 */
[----:B------:R4:W-:Y:S04]  /*30590*/  STL [R1+0xbf4], R43 ;  /* 0x000bf42b01007387 */ /* 0x0009e80000100800 */
[----:B-1----:R-:W3:Y:S04]  /*305a0*/  LDL.LU R48, [R1+0xd6c] ;  /* 0x000d6c0001307983 */ /* 0x002ee80000300800 */
[----:B------:R1:W-:Y:S04]  /*305b0*/  LDGSTS.E [R32+0x5a00], desc[UR28][R34.64], P1 ;  /* 0x05a0000022207fae */ /* 0x0003e800089a101c */
[----:B------:R-:W3:Y:S01]  /*305c0*/  LDL.LU R46, [R1+0xd70] ;  /* 0x000d7000012e7983 */ /* 0x000ee20000300800 */
[----:B--2---:R-:W-:-:S02]  /*305d0*/  IADD3 R42, P2, PT, R42, R240, RZ ;  /* 0x000000f02a2a7210 */ /* 0x004fc40007f5e0ff */
[----:B-1----:R-:W-:Y:S01]  /*305e0*/  MOV R35, R43 ;  /* 0x0000002b00237202 */ /* 0x002fe20000000f00 */
[----:B------:R-:W-:Y:S01]  /*305f0*/  IMAD.MOV.U32 R34, RZ, RZ, R33 ;  /* 0x000000ffff227224 */ /* 0x000fe200078e0021 */
[----:B----4-:R-:W2:Y:S01]  /*30600*/  LDL.LU R43, [R1+0xd74] ;  /* 0x000d7400012b7983 */ /* 0x010ea20000300800 */
[----:B------:R-:W-:-:S03]  /*30610*/  IADD3 R39, P3, PT, R39, R240, RZ ;  /* 0x000000f027277210 */ /* 0x000fc60007f7e0ff */
[----:B------:R-:W4:Y:S04]  /*30620*/  LDL.LU R33, [R1+0xd78] ;  /* 0x000d780001217983 */ /* 0x000f280000300800 */
[----:B------:R1:W-:Y:S04]  /*30630*/  LDGSTS.E [R32+0x5a80], desc[UR28][R34.64], P0 ;  /* 0x05a8000022207fae */ /* 0x0003e800081a101c */
[----:B------:R-:W-:Y:S01]  /*30640*/  STL [R1+0xc70], R42 ;  /* 0x000c702a01007387 */ /* 0x000fe20000100800 */
[----:B------:R-:W-:Y:S02]  /*30650*/  IMAD.X R49, R49, 0x1, R3, P2 ;  /* 0x0000000131317824 */ /* 0x000fe400010e0603 */
[----:B-1----:R-:W-:-:S03]  /*30660*/  IMAD.MOV.U32 R34, RZ, RZ, R42 ;  /* 0x000000ffff227224 */ /* 0x002fc600078e002a */
[----:B------:R-:W-:Y:S02]  /*30670*/  MOV R35, R49 ;  /* 0x0000003100237202 */ /* 0x000fe40000000f00 */
[----:B------:R-:W-:Y:S01]  /*30680*/  IADD3.X R41, PT, PT, R41, R3, RZ, P3, !PT ;  /* 0x0000000329297210 */ /* 0x000fe20001ffe4ff */
[----:B------:R1:W-:Y:S04]  /*30690*/  STL [R1+0xc6c], R49 ;  /* 0x000c6c3101007387 */ /* 0x0003e80000100800 */
[----:B------:R-:W-:Y:S04]  /*306a0*/  STL [R1+0xc78], R39 ;  /* 0x000c782701007387 */ /* 0x000fe80000100800 */
[----:B------:R1:W-:Y:S04]  /*306b0*/  STL [R1+0xc74], R41 ;  /* 0x000c742901007387 */ /* 0x0003e80000100800 */
[----:B-1----:R-:W2:Y:S04]  /*306c0*/  LDL.LU R49, [R1+0xdec] ;  /* 0x000dec0001317983 */ /* 0x002ea80000300800 */
[----:B------:R1:W-:Y:S04]  /*306d0*/  LDGSTS.E [R32+0x6200], desc[UR28][R34.64], P1 ;  /* 0x0620000022207fae */ /* 0x0003e800089a101c */
[----:B------:R-:W2:Y:S01]  /*306e0*/  LDL.LU R42, [R1+0xdf0] ;  /* 0x000df000012a7983 */ /* 0x000ea20000300800 */
[----:B-1----:R-:W-:Y:S01]  /*306f0*/  MOV R35, R41 ;  /* 0x0000002900237202 */ /* 0x002fe20000000f00 */
[----:B------:R-:W-:-:S02]  /*30700*/  IMAD.MOV.U32 R34, RZ, RZ, R39 ;  /* 0x000000ffff227224 */ /* 0x000fc400078e0027 */
[----:B------:R-:W2:Y:S04]  /*30710*/  LDL.LU R41, [R1+0xdf4] ;  /* 0x000df40001297983 */ /* 0x000ea80000300800 */
[----:B------:R-:W2:Y:S04]  /*30720*/  LDL.LU R39, [R1+0xdf8] ;  /* 0x000df80001277983 */ /* 0x000ea80000300800 */
[----:B------:R-:W2:Y:S04]  /*30730*/  LDL.LU R52, [R1+0x210] ;  /* 0x0002100001347983 */ /* 0x000ea80000300800 */
[----:B------:R-:W2:Y:S04]  /*30740*/  LDL.LU R53, [R1+0x214] ;  /* 0x0002140001357983 */ /* 0x000ea80000300800 */
[----:B------:R1:W-:Y:S01]  /*30750*/  LDGSTS.E [R32+0x6280], desc[UR28][R34.64], P0 ;  /* 0x0628000022207fae */ /* 0x0003e200081a101c */
[----:B---3--:R-:W-:-:S05]  /*30760*/  IADD3 R40, P2, PT, R40, R240, RZ ;  /* 0x000000f028287210 */ /* 0x008fca0007f5e0ff */
[----:B------:R-:W-:Y:S01]  /*30770*/  IMAD.X R47, R47, 0x1, R3, P2 ;  /* 0x000000012f2f7824 */ /* 0x000fe200010e0603 */
[----:B------:R-:W-:Y:S01]  /*30780*/  IADD3 R45, P3, PT, R45, R240, RZ ;  /* 0x000000f02d2d7210 */ /* 0x000fe20007f7e0ff */
[----:B------:R-:W-:Y:S01]  /*30790*/  STL [R1+0xcf0], R40 ;  /* 0x000cf02801007387 */ /* 0x000fe20000100800 */
[----:B-1----:R-:W-:Y:S02]  /*307a0*/  IMAD.MOV.U32 R34, RZ, RZ, R40 ;  /* 0x000000ffff227224 */ /* 0x002fe400078e0028 */
[----:B------:R-:W-:Y:S02]  /*307b0*/  MOV R35, R47 ;  /* 0x0000002f00237202 */ /* 0x000fe40000000f00 */
[----:B------:R-:W-:Y:S01]  /*307c0*/  IADD3.X R50, PT, PT, R50, R3, RZ, P3, !PT ;  /* 0x0000000332327210 */ /* 0x000fe20001ffe4ff */
[----:B------:R1:W-:Y:S04]  /*307d0*/  STL [R1+0xcec], R47 ;  /* 0x000cec2f01007387 */ /* 0x0003e80000100800 */
[----:B------:R-:W-:Y:S04]  /*307e0*/  STL [R1+0xcf8], R45 ;  /* 0x000cf82d01007387 */ /* 0x000fe80000100800 */
[----:B------:R3:W-:Y:S04]  /*307f0*/  LDGSTS.E [R32+0x6a00], desc[UR28][R34.64], P1 ;  /* 0x06a0000022207fae */ /* 0x0007e800089a101c */
[----:B-1----:R-:W2:Y:S04]  /*30800*/  LDL.LU R47, [R1+0x680] ;  /* 0x00068000012f7983 */ /* 0x002ea80000300800 */
[----:B------:R1:W-:Y:S04]  /*30810*/  STL [R1+0xcf4], R50 ;  /* 0x000cf43201007387 */ /* 0x0003e80000100800 */
[----:B------:R-:W2:Y:S01]  /*30820*/  LDL.LU R40, [R1+0x688] ;  /* 0x0006880001287983 */ /* 0x000ea20000300800 */
[----:B---3--:R-:W-:Y:S01]  /*30830*/  MOV R35, R50 ;  /* 0x0000003200237202 */ /* 0x008fe20000000f00 */
[----:B------:R-:W-:-:S02]  /*30840*/  IMAD.MOV.U32 R34, RZ, RZ, R45 ;  /* 0x000000ffff227224 */ /* 0x000fc400078e002d */
[----:B-1----:R-:W3:Y:S04]  /*30850*/  LDL.LU R50, [R1+0x67c] ;  /* 0x00067c0001327983 */ /* 0x002ee80000300800 */
[----:B------:R-:W3:Y:S04]  /*30860*/  LDL.LU R45, [R1+0x684] ;  /* 0x00068400012d7983 */ /* 0x000ee80000300800 */
[----:B------:R1:W-:Y:S01]  /*30870*/  LDGSTS.E [R32+0x6a80], desc[UR28][R34.64], P0 ;  /* 0x06a8000022207fae */ /* 0x0003e200081a101c */
[----:B------:R-:W-:-:S05]  /*30880*/  IADD3 R46, P2, PT, R46, R240, RZ ;  /* 0x000000f02e2e7210 */ /* 0x000fca0007f5e0ff */
[----:B------:R-:W-:Y:S01]  /*30890*/  IMAD.X R48, R48, 0x1, R3, P2 ;  /* 0x0000000130307824 */ /* 0x000fe200010e0603 */
[----:B------:R-:W-:Y:S01]  /*308a0*/  STL [R1+0xd70], R46 ;  /* 0x000d702e01007387 */ /* 0x000fe20000100800 */
[----:B----4-:R-:W-:-:S03]  /*308b0*/  IADD3 R33, P3, PT, R33, R240, RZ ;  /* 0x000000f021217210 */ /* 0x010fc60007f7e0ff */
[----:B------:R4:W-:Y:S01]  /*308c0*/  STL [R1+0xd6c], R48 ;  /* 0x000d6c3001007387 */ /* 0x0009e20000100800 */
[----:B--2---:R-:W-:Y:S01]  /*308d0*/  IADD3.X R43, PT, PT, R43, R3, RZ, P3, !PT ;  /* 0x000000032b2b7210 */ /* 0x004fe20001ffe4ff */
[----:B-1----:R-:W-:Y:S01]  /*308e0*/  IMAD.MOV.U32 R34, RZ, RZ, R46 ;  /* 0x000000ffff227224 */ /* 0x002fe200078e002e */
[----:B------:R-:W-:Y:S01]  /*308f0*/  MOV R35, R48 ;  /* 0x0000003000237202 */ /* 0x000fe20000000f00 */
[----:B------:R-:W-:Y:S04]  /*30900*/  STL [R1+0xd78], R33 ;  /* 0x000d782101007387 */ /* 0x000fe80000100800 */
[----:B------:R1:W-:Y:S04]  /*30910*/  STL [R1+0xd74], R43 ;  /* 0x000d742b01007387 */ /* 0x0003e80000100800 */
[----:B----4-:R-:W2:Y:S04]  /*30920*/  LDL.LU R48, [R1+0x6fc] ;  /* 0x0006fc0001307983 */ /* 0x010ea80000300800 */
[----:B------:R-:W4:Y:S04]  /*30930*/  LDL.LU R46, [R1+0x700] ;  /* 0x00070000012e7983 */ /* 0x000f280000300800 */
[----:B------:R1:W-:Y:S02]  /*30940*/  LDGSTS.E [R32+0x7200], desc[UR28][R34.64], P1 ;  /* 0x0720000022207fae */ /* 0x0003e400089a101c */
[----:B-1----:R-:W-:Y:S01]  /*30950*/  MOV R35, R43 ;  /* 0x0000002b00237202 */ /* 0x002fe20000000f00 */
[----:B------:R-:W-:Y:S01]  /*30960*/  IMAD.MOV.U32 R34, RZ, RZ, R33 ;  /* 0x000000ffff227224 */ /* 0x000fe200078e0021 */
[----:B------:R-:W2:Y:S04]  /*30970*/  LDL.LU R43, [R1+0x704] ;  /* 0x00070400012b7983 */ /* 0x000ea80000300800 */
[----:B------:R-:W2:Y:S01]  /*30980*/  LDL.LU R33, [R1+0x708] ;  /* 0x0007080001217983 */ /* 0x000ea20000300800 */
[----:B------:R-:W-:-:S03]  /*30990*/  IADD3 R42, P2, PT, R42, R240, RZ ;  /* 0x000000f02a2a7210 */ /* 0x000fc60007f5e0ff */
[----:B------:R1:W-:Y:S02]  /*309a0*/  LDGSTS.E [R32+0x7280], desc[UR28][R34.64], P0 ;  /* 0x0728000022207fae */ /* 0x0003e400081a101c */
[----:B------:R-:W-:Y:S02]  /*309b0*/  IMAD.X R49, R49, 0x1, R3, P2 ;  /* 0x0000000131317824 */ /* 0x000fe400010e0603 */
        /* <DEDUP_REMOVED lines=14> */
[----:B------:R-:W2:Y:S01]  /*30aa0*/  LDL.LU R39, [R1+0x788] ;  /* 0x0007880001277983 */ /* 0x000ea20000300800 */
[----:B------:R-:W-:Y:S01]  /*30ab0*/  IMAD.MOV.U32 R54, RZ, RZ, R165 ;  /* 0x000000ffff367224 */ /* 0x000fe200078e00a5 */
[----:B------:R-:W-:-:S02]  /*30ac0*/  MOV R55, R164 ;  /* 0x000000a400377202 */ /* 0x000fc40000000f00 */
[----:B------:R1:W-:Y:S05]  /*30ad0*/  LDGSTS.E [R32+0x7a80], desc[UR28][R34.64], P0 ;  /* 0x07a8000022207fae */ /* 0x0003ea00081a101c */
[----:B------:R-:W-:Y:S01]  /*30ae0*/  HMMA.1688.F32.TF32 R164, R28, R166, R52 ;  /* 0x000000a61ca4723c */ /* 0x000fe20000081034 */
[-C--:B------:R-:W-:Y:S02]  /*30af0*/  IADD3 R47, P2, PT, R47, R240.reuse, RZ ;  /* 0x000000f02f2f7210 */ /* 0x080fe40007f5e0ff */
[----:B------:R-:W-:-:S03]  /*30b00*/  IADD3 R40, P3, PT, R40, R240, RZ ;  /* 0x000000f028287210 */ /* 0x000fc60007f7e0ff */
[----:B------:R1:W-:Y:S01]  /*30b10*/  STL [R1+0x680], R47 ;  /* 0x0006802f01007387 */ /* 0x0003e20000100800 */
[----:B---3--:R-:W-:-:S03]  /*30b20*/  IMAD.X R50, R50, 0x1, R3, P2 ;  /* 0x0000000132327824 */ /* 0x008fc600010e0603 */
[----:B------:R-:W-:Y:S01]  /*30b30*/  STL [R1+0x688], R40 ;  /* 0x0006882801007387 */ /* 0x000fe20000100800 */
[----:B-1----:R-:W-:Y:S01]  /*30b40*/  MOV R34, R47 ;  /* 0x0000002f00227202 */ /* 0x002fe20000000f00 */
[----:B------:R-:W-:Y:S02]  /*30b50*/  IMAD.X R45, R45, 0x1, R3, P3 ;  /* 0x000000012d2d7824 */ /* 0x000fe400018e0603 */
[----:B------:R1:W-:Y:S01]  /*30b60*/  STL [R1+0x67c], R50 ;  /* 0x00067c3201007387 */ /* 0x0003e20000100800 */
[----:B------:R-:W-:-:S03]  /*30b70*/  IMAD.MOV.U32 R35, RZ, RZ, R50 ;  /* 0x000000ffff237224 */ /* 0x000fc600078e0032 */
[----:B------:R-:W3:Y:S04]  /*30b80*/  LDL.LU R47, [R1+0x800] ;  /* 0x00080000012f7983 */ /* 0x000ee80000300800 */
[----:B------:R-:W3:Y:S04]  /*30b90*/  LDL.LU R52, [R1+0x808] ;  /* 0x0008080001347983 */ /* 0x000ee80000300800 */
[----:B------:R1:W-:Y:S04]  /*30ba0*/  STL [R1+0x684], R45 ;  /* 0x0006842d01007387 */ /* 0x0003e80000100800 */
[----:B-1----:R-:W3:Y:S04]  /*30bb0*/  LDL.LU R50, [R1+0x7fc] ;  /* 0x0007fc0001327983 */ /* 0x002ee80000300800 */
[----:B------:R-:W3:Y:S01]  /*30bc0*/  LDL.LU R53, [R1+0x804] ;  /* 0x0008040001357983 */ /* 0x000ee20000300800 */
[----:B------:R-:W-:-:S04]  /*30bd0*/  LOP3.LUT R32, R44, 0x30, RZ, 0x3c, !PT ;  /* 0x000000302c207812 */ /* 0x000fc800078e3cff */
[----:B------:R-:W-:-:S05]  /*30be0*/  IADD3 R32, PT, PT, R32, UR7, RZ ;  /* 0x0000000720207c10 */ /* 0x000fca000fffe0ff */
[----:B------:R1:W-:Y:S02]  /*30bf0*/  LDGSTS.E [R32+0x300], desc[UR28][R34.64], P1 ;  /* 0x0030000022207fae */ /* 0x0003e400089a101c */
[----:B-1----:R-:W-:Y:S01]  /*30c00*/  MOV R34, R40 ;  /* 0x0000002800227202 */ /* 0x002fe20000000f00 */
[----:B------:R-:W-:Y:S01]  /*30c10*/  IMAD.MOV.U32 R35, RZ, RZ, R45 ;  /* 0x000000ffff237224 */ /* 0x000fe200078e002d */
[----:B------:R-:W3:Y:S04]  /*30c20*/  LDL.LU R40, [R1+0x880] ;  /* 0x0008800001287983 */ /* 0x000ee80000300800 */
[----:B------:R-:W3:Y:S04]  /*30c30*/  LDL.LU R45, [R1+0x888] ;  /* 0x00088800012d7983 */ /* 0x000ee80000300800 */
[----:B------:R1:W-:Y:S01]  /*30c40*/  LDGSTS.E [R32+0x380], desc[UR28][R34.64], P0 ;  /* 0x0038000022207fae */ /* 0x0003e200081a101c */
[----:B----4-:R-:W-:-:S04]  /*30c50*/  IADD3 R46, P2, PT, R46, R240, RZ ;  /* 0x000000f02e2e7210 */ /* 0x010fc80007f5e0ff */
[----:B--2---:R-:W-:Y:S01]  /*30c60*/  IADD3.X R48, PT, PT, R48, R3, RZ, P2, !PT ;  /* 0x0000000330307210 */ /* 0x004fe200017fe4ff */
[----:B------:R2:W-:Y:S01]  /*30c70*/  STL [R1+0x700], R46 ;  /* 0x0007002e01007387 */ /* 0x0005e20000100800 */
[----:B-1----:R-:W-:-:S03]  /*30c80*/  MOV R34, R46 ;  /* 0x0000002e00227202 */ /* 0x002fc60000000f00 */
[----:B------:R1:W-:Y:S01]  /*30c90*/  STL [R1+0x6fc], R48 ;  /* 0x0006fc3001007387 */ /* 0x0003e20000100800 */
[----:B------:R-:W-:-:S05]  /*30ca0*/  IMAD.MOV.U32 R35, RZ, RZ, R48 ;  /* 0x000000ffff237224 */ /* 0x000fca00078e0030 */
[----:B------:R4:W-:Y:S01]  /*30cb0*/  LDGSTS.E [R32+0xb00], desc[UR28][R34.64], P1 ;  /* 0x00b0000022207fae */ /* 0x0009e200089a101c */
[----:B------:R-:W-:-:S05]  /*30cc0*/  IADD3 R33, P3, PT, R33, R240, RZ ;  /* 0x000000f021217210 */ /* 0x000fca0007f7e0ff */
[----:B------:R-:W-:Y:S01]  /*30cd0*/  IMAD.X R43, R43, 0x1, R3, P3 ;  /* 0x000000012b2b7824 */ /* 0x000fe200018e0603 */
[----:B------:R1:W-:Y:S04]  /*30ce0*/  STL [R1+0x708], R33 ;  /* 0x0007082101007387 */ /* 0x0003e80000100800 */
[----:B--2---:R-:W2:Y:S04]  /*30cf0*/  LDL.LU R46, [R1+0x87c] ;  /* 0x00087c00012e7983 */ /* 0x004ea80000300800 */
[----:B------:R4:W-:Y:S04]  /*30d00*/  STL [R1+0x704], R43 ;  /* 0x0007042b01007387 */ /* 0x0009e80000100800 */
[----:B-1----:R-:W2:Y:S01]  /*30d10*/  LDL.LU R48, [R1+0x884] ;  /* 0x0008840001307983 */ /* 0x002ea20000300800 */
[----:B----4-:R-:W-:Y:S01]  /*30d20*/  MOV R34, R33 ;  /* 0x0000002100227202 */ /* 0x010fe20000000f00 */
[----:B------:R-:W-:-:S02]  /*30d30*/  IMAD.MOV.U32 R35, RZ, RZ, R43 ;  /* 0x000000ffff237224 */ /* 0x000fc400078e002b */
[----:B------:R-:W4:Y:S04]  /*30d40*/  LDL.LU R33, [R1+0x900] ;  /* 0x0009000001217983 */ /* 0x000f280000300800 */
[----:B------:R-:W4:Y:S04]  /*30d50*/  LDL.LU R43, [R1+0x908] ;  /* 0x00090800012b7983 */ /* 0x000f280000300800 */
[----:B------:R1:W-:Y:S01]  /*30d60*/  LDGSTS.E [R32+0xb80], desc[UR28][R34.64], P0 ;  /* 0x00b8000022207fae */ /* 0x0003e200081a101c */
[----:B------:R-:W-:-:S04]  /*30d70*/  IADD3 R42, P2, PT, R42, R240, RZ ;  /* 0x000000f02a2a7210 */ /* 0x000fc80007f5e0ff */
[----:B------:R-:W-:Y:S01]  /*30d80*/  IADD3.X R49, PT, PT, R49, R3, RZ, P2, !PT ;  /* 0x0000000331317210 */ /* 0x000fe200017fe4ff */
[----:B------:R1:W-:Y:S02]  /*30d90*/  STL [R1+0x780], R42 ;  /* 0x0007802a01007387 */ /* 0x0003e40000100800 */
[----:B-1----:R-:W-:Y:S02]  /*30da0*/  MOV R34, R42 ;  /* 0x0000002a00227202 */ /* 0x002fe40000000f00 */
[----:B------:R1:W-:Y:S01]  /*30db0*/  STL [R1+0x77c], R49 ;  /* 0x00077c3101007387 */ /* 0x0003e20000100800 */
[----:B------:R-:W-:-:S05]  /*30dc0*/  IMAD.MOV.U32 R35, RZ, RZ, R49 ;  /* 0x000000ffff237224 */ /* 0x000fca00078e0031 */
[----:B------:R1:W-:Y:S01]  /*30dd0*/  LDGSTS.E [R32+0x1300], desc[UR28][R34.64], P1 ;  /* 0x0130000022207fae */ /* 0x0003e200089a101c */
[----:B------:R-:W-:-:S05]  /*30de0*/  IADD3 R39, P3, PT, R39, R240, RZ ;  /* 0x000000f027277210 */ /* 0x000fca0007f7e0ff */
[----:B------:R-:W-:Y:S01]  /*30df0*/  IMAD.X R41, R41, 0x1, R3, P3 ;  /* 0x0000000129297824 */ /* 0x000fe200018e0603 */
[----:B------:R-:W-:Y:S04]  /*30e00*/  STL [R1+0x788], R39 ;  /* 0x0007882701007387 */ /* 0x000fe80000100800 */
[----:B------:R-:W4:Y:S04]  /*30e10*/  LDL.LU R42, [R1+0x8fc] ;  /* 0x0008fc00012a7983 */ /* 0x000f280000300800 */
[----:B------:R1:W-:Y:S04]  /*30e20*/  STL [R1+0x784], R41 ;  /* 0x0007842901007387 */ /* 0x0003e80000100800 */
[----:B-1----:R-:W4:Y:S01]  /*30e30*/  LDL.LU R49, [R1+0x904] ;  /* 0x0009040001317983 */ /* 0x002f220000300800 */
[----:B------:R-:W-:Y:S01]  /*30e40*/  MOV R34, R39 ;  /* 0x0000002700227202 */ /* 0x000fe20000000f00 */
[----:B------:R-:W-:-:S02]  /*30e50*/  IMAD.MOV.U32 R35, RZ, RZ, R41 ;  /* 0x000000ffff237224 */ /* 0x000fc400078e0029 */
[----:B------:R-:W4:Y:S04]  /*30e60*/  LDL.LU R41, [R1+0x980] ;  /* 0x0009800001297983 */ /* 0x000f280000300800 */
[----:B------:R-:W4:Y:S04]  /*30e70*/  LDL.LU R39, [R1+0x988] ;  /* 0x0009880001277983 */ /* 0x000f280000300800 */
[----:B------:R1:W-:Y:S01]  /*30e80*/  LDGSTS.E [R32+0x1380], desc[UR28][R34.64], P0 ;  /* 0x0138000022207fae */ /* 0x0003e200081a101c */
[-C--:B---3--:R-:W-:Y:S02]  /*30e90*/  IADD3 R47, P2, PT, R47, R240.reuse, RZ ;  /* 0x000000f02f2f7210 */ /* 0x088fe40007f5e0ff */
[----:B------:R-:W-:-:S03]  /*30ea0*/  IADD3 R52, P3, PT, R52, R240, RZ ;  /* 0x000000f034347210 */ /* 0x000fc60007f7e0ff */
[----:B------:R-:W-:Y:S01]  /*30eb0*/  STL [R1+0x800], R47 ;  /* 0x0008002f01007387 */ /* 0x000fe20000100800 */
[----:B------:R-:W-:Y:S01]  /*30ec0*/  IADD3.X R50, PT, PT, R50, R3, RZ, P2, !PT ;  /* 0x0000000332327210 */ /* 0x000fe200017fe4ff */
[----:B------:R-:W-:-:S04]  /*30ed0*/  IMAD.X R53, R53, 0x1, R3, P3 ;  /* 0x0000000135357824 */ /* 0x000fc800018e0603 */
[----:B------:R3:W-:Y:S01]  /*30ee0*/  STL [R1+0x7fc], R50 ;  /* 0x0007fc3201007387 */ /* 0x0007e20000100800 */
[----:B-1----:R-:W-:-:S03]  /*30ef0*/  IMAD.MOV.U32 R35, RZ, RZ, R50 ;  /* 0x000000ffff237224 */ /* 0x002fc600078e0032 */
[----:B------:R-:W-:Y:S01]  /*30f00*/  STL [R1+0x808], R52 ;  /* 0x0008083401007387 */ /* 0x000fe20000100800 */
[----:B------:R-:W-:-:S03]  /*30f10*/  MOV R34, R47 ;  /* 0x0000002f00227202 */ /* 0x000fc60000000f00 */
[----:B---3--:R-:W3:Y:S04]  /*30f20*/  LDL.LU R50, [R1+0x97c] ;  /* 0x00097c0001327983 */ /* 0x008ee80000300800 */
[----:B------:R-:W-:Y:S04]  /*30f30*/  STL [R1+0x804], R53 ;  /* 0x0008043501007387 */ /* 0x000fe80000100800 */
[----:B------:R-:W3:Y:S04]  /*30f40*/  LDL.LU R47, [R1+0x984] ;  /* 0x00098400012f7983 */ /* 0x000ee80000300800 */
[----:B------:R1:W-:Y:S01]  /*30f50*/  LDGSTS.E [R32+0x1b00], desc[UR28][R34.64], P1 ;  /* 0x01b0000022207fae */ /* 0x0003e200089a101c */
[----:B------:R-:W-:-:S02]  /*30f60*/  IADD3 R40, P2, PT, R40, R240, RZ ;  /* 0x000000f028287210 */ /* 0x000fc40007f5e0ff */
[----:B------:R-:W-:-:S03]  /*30f70*/  IADD3 R45, P3, PT, R45, R240, RZ ;  /* 0x000000f02d2d7210 */ /* 0x000fc60007f7e0ff */
[----:B------:R-:W-:Y:S01]  /*30f80*/  STL [R1+0x880], R40 ;  /* 0x0008802801007387 */ /* 0x000fe20000100800 */
[----:B-1----:R-:W-:Y:S01]  /*30f90*/  MOV R34, R52 ;  /* 0x0000003400227202 */ /* 0x002fe20000000f00 */
[----:B------:R-:W-:-:S05]  /*30fa0*/  IMAD.MOV.U32 R35, RZ, RZ, R53 ;  /* 0x000000ffff237224 */ /* 0x000fca00078e0035 */
[----:B------:R1:W-:Y:S02]  /*30fb0*/  LDGSTS.E [R32+0x1b80], desc[UR28][R34.64], P0 ;  /* 0x01b8000022207fae */ /* 0x0003e400081a101c */
[----:B-1----:R-:W-:Y:S02]  /*30fc0*/  MOV R34, R40 ;  /* 0x0000002800227202 */ /* 0x002fe40000000f00 */
[----:B--2---:R-:W-:-:S05]  /*30fd0*/  IADD3.X R46, PT, PT, R46, R3, RZ, P2, !PT ;  /* 0x000000032e2e7210 */ /* 0x004fca00017fe4ff */
[----:B------:R-:W-:Y:S01]  /*30fe0*/  IMAD.MOV.U32 R35, RZ, RZ, R46 ;  /* 0x000000ffff237224 */ /* 0x000fe200078e002e */
[----:B------:R1:W-:Y:S01]  /*30ff0*/  STL [R1+0x87c], R46 ;  /* 0x00087c2e01007387 */ /* 0x0003e20000100800 */
[----:B------:R-:W-:-:S03]  /*31000*/  IMAD.X R48, R48, 0x1, R3, P3 ;  /* 0x0000000130307824 */ /* 0x000fc600018e0603 */
[----:B------:R-:W-:Y:S04]  /*31010*/  STL [R1+0x888], R45 ;  /* 0x0008882d01007387 */ /* 0x000fe80000100800 */
[----:B------:R2:W-:Y:S04]  /*31020*/  LDGSTS.E [R32+0x2300], desc[UR28][R34.64], P1 ;  /* 0x0230000022207fae */ /* 0x0005e800089a101c */
[----:B-1----:R-:W3:Y:S01]  /*31030*/  LDL.LU R46, [R1+0xa00] ;  /* 0x000a0000012e7983 */ /* 0x002ee20000300800 */
[----:B----4-:R-:W-:-:S03]  /*31040*/  IADD3 R33, P2, PT, R33, R240, RZ ;  /* 0x000000f021217210 */ /* 0x010fc60007f5e0ff */
[----:B------:R1:W-:Y:S04]  /*31050*/  STL [R1+0x884], R48 ;  /* 0x0008843001007387 */ /* 0x0003e80000100800 */
[----:B------:R-:W4:Y:S01]  /*31060*/  LDL.LU R40, [R1+0xa08] ;  /* 0x000a080001287983 */ /* 0x000f220000300800 */
[----:B--2---:R-:W-:Y:S01]  /*31070*/  IMAD.MOV.U32 R35, RZ, RZ, R48 ;  /* 0x000000ffff237224 */ /* 0x004fe200078e0030 */
[----:B------:R-:W-:Y:S02]  /*31080*/  MOV R34, R45 ;  /* 0x0000002d00227202 */ /* 0x000fe40000000f00 */
[----:B-1----:R-:W2:Y:S01]  /*31090*/  LDL.LU R48, [R1+0x9fc] ;  /* 0x0009fc0001307983 */ /* 0x002ea20000300800 */
[----:B------:R-:W-:-:S03]  /*310a0*/  IADD3 R43, P3, PT, R43, R240, RZ ;  /* 0x000000f02b2b7210 */ /* 0x000fc60007f7e0ff */
[----:B------:R-:W2:Y:S04]  /*310b0*/  LDL.LU R45, [R1+0xa04] ;  /* 0x000a0400012d7983 */ /* 0x000ea80000300800 */
[----:B------:R1:W-:Y:S04]  /*310c0*/  LDGSTS.E [R32+0x2380], desc[UR28][R34.64], P0 ;  /* 0x0238000022207fae */ /* 0x0003e800081a101c */
[----:B------:R-:W-:Y:S01]  /*310d0*/  STL [R1+0x900], R33 ;  /* 0x0009002101007387 */ /* 0x000fe20000100800 */
[----:B-1----:R-:W-:Y:S02]  /*310e0*/  MOV R34, R33 ;  /* 0x0000002100227202 */ /* 0x002fe40000000f00 */
        /* <DEDUP_REMOVED lines=9> */
[----:B------:R-:W-:Y:S01]  /*31180*/  IMAD.MOV.U32 R35, RZ, RZ, R49 ;  /* 0x000000ffff237224 */ /* 0x000fe200078e0031 */
[----:B------:R-:W-:-:S02]  /*31190*/  MOV R34, R43 ;  /* 0x0000002b00227202 */ /* 0x000fc40000000f00 */
[----:B-1----:R-:W2:Y:S01]  /*311a0*/  LDL.LU R49, [R1+0xa7c] ;  /* 0x000a7c0001317983 */ /* 0x002ea20000300800 */
[----:B------:R-:W-:-:S03]  /*311b0*/  IADD3 R41, P2, PT, R41, R240, RZ ;  /* 0x000000f029297210 */ /* 0x000fc60007f5e0ff */
[----:B------:R-:W2:Y:S01]  /*311c0*/  LDL.LU R43, [R1+0xa84] ;  /* 0x000a8400012b7983 */ /* 0x000ea20000300800 */
[----:B------:R-:W-:-:S03]  /*311d0*/  IADD3 R39, P3, PT, R39, R240, RZ ;  /* 0x000000f027277210 */ /* 0x000fc60007f7e0ff */
[----:B------:R1:W-:Y:S04]  /*311e0*/  STL [R1+0x980], R41 ;  /* 0x0009802901007387 */ /* 0x0003e80000100800 */
[----:B------:R1:W-:Y:S02]  /*311f0*/  LDGSTS.E [R32+0x2b80], desc[UR28][R34.64], P0 ;  /* 0x02b8000022207fae */ /* 0x0003e400081a101c */
[----:B-1----:R-:W-:Y:S02]  /*31200*/  MOV R34, R41 ;  /* 0x0000002900227202 */ /* 0x002fe40000000f00 */
[----:B---3--:R-:W-:-:S05]  /*31210*/  IADD3.X R50, PT, PT, R50, R3, RZ, P2, !PT ;  /* 0x0000000332327210 */ /* 0x008fca00017fe4ff */
[----:B------:R1:W-:Y:S01]  /*31220*/  STL [R1+0x97c], R50 ;  /* 0x00097c3201007387 */ /* 0x0003e20000100800 */
[----:B------:R-:W-:-:S03]  /*31230*/  IMAD.X R47, R47, 0x1, R3, P3 ;  /* 0x000000012f2f7824 */ /* 0x000fc600018e0603 */
[----:B------:R-:W-:Y:S01]  /*31240*/  STL [R1+0x988], R39 ;  /* 0x0009882701007387 */ /* 0x000fe20000100800 */
[----:B------:R-:W-:-:S03]  /*31250*/  IMAD.MOV.U32 R35, RZ, RZ, R50 ;  /* 0x000000ffff237224 */ /* 0x000fc600078e0032 */
[----:B------:R-:W3:Y:S04]  /*31260*/  LDL.LU R41, [R1+0xb00] ;  /* 0x000b000001297983 */ /* 0x000ee80000300800 */
[----:B------:R1:W-:Y:S04]  /*31270*/  STL [R1+0x984], R47 ;  /* 0x0009842f01007387 */ /* 0x0003e80000100800 */
[----:B------:R-:W3:Y:S04]  /*31280*/  LDL.LU R52, [R1+0xb08] ;  /* 0x000b080001347983 */ /* 0x000ee80000300800 */
[----:B-1----:R-:W3:Y:S04]  /*31290*/  LDL.LU R50, [R1+0xafc] ;  /* 0x000afc0001327983 */ /* 0x002ee80000300800 */
[----:B------:R-:W3:Y:S04]  /*312a0*/  LDL.LU R53, [R1+0xb04] ;  /* 0x000b040001357983 */ /* 0x000ee80000300800 */
[----:B------:R1:W-:Y:S02]  /*312b0*/  LDGSTS.E [R32+0x3300], desc[UR28][R34.64], P1 ;  /* 0x0330000022207fae */ /* 0x0003e400089a101c */
[----:B-1----:R-:W-:Y:S01]  /*312c0*/  MOV R34, R39 ;  /* 0x0000002700227202 */ /* 0x002fe20000000f00 */
[----:B------:R-:W-:-:S02]  /*312d0*/  IMAD.MOV.U32 R35, RZ, RZ, R47 ;  /* 0x000000ffff237224 */ /* 0x000fc400078e002f */
[----:B------:R-:W3:Y:S04]  /*312e0*/  LDL.LU R47, [R1+0xb80] ;  /* 0x000b8000012f7983 */ /* 0x000ee80000300800 */
[----:B------:R-:W3:Y:S04]  /*312f0*/  LDL.LU R39, [R1+0xb88] ;  /* 0x000b880001277983 */ /* 0x000ee80000300800 */
[----:B------:R1:W-:Y:S01]  /*31300*/  LDGSTS.E [R32+0x3380], desc[UR28][R34.64], P0 ;  /* 0x0338000022207fae */ /* 0x0003e200081a101c */
[----:B------:R-:W-:-:S05]  /*31310*/  IADD3 R46, P2, PT, R46, R240, RZ ;  /* 0x000000f02e2e7210 */ /* 0x000fca0007f5e0ff */
[----:B------:R-:W-:Y:S01]  /*31320*/  STL [R1+0xa00], R46 ;  /* 0x000a002e01007387 */ /* 0x000fe20000100800 */
[----:B----4-:R-:W-:Y:S02]  /*31330*/  IADD3 R40, P3, PT, R40, R240, RZ ;  /* 0x000000f028287210 */ /* 0x010fe40007f7e0ff */
[----:B--2---:R-:W-:-:S05]  /*31340*/  IADD3.X R48, PT, PT, R48, R3, RZ, P2, !PT ;  /* 0x0000000330307210 */ /* 0x004fca00017fe4ff */
[----:B------:R2:W-:Y:S01]  /*31350*/  STL [R1+0x9fc], R48 ;  /* 0x0009fc3001007387 */ /* 0x0005e20000100800 */
[----:B-1----:R-:W-:Y:S02]  /*31360*/  IMAD.MOV.U32 R35, RZ, RZ, R48 ;  /* 0x000000ffff237224 */ /* 0x002fe400078e0030 */
[----:B------:R-:W-:Y:S01]  /*31370*/  IMAD.X R45, R45, 0x1, R3, P3 ;  /* 0x000000012d2d7824 */ /* 0x000fe200018e0603 */
[----:B------:R-:W-:Y:S01]  /*31380*/  STL [R1+0xa08], R40 ;  /* 0x000a082801007387 */ /* 0x000fe20000100800 */
[----:B------:R-:W-:-:S03]  /*31390*/  MOV R34, R46 ;  /* 0x0000002e00227202 */ /* 0x000fc60000000f00 */
[----:B--2---:R-:W2:Y:S04]  /*313a0*/  LDL.LU R48, [R1+0xb7c] ;  /* 0x000b7c0001307983 */ /* 0x004ea80000300800 */
[----:B------:R1:W-:Y:S04]  /*313b0*/  STL [R1+0xa04], R45 ;  /* 0x000a042d01007387 */ /* 0x0003e80000100800 */
[----:B------:R-:W4:Y:S04]  /*313c0*/  LDL.LU R46, [R1+0xb84] ;  /* 0x000b8400012e7983 */ /* 0x000f280000300800 */
[----:B------:R1:W-:Y:S02]  /*313d0*/  LDGSTS.E [R32+0x3b00], desc[UR28][R34.64], P1 ;  /* 0x03b0000022207fae */ /* 0x0003e400089a101c */
[----:B-1----:R-:W-:Y:S01]  /*313e0*/  MOV R34, R40 ;  /* 0x0000002800227202 */ /* 0x002fe20000000f00 */
[----:B------:R-:W-:-:S02]  /*313f0*/  IMAD.MOV.U32 R35, RZ, RZ, R45 ;  /* 0x000000ffff237224 */ /* 0x000fc400078e002d */
[----:B------:R-:W4:Y:S01]  /*31400*/  LDL.LU R45, [R1+0xc00] ;  /* 0x000c0000012d7983 */ /* 0x000f220000300800 */
[----:B------:R-:W-:-:S03]  /*31410*/  IADD3 R42, P2, PT, R42, R240, RZ ;  /* 0x000000f02a2a7210 */ /* 0x000fc60007f5e0ff */
[----:B------:R-:W4:Y:S01]  /*31420*/  LDL.LU R40, [R1+0xc08] ;  /* 0x000c080001287983 */ /* 0x000f220000300800 */
[----:B------:R-:W-:-:S03]  /*31430*/  IADD3 R33, P3, PT, R33, R240, RZ ;  /* 0x000000f021217210 */ /* 0x000fc60007f7e0ff */
[----:B------:R-:W-:Y:S04]  /*31440*/  STL [R1+0xa80], R42 ;  /* 0x000a802a01007387 */ /* 0x000fe80000100800 */
[----:B------:R1:W-:Y:S01]  /*31450*/  LDGSTS.E [R32+0x3b80], desc[UR28][R34.64], P0 ;  /* 0x03b8000022207fae */ /* 0x0003e200081a101c */
[----:B------:R-:W-:Y:S01]  /*31460*/  IADD3.X R49, PT, PT, R49, R3, RZ, P2, !PT ;  /* 0x0000000331317210 */ /* 0x000fe200017fe4ff */
[----:B------:R-:W-:-:S04]  /*31470*/  IMAD.X R43, R43, 0x1, R3, P3 ;  /* 0x000000012b2b7824 */ /* 0x000fc800018e0603 */
[----:B------:R1:W-:Y:S04]  /*31480*/  STL [R1+0xa7c], R49 ;  /* 0x000a7c3101007387 */ /* 0x0003e80000100800 */
[----:B------:R-:W-:Y:S01]  /*31490*/  STL [R1+0xa88], R33 ;  /* 0x000a882101007387 */ /* 0x000fe20000100800 */
[----:B-1----:R-:W-:Y:S01]  /*314a0*/  IMAD.MOV.U32 R35, RZ, RZ, R49 ;  /* 0x000000ffff237224 */ /* 0x002fe200078e0031 */
[----:B------:R-:W-:Y:S02]  /*314b0*/  MOV R34, R42 ;  /* 0x0000002a00227202 */ /* 0x000fe40000000f00 */
        /* <DEDUP_REMOVED lines=9> */
[-C--:B---3--:R-:W-:Y:S02]  /*31550*/  IADD3 R41, P2, PT, R41, R240.reuse, RZ ;  /* 0x000000f029297210 */ /* 0x088fe40007f5e0ff */
[----:B------:R-:W-:-:S02]  /*31560*/  IADD3 R52, P3, PT, R52, R240, RZ ;  /* 0x000000f034347210 */ /* 0x000fc40007f7e0ff */
[----:B------:R-:W-:Y:S01]  /*31570*/  IADD3.X R50, PT, PT, R50, R3, RZ, P2, !PT ;  /* 0x0000000332327210 */ /* 0x000fe200017fe4ff */
[----:B------:R-:W-:Y:S02]  /*31580*/  STL [R1+0xb00], R41 ;  /* 0x000b002901007387 */ /* 0x000fe40000100800 */
[----:B------:R-:W-:Y:S02]  /*31590*/  IMAD.X R53, R53, 0x1, R3, P3 ;  /* 0x0000000135357824 */ /* 0x000fe400018e0603 */
[----:B------:R3:W-:Y:S01]  /*315a0*/  STL [R1+0xafc], R50 ;  /* 0x000afc3201007387 */ /* 0x0007e20000100800 */
[----:B-1----:R-:W-:Y:S01]  /*315b0*/  IMAD.MOV.U32 R35, RZ, RZ, R50 ;  /* 0x000000ffff237224 */ /* 0x002fe200078e0032 */
[----:B------:R-:W-:Y:S02]  /*315c0*/  MOV R34, R41 ;  /* 0x0000002900227202 */ /* 0x000fe40000000f00 */
[----:B------:R-:W-:Y:S04]  /*315d0*/  STL [R1+0xb08], R52 ;  /* 0x000b083401007387 */ /* 0x000fe80000100800 */
[----:B------:R1:W-:Y:S04]  /*315e0*/  LDGSTS.E [R32+0x4b00], desc[UR28][R34.64], P1 ;  /* 0x04b0000022207fae */ /* 0x0003e800089a101c */
[----:B---3--:R-:W3:Y:S04]  /*315f0*/  LDL.LU R50, [R1+0xc7c] ;  /* 0x000c7c0001327983 */ /* 0x008ee80000300800 */
[----:B------:R-:W-:Y:S04]  /*31600*/  STL [R1+0xb04], R53 ;  /* 0x000b043501007387 */ /* 0x000fe80000100800 */
[----:B------:R-:W3:Y:S01]  /*31610*/  LDL.LU R41, [R1+0xc84] ;  /* 0x000c840001297983 */ /* 0x000ee20000300800 */
[----:B------:R-:W-:Y:S01]  /*31620*/  IADD3 R47, P2, PT, R47, R240, RZ ;  /* 0x000000f02f2f7210 */ /* 0x000fe20007f5e0ff */
[----:B-1----:R-:W-:Y:S01]  /*31630*/  IMAD.MOV.U32 R35, RZ, RZ, R53 ;  /* 0x000000ffff237224 */ /* 0x002fe200078e0035 */
[----:B------:R-:W-:-:S02]  /*31640*/  MOV R34, R52 ;  /* 0x0000003400227202 */ /* 0x000fc40000000f00 */
[----:B------:R-:W-:-:S03]  /*31650*/  IADD3 R39, P3, PT, R39, R240, RZ ;  /* 0x000000f027277210 */ /* 0x000fc60007f7e0ff */
[----:B------:R1:W-:Y:S04]  /*31660*/  LDGSTS.E [R32+0x4b80], desc[UR28][R34.64], P0 ;  /* 0x04b8000022207fae */ /* 0x0003e800081a101c */
[----:B------:R-:W-:Y:S01]  /*31670*/  STL [R1+0xb80], R47 ;  /* 0x000b802f01007387 */ /* 0x000fe20000100800 */
[----:B-1----:R-:W-:Y:S02]  /*31680*/  MOV R34, R47 ;  /* 0x0000002f00227202 */ /* 0x002fe40000000f00 */
[----:B--2---:R-:W-:-:S05]  /*31690*/  IADD3.X R48, PT, PT, R48, R3, RZ, P2, !PT ;  /* 0x0000000330307210 */ /* 0x004fca00017fe4ff */
[----:B------:R-:W-:Y:S02]  /*316a0*/  IMAD.MOV.U32 R35, RZ, RZ, R48 ;  /* 0x000000ffff237224 */ /* 0x000fe400078e0030 */
[----:B----4-:R-:W-:Y:S01]  /*316b0*/  IMAD.X R46, R46, 0x1, R3, P3 ;  /* 0x000000012e2e7824 */ /* 0x010fe200018e0603 */
[----:B------:R-:W-:Y:S04]  /*316c0*/  STL [R1+0xb7c], R48 ;  /* 0x000b7c3001007387 */ /* 0x000fe80000100800 */
[----:B------:R-:W-:Y:S04]  /*316d0*/  STL [R1+0xb88], R39 ;  /* 0x000b882701007387 */ /* 0x000fe80000100800 */
[----:B------:R1:W-:Y:S04]  /*316e0*/  LDGSTS.E [R32+0x5300], desc[UR28][R34.64], P1 ;  /* 0x0530000022207fae */ /* 0x0003e800089a101c */
[----:B------:R2:W-:Y:S01]  /*316f0*/  STL [R1+0xb84], R46 ;  /* 0x000b842e01007387 */ /* 0x0005e20000100800 */
[-C--:B------:R-:W-:Y:S01]  /*31700*/  IADD3 R45, P2, PT, R45, R240.reuse, RZ ;  /* 0x000000f02d2d7210 */ /* 0x080fe20007f5e0ff */
[----:B-1----:R-:W-:Y:S01]  /*31710*/  IMAD.MOV.U32 R35, RZ, RZ, R46 ;  /* 0x000000ffff237224 */ /* 0x002fe200078e002e */
[----:B------:R-:W-:Y:S01]  /*31720*/  MOV R34, R39 ;  /* 0x0000002700227202 */ /* 0x000fe20000000f00 */
[----:B--2---:R-:W2:Y:S01]  /*31730*/  LDL.LU R46, [R1+0xcfc] ;  /* 0x000cfc00012e7983 */ /* 0x004ea20000300800 */
[----:B------:R-:W-:-:S03]  /*31740*/  IADD3 R40, P3, PT, R40, R240, RZ ;  /* 0x000000f028287210 */ /* 0x000fc60007f7e0ff */
[----:B------:R-:W4:Y:S04]  /*31750*/  LDL.LU R39, [R1+0xd00] ;  /* 0x000d000001277983 */ /* 0x000f280000300800 */
[----:B------:R-:W2:Y:S04]  /*31760*/  LDL.LU R48, [R1+0xd04] ;  /* 0x000d040001307983 */ /* 0x000ea80000300800 */
[----:B------:R-:W2:Y:S04]  /*31770*/  LDL.LU R47, [R1+0xd08] ;  /* 0x000d0800012f7983 */ /* 0x000ea80000300800 */
[----:B------:R1:W-:Y:S04]  /*31780*/  LDGSTS.E [R32+0x5380], desc[UR28][R34.64], P0 ;  /* 0x0538000022207fae */ /* 0x0003e800081a101c */
[----:B------:R-:W-:Y:S01]  /*31790*/  STL [R1+0xc00], R45 ;  /* 0x000c002d01007387 */ /* 0x000fe20000100800 */
[----:B------:R-:W-:-:S02]  /*317a0*/  IADD3.X R49, PT, PT, R49, R3, RZ, P2, !PT ;  /* 0x0000000331317210 */ /* 0x000fc400017fe4ff */
[----:B-1----:R-:W-:-:S03]  /*317b0*/  MOV R34, R45 ;  /* 0x0000002d00227202 */ /* 0x002fc60000000f00 */
[----:B------:R1:W-:Y:S01]  /*317c0*/  STL [R1+0xbfc], R49 ;  /* 0x000bfc3101007387 */ /* 0x0003e20000100800 */
[----:B------:R-:W-:-:S03]  /*317d0*/  IMAD.X R42, R42, 0x1, R3, P3 ;  /* 0x000000012a2a7824 */ /* 0x000fc600018e0603 */
[----:B------:R-:W-:Y:S01]  /*317e0*/  STL [R1+0xc08], R40 ;  /* 0x000c082801007387 */ /* 0x000fe20000100800 */
[----:B------:R-:W-:-:S03]  /*317f0*/  IMAD.MOV.U32 R35, RZ, RZ, R49 ;  /* 0x000000ffff237224 */ /* 0x000fc600078e0031 */
[----:B------:R1:W-:Y:S04]  /*31800*/  STL [R1+0xc04], R42 ;  /* 0x000c042a01007387 */ /* 0x0003e80000100800 */
[----:B-1----:R-:W2:Y:S04]  /*31810*/  LDL.LU R49, [R1+0xd7c] ;  /* 0x000d7c0001317983 */ /* 0x002ea80000300800 */
[----:B------:R-:W2:Y:S04]  /*31820*/  LDL.LU R45, [R1+0xd80] ;  /* 0x000d8000012d7983 */ /* 0x000ea80000300800 */
[----:B------:R1:W-:Y:S01]  /*31830*/  LDGSTS.E [R32+0x5b00], desc[UR28][R34.64], P1 ;  /* 0x05b0000022207fae */ /* 0x0003e200089a101c */
[----:B------:R-:W-:Y:S01]  /*31840*/  IADD3 R43, P2, PT, R43, R240, RZ ;  /* 0x000000f02b2b7210 */ /* 0x000fe20007f5e0ff */
[----:B-1----:R-:W-:Y:S01]  /*31850*/  IMAD.MOV.U32 R35, RZ, RZ, R42 ;  /* 0x000000ffff237224 */ /* 0x002fe200078e002a */
[----:B------:R-:W-:Y:S01]  /*31860*/  MOV R34, R40 ;  /* 0x0000002800227202 */ /* 0x000fe20000000f00 */
[----:B------:R-:W2:Y:S04]  /*31870*/  LDL.LU R42, [R1+0xd84] ;  /* 0x000d8400012a7983 */ /* 0x000ea80000300800 */
[----:B------:R-:W2:Y:S01]  /*31880*/  LDL.LU R40, [R1+0xd88] ;  /* 0x000d880001287983 */ /* 0x000ea20000300800 */
[----:B------:R-:W-:-:S03]  /*31890*/  IADD3 R33, P3, PT, R33, R240, RZ ;  /* 0x000000f021217210 */ /* 0x000fc60007f7e0ff */
[----:B------:R-:W-:Y:S04]  /*318a0*/  STL [R1+0xc80], R43 ;  /* 0x000c802b01007387 */ /* 0x000fe80000100800 */
[----:B------:R1:W-:Y:S02]  /*318b0*/  LDGSTS.E [R32+0x5b80], desc[UR28][R34.64], P0 ;  /* 0x05b8000022207fae */ /* 0x0003e400081a101c */
[----:B-1----:R-:W-:Y:S02]  /*318c0*/  MOV R34, R43 ;  /* 0x0000002b00227202 */ /* 0x002fe40000000f00 */
[----:B---3--:R-:W-:-:S05]  /*318d0*/  IADD3.X R50, PT, PT, R50, R3, RZ, P2, !PT ;  /* 0x0000000332327210 */ /* 0x008fca00017fe4ff */
[----:B------:R1:W-:Y:S01]  /*318e0*/  STL [R1+0xc7c], R50 ;  /* 0x000c7c3201007387 */ /* 0x0003e20000100800 */
[----:B------:R-:W-:-:S03]  /*318f0*/  IMAD.X R41, R41, 0x1, R3, P3 ;  /* 0x0000000129297824 */ /* 0x000fc600018e0603 */
[----:B------:R-:W-:Y:S01]  /*31900*/  STL [R1+0xc88], R33 ;  /* 0x000c882101007387 */ /* 0x000fe20000100800 */
[----:B------:R-:W-:-:S03]  /*31910*/  IMAD.MOV.U32 R35, RZ, RZ, R50 ;  /* 0x000000ffff237224 */ /* 0x000fc600078e0032 */
[----:B------:R3:W-:Y:S04]  /*31920*/  STL [R1+0xc84], R41 ;  /* 0x000c842901007387 */ /* 0x0007e80000100800 */
[----:B-1----:R-:W2:Y:S04]  /*31930*/  LDL.LU R50, [R1+0xdfc] ;  /* 0x000dfc0001327983 */ /* 0x002ea80000300800 */
[----:B------:R-:W2:Y:S04]  /*31940*/  LDL.LU R43, [R1+0xe00] ;  /* 0x000e0000012b7983 */ /* 0x000ea80000300800 */
[----:B------:R1:W-:Y:S02]  /*31950*/  LDGSTS.E [R32+0x6300], desc[UR28][R34.64], P1 ;  /* 0x0630000022207fae */ /* 0x0003e400089a101c */
[----:B-1----:R-:W-:Y:S01]  /*31960*/  IMAD.MOV.U32 R35, RZ, RZ, R41 ;  /* 0x000000ffff237224 */ /* 0x002fe200078e0029 */
[----:B------:R-:W-:Y:S01]  /*31970*/  MOV R34, R33 ;  /* 0x0000002100227202 */ /* 0x000fe20000000f00 */
[----:B---3--:R-:W3:Y:S04]  /*31980*/  LDL.LU R41, [R1+0xe04] ;  /* 0x000e040001297983 */ /* 0x008ee80000300800 */
[----:B------:R-:W3:Y:S04]  /*31990*/  LDL.LU R33, [R1+0xe08] ;  /* 0x000e080001217983 */ /* 0x000ee80000300800 */
[----:B------:R-:W3:Y:S04]  /*319a0*/  LDL.LU R52, [R1+0x90] ;  /* 0x0000900001347983 */ /* 0x000ee80000300800 */
[----:B------:R-:W3:Y:S04]  /*319b0*/  LDL.LU R53, [R1+0x94] ;  /* 0x0000940001357983 */ /* 0x000ee80000300800 */
[----:B------:R1:W-:Y:S01]  /*319c0*/  LDGSTS.E [R32+0x6380], desc[UR28][R34.64], P0 ;  /* 0x0638000022207fae */ /* 0x0003e200081a101c */
[----:B----4-:R-:W-:-:S04]  /*319d0*/  IADD3 R39, P2, PT, R39, R240, RZ ;  /* 0x000000f027277210 */ /* 0x010fc80007f5e0ff */
[----:B--2---:R-:W-:Y:S02]  /*319e0*/  IADD3.X R46, PT, PT, R46, R3, RZ, P2, !PT ;  /* 0x000000032e2e7210 */ /* 0x004fe400017fe4ff */
        /* <DEDUP_REMOVED lines=13> */
[----:B-1----:R-:W2:Y:S01]  /*31ac0*/  LDL.LU R48, [R1+0x68c] ;  /* 0x00068c0001307983 */ /* 0x002ea20000300800 */
[----:B------:R-:W-:-:S03]  /*31ad0*/  IADD3 R45, P2, PT, R45, R240, RZ ;  /* 0x000000f02d2d7210 */ /* 0x000fc60007f5e0ff */
[----:B------:R-:W2:Y:S01]  /*31ae0*/  LDL.LU R47, [R1+0x694] ;  /* 0x00069400012f7983 */ /* 0x000ea20000300800 */
[----:B------:R-:W-:-:S03]  /*31af0*/  IADD3.X R49, PT, PT, R49, R3, RZ, P2, !PT ;  /* 0x0000000331317210 */ /* 0x000fc600017fe4ff */
[----:B------:R1:W-:Y:S04]  /*31b00*/  LDGSTS.E [R32+0x6b80], desc[UR28][R34.64], P0 ;  /* 0x06b8000022207fae */ /* 0x0003e800081a101c */
[----:B------:R-:W-:Y:S04]  /*31b10*/  STL [R1+0xd80], R45 ;  /* 0x000d802d01007387 */ /* 0x000fe80000100800 */
[----:B------:R1:W-:Y:S02]  /*31b20*/  STL [R1+0xd7c], R49 ;  /* 0x000d7c3101007387 */ /* 0x0003e40000100800 */
[----:B-1----:R-:W-:-:S02]  /*31b30*/  MOV R34, R45 ;  /* 0x0000002d00227202 */ /* 0x002fc40000000f00 */
[----:B------:R-:W-:Y:S01]  /*31b40*/  IADD3 R40, P3, PT, R40, R240, RZ ;  /* 0x000000f028287210 */ /* 0x000fe20007f7e0ff */
[----:B------:R-:W-:-:S04]  /*31b50*/  IMAD.MOV.U32 R35, RZ, RZ, R49 ;  /* 0x000000ffff237224 */ /* 0x000fc800078e0031 */
[----:B------:R-:W-:Y:S01]  /*31b60*/  IMAD.X R42, R42, 0x1, R3, P3 ;  /* 0x000000012a2a7824 */ /* 0x000fe200018e0603 */
[----:B------:R-:W-:Y:S04]  /*31b70*/  STL [R1+0xd88], R40 ;  /* 0x000d882801007387 */ /* 0x000fe80000100800 */
[----:B------:R1:W-:Y:S04]  /*31b80*/  LDGSTS.E [R32+0x7300], desc[UR28][R34.64], P1 ;  /* 0x0730000022207fae */ /* 0x0003e800089a101c */
[----:B------:R1:W-:Y:S04]  /*31b90*/  STL [R1+0xd84], R42 ;  /* 0x000d842a01007387 */ /* 0x0003e80000100800 */
[----:B------:R-:W2:Y:S01]  /*31ba0*/  LDL.LU R49, [R1+0x70c] ;  /* 0x00070c0001317983 */ /* 0x000ea20000300800 */
[----:B-1----:R-:W-:-:S03]  /*31bb0*/  IMAD.MOV.U32 R35, RZ, RZ, R42 ;  /* 0x000000ffff237224 */ /* 0x002fc600078e002a */
[----:B------:R-:W2:Y:S01]  /*31bc0*/  LDL.LU R42, [R1+0x710] ;  /* 0x00071000012a7983 */ /* 0x000ea20000300800 */
[----:B------:R-:W-:-:S03]  /*31bd0*/  MOV R34, R40 ;  /* 0x0000002800227202 */ /* 0x000fc60000000f00 */
[----:B------:R-:W2:Y:S04]  /*31be0*/  LDL.LU R45, [R1+0x714] ;  /* 0x00071400012d7983 */ /* 0x000ea80000300800 */
[----:B------:R-:W2:Y:S04]  /*31bf0*/  LDL.LU R40, [R1+0x718] ;  /* 0x0007180001287983 */ /* 0x000ea80000300800 */
[----:B------:R1:W-:Y:S01]  /*31c00*/  LDGSTS.E [R32+0x7380], desc[UR28][R34.64], P0 ;  /* 0x0738000022207fae */ /* 0x0003e200081a101c */
[----:B------:R-:W-:-:S04]  /*31c10*/  IADD3 R43, P2, PT, R43, R240, RZ ;  /* 0x000000f02b2b7210 */ /* 0x000fc80007f5e0ff */
[----:B------:R-:W-:Y:S02]  /*31c20*/  IADD3.X R50, PT, PT, R50, R3, RZ, P2, !PT ;  /* 0x0000000332327210 */ /* 0x000fe400017fe4ff */
[----:B-1----:R-:W-:-:S03]  /*31c30*/  MOV R34, R43 ;  /* 0x0000002b00227202 */ /* 0x002fc60000000f00 */
[----:B------:R-:W-:Y:S01]  /*31c40*/  IMAD.MOV.U32 R35, RZ, RZ, R50 ;  /* 0x000000ffff237224 */ /* 0x000fe200078e0032 */
[----:B------:R-:W-:Y:S04]  /*31c50*/  STL [R1+0xe00], R43 ;  /* 0x000e002b01007387 */ /* 0x000fe80000100800 */
[----:B------:R-:W-:Y:S04]  /*31c60*/  STL [R1+0xdfc], R50 ;  /* 0x000dfc3201007387 */ /* 0x000fe80000100800 */
[----:B------:R1:W-:Y:S01]  /*31c70*/  LDGSTS.E [R32+0x7b00], desc[UR28][R34.64], P1 ;  /* 0x07b0000022207fae */ /* 0x0003e200089a101c */
[----:B---3--:R-:W-:-:S05]  /*31c80*/  IADD3 R33, P3, PT, R33, R240, RZ ;  /* 0x000000f021217210 */ /* 0x008fca0007f7e0ff */
[----:B------:R-:W-:Y:S01]  /*31c90*/  IMAD.X R41, R41, 0x1, R3, P3 ;  /* 0x0000000129297824 */ /* 0x000fe200018e0603 */
[----:B------:R-:W-:Y:S03]  /*31ca0*/  STL [R1+0xe08], R33 ;  /* 0x000e082101007387 */ /* 0x000fe60000100800 */
[----:B-1----:R-:W-:Y:S01]  /*31cb0*/  IMAD.MOV.U32 R35, RZ, RZ, R41 ;  /* 0x000000ffff237224 */ /* 0x002fe200078e0029 */
[----:B------:R1:W-:Y:S01]  /*31cc0*/  STL [R1+0xe04], R41 ;  /* 0x000e042901007387 */ /* 0x0003e20000100800 */
[----:B------:R-:W-:-:S05]  /*31cd0*/  MOV R34, R33 ;  /* 0x0000002100227202 */ /* 0x000fca0000000f00 */
[----:B------:R3:W-:Y:S04]  /*31ce0*/  LDGSTS.E [R32+0x7b80], desc[UR28][R34.64], P0 ;  /* 0x07b8000022207fae */ /* 0x0007e800081a101c */
[----:B-1----:R-:W2:Y:S04]  /*31cf0*/  LDL.LU R41, [R1+0x790] ;  /* 0x0007900001297983 */ /* 0x002ea80000300800 */
[----:B------:R-:W2:Y:S04]  /*31d00*/  LDL.LU R33, [R1+0x798] ;  /* 0x0007980001217983 */ /* 0x000ea80000300800 */
[----:B------:R-:W2:Y:S04]  /*31d10*/  LDL.LU R50, [R1+0x78c] ;  /* 0x00078c0001327983 */ /* 0x000ea80000300800 */
[----:B------:R-:W2:Y:S01]  /*31d20*/  LDL.LU R43, [R1+0x794] ;  /* 0x00079400012b7983 */ /* 0x000ea20000300800 */
[----:B------:R-:W-:Y:S01]  /*31d30*/  MOV R54, R161 ;  /* 0x000000a100367202 */ /* 0x000fe20000000f00 */
[----:B------:R-:W-:Y:S01]  /*31d40*/  IMAD.MOV.U32 R55, RZ, RZ, R160 ;  /* 0x000000ffff377224 */ /* 0x000fe200078e00a0 */
[----:B---3--:R-:W-:-:S06]  /*31d50*/  IADD3 R32, PT, PT, R51, UR7, RZ ;  /* 0x0000000733207c10 */ /* 0x008fcc000fffe0ff */
[----:B------:R-:W-:Y:S01]  /*31d60*/  HMMA.1688.F32.TF32 R160, R28, R162, R52 ;  /* 0x000000a21ca0723c */ /* 0x000fe20000081034 */
[-C--:B----4-:R-:W-:Y:S02]  /*31d70*/  IADD3 R46, P2, PT, R46, R240.reuse, RZ ;  /* 0x000000f02e2e7210 */ /* 0x090fe40007f5e0ff */
[----:B------:R-:W-:-:S03]  /*31d80*/  IADD3 R39, P3, PT, R39, R240, RZ ;  /* 0x000000f027277210 */ /* 0x000fc60007f7e0ff */
[----:B------:R1:W-:Y:S01]  /*31d90*/  STL [R1+0x690], R46 ;  /* 0x0006902e01007387 */ /* 0x0003e20000100800 */
[----:B--2---:R-:W-:Y:S01]  /*31da0*/  IADD3.X R48, PT, PT, R48, R3, RZ, P2, !PT ;  /* 0x0000000330307210 */ /* 0x004fe200017fe4ff */
[----:B------:R-:W-:-:S04]  /*31db0*/  IMAD.X R47, R47, 0x1, R3, P3 ;  /* 0x000000012f2f7824 */ /* 0x000fc800018e0603 */
[----:B------:R2:W-:Y:S01]  /*31dc0*/  STL [R1+0x68c], R48 ;  /* 0x00068c3001007387 */ /* 0x0005e20000100800 */
[----:B------:R-:W-:-:S03]  /*31dd0*/  IMAD.MOV.U32 R34, RZ, RZ, R46 ;  /* 0x000000ffff227224 */ /* 0x000fc600078e002e */
[----:B------:R3:W-:Y:S04]  /*31de0*/  STL [R1+0x698], R39 ;  /* 0x0006982701007387 */ /* 0x0007e80000100800 */
[----:B------:R4:W-:Y:S04]  /*31df0*/  STL [R1+0x694], R47 ;  /* 0x0006942f01007387 */ /* 0x0009e80000100800 */
[----:B-1----:R-:W2:Y:S01]  /*31e00*/  LDL.LU R46, [R1+0x810] ;  /* 0x00081000012e7983 */ /* 0x002ea20000300800 */
[----:B------:R-:W-:-:S03]  /*31e10*/  MOV R35, R48 ;  /* 0x0000003000237202 */ /* 0x000fc60000000f00 */
[----:B------:R-:W2:Y:S04]  /*31e20*/  LDL.LU R51, [R1+0x818] ;  /* 0x0008180001337983 */ /* 0x000ea80000300800 */
[----:B--2---:R-:W2:Y:S04]  /*31e30*/  LDL.LU R48, [R1+0x80c] ;  /* 0x00080c0001307983 */ /* 0x004ea80000300800 */
[----:B------:R1:W-:Y:S04]  /*31e40*/  LDGSTS.E [R32+0x400], desc[UR28][R34.64], P1 ;  /* 0x0040000022207fae */ /* 0x0003e800089a101c */
[----:B------:R-:W2:Y:S01]  /*31e50*/  LDL.LU R52, [R1+0x814] ;  /* 0x0008140001347983 */ /* 0x000ea20000300800 */
[----:B-1----:R-:W-:Y:S01]  /*31e60*/  IMAD.MOV.U32 R34, RZ, RZ, R39 ;  /* 0x000000ffff227224 */ /* 0x002fe200078e0027 */
[----:B------:R-:W-:-:S02]  /*31e70*/  MOV R35, R47 ;  /* 0x0000002f00237202 */ /* 0x000fc40000000f00 */
[----:B---3--:R-:W3:Y:S04]  /*31e80*/  LDL.LU R39, [R1+0x890] ;  /* 0x0008900001277983 */ /* 0x008ee80000300800 */
[----:B----4-:R-:W4:Y:S01]  /*31e90*/  LDL.LU R47, [R1+0x898] ;  /* 0x00089800012f7983 */ /* 0x010f220000300800 */
[----:B------:R-:W-:-:S03]  /*31ea0*/  IADD3 R42, P2, PT, R42, R240, RZ ;  /* 0x000000f02a2a7210 */ /* 0x000fc60007f5e0ff */
[----:B------:R1:W-:Y:S02]  /*31eb0*/  LDGSTS.E [R32+0x480], desc[UR28][R34.64], P0 ;  /* 0x0048000022207fae */ /* 0x0003e400081a101c */
[----:B------:R-:W-:Y:S01]  /*31ec0*/  IMAD.X R49, R49, 0x1, R3, P2 ;  /* 0x0000000131317824 */ /* 0x000fe200010e0603 */
[----:B------:R-:W-:Y:S01]  /*31ed0*/  IADD3 R40, P3, PT, R40, R240, RZ ;  /* 0x000000f028287210 */ /* 0x000fe20007f7e0ff */
[----:B------:R1:W-:Y:S03]  /*31ee0*/  STL [R1+0x710], R42 ;  /* 0x0007102a01007387 */ /* 0x0003e60000100800 */
[----:B------:R-:W-:Y:S01]  /*31ef0*/  IADD3.X R45, PT, PT, R45, R3, RZ, P3, !PT ;  /* 0x000000032d2d7210 */ /* 0x000fe20001ffe4ff */
[----:B------:R1:W-:Y:S02]  /*31f00*/  STL [R1+0x70c], R49 ;  /* 0x00070c3101007387 */ /* 0x0003e40000100800 */
[----:B-1----:R-:W-:-:S02]  /*31f10*/  IMAD.MOV.U32 R34, RZ, RZ, R42 ;  /* 0x000000ffff227224 */ /* 0x002fc400078e002a */
[----:B------:R1:W-:Y:S04]  /*31f20*/  STL [R1+0x718], R40 ;  /* 0x0007182801007387 */ /* 0x0003e80000100800 */
[----:B------:R-:W4:Y:S01]  /*31f30*/  LDL.LU R42, [R1+0x88c] ;  /* 0x00088c00012a7983 */ /* 0x000f220000300800 */
[----:B------:R-:W-:-:S03]  /*31f40*/  MOV R35, R49 ;  /* 0x0000003100237202 */ /* 0x000fc60000000f00 */
[----:B------:R1:W-:Y:S04]  /*31f50*/  STL [R1+0x714], R45 ;  /* 0x0007142d01007387 */ /* 0x0003e80000100800 */
[----:B------:R-:W4:Y:S04]  /*31f60*/  LDL.LU R49, [R1+0x894] ;  /* 0x0008940001317983 */ /* 0x000f280000300800 */
[----:B------:R1:W-:Y:S02]  /*31f70*/  LDGSTS.E [R32+0xc00], desc[UR28][R34.64], P1 ;  /* 0x00c0000022207fae */ /* 0x0003e400089a101c */
[----:B-1----:R-:W-:Y:S01]  /*31f80*/  IMAD.MOV.U32 R34, RZ, RZ, R40 ;  /* 0x000000ffff227224 */ /* 0x002fe200078e0028 */
[----:B------:R-:W-:Y:S01]  /*31f90*/  MOV R35, R45 ;  /* 0x0000002d00237202 */ /* 0x000fe20000000f00 */
[----:B------:R-:W4:Y:S04]  /*31fa0*/  LDL.LU R40, [R1+0x910] ;  /* 0x0009100001287983 */ /* 0x000f280000300800 */
[----:B------:R-:W4:Y:S04]  /*31fb0*/  LDL.LU R45, [R1+0x918] ;  /* 0x00091800012d7983 */ /* 0x000f280000300800 */
[----:B------:R1:W-:Y:S01]  /*31fc0*/  LDGSTS.E [R32+0xc80], desc[UR28][R34.64], P0 ;  /* 0x00c8000022207fae */ /* 0x0003e200081a101c */
[----:B------:R-:W-:-:S02]  /*31fd0*/  IADD3 R41, P2, PT, R41, R240, RZ ;  /* 0x000000f029297210 */ /* 0x000fc40007f5e0ff */
[----:B------:R-:W-:-:S03]  /*31fe0*/  IADD3 R33, P3, PT, R33, R240, RZ ;  /* 0x000000f021217210 */ /* 0x000fc60007f7e0ff */
[----:B------:R-:W-:Y:S01]  /*31ff0*/  IMAD.X R50, R50, 0x1, R3, P2 ;  /* 0x0000000132327824 */ /* 0x000fe200010e0603 */
[----:B------:R1:W-:Y:S02]  /*32000*/  STL [R1+0x790], R41 ;  /* 0x0007902901007387 */ /* 0x0003e40000100800 */
[----:B-1----:R-:W-:Y:S01]  /*32010*/  IMAD.MOV.U32 R34, RZ, RZ, R41 ;  /* 0x000000ffff227224 */ /* 0x002fe200078e0029 */
[----:B------:R-:W-:Y:S01]  /*32020*/  IADD3.X R43, PT, PT, R43, R3, RZ, P3, !PT ;  /* 0x000000032b2b7210 */ /* 0x000fe20001ffe4ff */
[----:B------:R1:W-:Y:S04]  /*32030*/  STL [R1+0x78c], R50 ;  /* 0x00078c3201007387 */ /* 0x0003e80000100800 */
[----:B------:R-:W-:Y:S04]  /*32040*/  STL [R1+0x798], R33 ;  /* 0x0007982101007387 */ /* 0x000fe80000100800 */
[----:B------:R-:W4:Y:S01]  /*32050*/  LDL.LU R41, [R1+0x90c] ;  /* 0x00090c0001297983 */ /* 0x000f220000300800 */
        /* <DEDUP_REMOVED lines=13> */
[----:B-1----:R-:W-:-:S03]  /*32130*/  IMAD.MOV.U32 R34, RZ, RZ, R46 ;  /* 0x000000ffff227224 */ /* 0x002fc600078e002e */
[----:B------:R1:W-:Y:S01]  /*32140*/  STL [R1+0x80c], R48 ;  /* 0x00080c3001007387 */ /* 0x0003e20000100800 */
[----:B------:R-:W-:Y:S02]  /*32150*/  MOV R35, R48 ;  /* 0x0000003000237202 */ /* 0x000fe40000000f00 */
[----:B------:R-:W-:Y:S01]  /*32160*/  IADD3.X R52, PT, PT, R52, R3, RZ, P3, !PT ;  /* 0x0000000334347210 */ /* 0x000fe20001ffe4ff */
[----:B------:R-:W-:Y:S04]  /*32170*/  STL [R1+0x818], R51 ;  /* 0x0008183301007387 */ /* 0x000fe80000100800 */
[----:B------:R2:W-:Y:S04]  /*32180*/  LDGSTS.E [R32+0x1c00], desc[UR28][R34.64], P1 ;  /* 0x01c0000022207fae */ /* 0x0005e800089a101c */
[----:B-1----:R-:W4:Y:S01]  /*32190*/  LDL.LU R48, [R1+0x98c] ;  /* 0x00098c0001307983 */ /* 0x002f220000300800 */
[----:B---3--:R-:W-:-:S03]  /*321a0*/  IADD3 R39, P2, PT, R39, R240, RZ ;  /* 0x000000f027277210 */ /* 0x008fc60007f5e0ff */
[----:B------:R-:W-:Y:S01]  /*321b0*/  STL [R1+0x814], R52 ;  /* 0x0008143401007387 */ /* 0x000fe20000100800 */
[----:B----4-:R-:W-:Y:S01]  /*321c0*/  IADD3 R47, P3, PT, R47, R240, RZ ;  /* 0x000000f02f2f7210 */ /* 0x010fe20007f7e0ff */
[----:B--2---:R-:W-:Y:S01]  /*321d0*/  IMAD.MOV.U32 R34, RZ, RZ, R51 ;  /* 0x000000ffff227224 */ /* 0x004fe200078e0033 */
[----:B------:R-:W-:Y:S01]  /*321e0*/  MOV R35, R52 ;  /* 0x0000003400237202 */ /* 0x000fe20000000f00 */
[----:B------:R-:W2:Y:S04]  /*321f0*/  LDL.LU R46, [R1+0x994] ;  /* 0x00099400012e7983 */ /* 0x000ea80000300800 */
[----:B------:R1:W-:Y:S04]  /*32200*/  LDGSTS.E [R32+0x1c80], desc[UR28][R34.64], P0 ;  /* 0x01c8000022207fae */ /* 0x0003e800081a101c */
[----:B------:R-:W-:Y:S01]  /*32210*/  STL [R1+0x890], R39 ;  /* 0x0008902701007387 */ /* 0x000fe20000100800 */
[----:B------:R-:W-:-:S02]  /*32220*/  IMAD.X R42, R42, 0x1, R3, P2 ;  /* 0x000000012a2a7824 */ /* 0x000fc400010e0603 */
[----:B-1----:R-:W-:-:S03]  /*32230*/  IMAD.MOV.U32 R34, RZ, RZ, R39 ;  /* 0x000000ffff227224 */ /* 0x002fc600078e0027 */
[----:B------:R1:W-:Y:S01]  /*32240*/  STL [R1+0x88c], R42 ;  /* 0x00088c2a01007387 */ /* 0x0003e20000100800 */
[----:B------:R-:W-:Y:S02]  /*32250*/  MOV R35, R42 ;  /* 0x0000002a00237202 */ /* 0x000fe40000000f00 */
[----:B------:R-:W-:Y:S01]  /*32260*/  IADD3.X R49, PT, PT, R49, R3, RZ, P3, !PT ;  /* 0x0000000331317210 */ /* 0x000fe20001ffe4ff */
[----:B------:R-:W-:Y:S04]  /*32270*/  STL [R1+0x898], R47 ;  /* 0x0008982f01007387 */ /* 0x000fe80000100800 */
[----:B------:R3:W-:Y:S04]  /*32280*/  LDGSTS.E [R32+0x2400], desc[UR28][R34.64], P1 ;  /* 0x0240000022207fae */ /* 0x0007e800089a101c */
[----:B-1----:R-:W4:Y:S04]  /*32290*/  LDL.LU R42, [R1+0xa10] ;  /* 0x000a1000012a7983 */ /* 0x002f280000300800 */
[----:B------:R1:W-:Y:S04]  /*322a0*/  STL [R1+0x894], R49 ;  /* 0x0008943101007387 */ /* 0x0003e80000100800 */
[----:B------:R-:W4:Y:S01]  /*322b0*/  LDL.LU R39, [R1+0xa18] ;  /* 0x000a180001277983 */ /* 0x000f220000300800 */
[----:B---3--:R-:W-:-:S03]  /*322c0*/  MOV R35, R49 ;  /* 0x0000003100237202 */ /* 0x008fc60000000f00 */
[----:B-1----:R-:W3:Y:S01]  /*322d0*/  LDL.LU R49, [R1+0xa0c] ;  /* 0x000a0c0001317983 */ /* 0x002ee20000300800 */
[-C--:B------:R-:W-:Y:S01]  /*322e0*/  IADD3 R40, P2, PT, R40, R240.reuse, RZ ;  /* 0x000000f028287210 */ /* 0x080fe20007f5e0ff */
[----:B------:R-:W-:Y:S02]  /*322f0*/  IMAD.MOV.U32 R34, RZ, RZ, R47 ;  /* 0x000000ffff227224 */ /* 0x000fe400078e002f */
[----:B------:R-:W3:Y:S01]  /*32300*/  LDL.LU R47, [R1+0xa14] ;  /* 0x000a1400012f7983 */ /* 0x000ee20000300800 */
[----:B------:R-:W-:-:S03]  /*32310*/  IADD3 R45, P3, PT, R45, R240, RZ ;  /* 0x000000f02d2d7210 */ /* 0x000fc60007f7e0ff */
[----:B------:R1:W-:Y:S04]  /*32320*/  LDGSTS.E [R32+0x2480], desc[UR28][R34.64], P0 ;  /* 0x0248000022207fae */ /* 0x0003e800081a101c */
[----:B------:R-:W-:Y:S01]  /*32330*/  STL [R1+0x910], R40 ;  /* 0x0009102801007387 */ /* 0x000fe20000100800 */
[----:B-1----:R-:W-:Y:S02]  /*32340*/  IMAD.MOV.U32 R34, RZ, RZ, R40 ;  /* 0x000000ffff227224 */ /* 0x002fe400078e0028 */
[----:B------:R-:W-:-:S05]  /*32350*/  IMAD.X R41, R41, 0x1, R3, P2 ;  /* 0x0000000129297824 */ /* 0x000fca00010e0603 */
        /* <DEDUP_REMOVED lines=8> */
[----:B------:R-:W-:Y:S01]  /*323e0*/  MOV R35, R50 ;  /* 0x0000003200237202 */ /* 0x000fe20000000f00 */
[----:B------:R-:W-:-:S02]  /*323f0*/  IMAD.MOV.U32 R34, RZ, RZ, R45 ;  /* 0x000000ffff227224 */ /* 0x000fc400078e002d */
[----:B-1----:R-:W3:Y:S04]  /*32400*/  LDL.LU R50, [R1+0xa8c] ;  /* 0x000a8c0001327983 */ /* 0x002ee80000300800 */
[----:B------:R-:W3:Y:S01]  /*32410*/  LDL.LU R45, [R1+0xa94] ;  /* 0x000a9400012d7983 */ /* 0x000ee20000300800 */
[-C--:B------:R-:W-:Y:S02]  /*32420*/  IADD3 R43, P2, PT, R43, R240.reuse, RZ ;  /* 0x000000f02b2b7210 */ /* 0x080fe40007f5e0ff */
[----:B------:R-:W-:Y:S01]  /*32430*/  IADD3 R33, P3, PT, R33, R240, RZ ;  /* 0x000000f021217210 */ /* 0x000fe20007f7e0ff */
[----:B------:R1:W-:Y:S04]  /*32440*/  LDGSTS.E [R32+0x2c80], desc[UR28][R34.64], P0 ;  /* 0x02c8000022207fae */ /* 0x0003e800081a101c */
[----:B------:R2:W-:Y:S01]  /*32450*/  STL [R1+0x990], R43 ;  /* 0x0009902b01007387 */ /* 0x0005e20000100800 */
[----:B-1----:R-:W-:-:S02]  /*32460*/  IMAD.MOV.U32 R34, RZ, RZ, R43 ;  /* 0x000000ffff227224 */ /* 0x002fc400078e002b */
[----:B------:R-:W-:-:S05]  /*32470*/  IMAD.X R48, R48, 0x1, R3, P2 ;  /* 0x0000000130307824 */ /* 0x000fca00010e0603 */
[----:B------:R1:W-:Y:S04]  /*32480*/  STL [R1+0x98c], R48 ;  /* 0x00098c3001007387 */ /* 0x0003e80000100800 */
[----:B------:R-:W-:Y:S01]  /*32490*/  STL [R1+0x998], R33 ;  /* 0x0009982101007387 */ /* 0x000fe20000100800 */
[----:B--2---:R-:W-:-:S03]  /*324a0*/  IADD3.X R46, PT, PT, R46, R3, RZ, P3, !PT ;  /* 0x000000032e2e7210 */ /* 0x004fc60001ffe4ff */
[----:B------:R-:W2:Y:S01]  /*324b0*/  LDL.LU R43, [R1+0xb10] ;  /* 0x000b1000012b7983 */ /* 0x000ea20000300800 */
[----:B------:R-:W-:-:S03]  /*324c0*/  MOV R35, R48 ;  /* 0x0000003000237202 */ /* 0x000fc60000000f00 */
[----:B------:R4:W-:Y:S04]  /*324d0*/  STL [R1+0x994], R46 ;  /* 0x0009942e01007387 */ /* 0x0009e80000100800 */
[----:B------:R-:W2:Y:S04]  /*324e0*/  LDL.LU R51, [R1+0xb18] ;  /* 0x000b180001337983 */ /* 0x000ea80000300800 */
[----:B-1----:R-:W2:Y:S04]  /*324f0*/  LDL.LU R48, [R1+0xb0c] ;  /* 0x000b0c0001307983 */ /* 0x002ea80000300800 */
[----:B------:R1:W-:Y:S04]  /*32500*/  LDGSTS.E [R32+0x3400], desc[UR28][R34.64], P1 ;  /* 0x0340000022207fae */ /* 0x0003e800089a101c */
[----:B------:R-:W2:Y:S01]  /*32510*/  LDL.LU R52, [R1+0xb14] ;  /* 0x000b140001347983 */ /* 0x000ea20000300800 */
[----:B----4-:R-:W-:Y:S01]  /*32520*/  IADD3 R42, P2, PT, R42, R240, RZ ;  /* 0x000000f02a2a7210 */ /* 0x010fe20007f5e0ff */
[----:B-1----:R-:W-:Y:S01]  /*32530*/  IMAD.MOV.U32 R34, RZ, RZ, R33 ;  /* 0x000000ffff227224 */ /* 0x002fe200078e0021 */
[----:B------:R-:W-:-:S02]  /*32540*/  MOV R35, R46 ;  /* 0x0000002e00237202 */ /* 0x000fc40000000f00 */
[----:B------:R-:W4:Y:S01]  /*32550*/  LDL.LU R46, [R1+0xb90] ;  /* 0x000b9000012e7983 */ /* 0x000f220000300800 */
[----:B------:R-:W-:-:S03]  /*32560*/  IADD3 R39, P3, PT, R39, R240, RZ ;  /* 0x000000f027277210 */ /* 0x000fc60007f7e0ff */
[----:B------:R-:W4:Y:S01]  /*32570*/  LDL.LU R33, [R1+0xb98] ;  /* 0x000b980001217983 */ /* 0x000f220000300800 */
[----:B---3--:R-:W-:-:S03]  /*32580*/  IMAD.X R49, R49, 0x1, R3, P2 ;  /* 0x0000000131317824 */ /* 0x008fc600010e0603 */
[----:B------:R-:W-:Y:S01]  /*32590*/  STL [R1+0xa10], R42 ;  /* 0x000a102a01007387 */ /* 0x000fe20000100800 */
[----:B------:R-:W-:-:S03]  /*325a0*/  IADD3.X R47, PT, PT, R47, R3, RZ, P3, !PT ;  /* 0x000000032f2f7210 */ /* 0x000fc60001ffe4ff */
[----:B------:R1:W-:Y:S04]  /*325b0*/  LDGSTS.E [R32+0x3480], desc[UR28][R34.64], P0 ;  /* 0x0348000022207fae */ /* 0x0003e800081a101c */
[----:B------:R3:W-:Y:S04]  /*325c0*/  STL [R1+0xa0c], R49 ;  /* 0x000a0c3101007387 */ /* 0x0007e80000100800 */
[----:B------:R-:W-:Y:S01]  /*325d0*/  STL [R1+0xa18], R39 ;  /* 0x000a182701007387 */ /* 0x000fe20000100800 */
[----:B-1----:R-:W-:-:S03]  /*325e0*/  MOV R35, R49 ;  /* 0x0000003100237202 */ /* 0x002fc60000000f00 */
[----:B---3--:R-:W3:Y:S01]  /*325f0*/  LDL.LU R49, [R1+0xb8c] ;  /* 0x000b8c0001317983 */ /* 0x008ee20000300800 */
[----:B------:R-:W-:-:S03]  /*32600*/  IMAD.MOV.U32 R34, RZ, RZ, R42 ;  /* 0x000000ffff227224 */ /* 0x000fc600078e002a */
        /* <DEDUP_REMOVED lines=8> */
[----:B------:R-:W-:-:S05]  /*32690*/  IADD3 R41, P2, PT, R41, R240, RZ ;  /* 0x000000f029297210 */ /* 0x000fca0007f5e0ff */
[----:B------:R-:W-:Y:S01]  /*326a0*/  STL [R1+0xa90], R41 ;  /* 0x000a902901007387 */ /* 0x000fe20000100800 */
[----:B------:R-:W-:Y:S01]  /*326b0*/  IADD3 R40, P3, PT, R40, R240, RZ ;  /* 0x000000f028287210 */ /* 0x000fe20007f7e0ff */
[----:B------:R-:W-:-:S03]  /*326c0*/  IMAD.X R50, R50, 0x1, R3, P2 ;  /* 0x0000000132327824 */ /* 0x000fc600010e0603 */
[----:B------:R-:W-:Y:S02]  /*326d0*/  IADD3.X R45, PT, PT, R45, R3, RZ, P3, !PT ;  /* 0x000000032d2d7210 */ /* 0x000fe40001ffe4ff */
[----:B------:R1:W-:Y:S02]  /*326e0*/  STL [R1+0xa8c], R50 ;  /* 0x000a8c3201007387 */ /* 0x0003e40000100800 */
[----:B-1----:R-:W-:Y:S02]  /*326f0*/  MOV R35, R50 ;  /* 0x0000003200237202 */ /* 0x002fe40000000f00 */
[----:B------:R-:W-:Y:S01]  /*32700*/  STL [R1+0xa98], R40 ;  /* 0x000a982801007387 */ /* 0x000fe20000100800 */
[----:B------:R-:W-:-:S03]  /*32710*/  IMAD.MOV.U32 R34, RZ, RZ, R41 ;  /* 0x000000ffff227224 */ /* 0x000fc600078e0029 */
[----:B------:R-:W3:Y:S04]  /*32720*/  LDL.LU R50, [R1+0xc0c] ;  /* 0x000c0c0001327983 */ /* 0x000ee80000300800 */
[----:B------:R1:W-:Y:S04]  /*32730*/  STL [R1+0xa94], R45 ;  /* 0x000a942d01007387 */ /* 0x0003e80000100800 */
[----:B------:R-:W3:Y:S04]  /*32740*/  LDL.LU R41, [R1+0xc14] ;  /* 0x000c140001297983 */ /* 0x000ee80000300800 */
[----:B------:R1:W-:Y:S02]  /*32750*/  LDGSTS.E [R32+0x4400], desc[UR28][R34.64], P1 ;  /* 0x0440000022207fae */ /* 0x0003e400089a101c */
[----:B-1----:R-:W-:Y:S01]  /*32760*/  IMAD.MOV.U32 R34, RZ, RZ, R40 ;  /* 0x000000ffff227224 */ /* 0x002fe200078e0028 */
[----:B------:R-:W-:-:S02]  /*32770*/  MOV R35, R45 ;  /* 0x0000002d00237202 */ /* 0x000fc40000000f00 */
[----:B------:R-:W3:Y:S04]  /*32780*/  LDL.LU R45, [R1+0xc90] ;  /* 0x000c9000012d7983 */ /* 0x000ee80000300800 */
[----:B------:R1:W-:Y:S04]  /*32790*/  LDGSTS.E [R32+0x4480], desc[UR28][R34.64], P0 ;  /* 0x0448000022207fae */ /* 0x0003e800081a101c */
[----:B------:R-:W3:Y:S01]  /*327a0*/  LDL.LU R40, [R1+0xc98] ;  /* 0x000c980001287983 */ /* 0x000ee20000300800 */
[-C--:B--2---:R-:W-:Y:S02]  /*327b0*/  IADD3 R43, P2, PT, R43, R240.reuse, RZ ;  /* 0x000000f02b2b7210 */ /* 0x084fe40007f5e0ff */
[----:B------:R-:W-:-:S03]  /*327c0*/  IADD3 R51, P3, PT, R51, R240, RZ ;  /* 0x000000f033337210 */ /* 0x000fc60007f7e0ff */
[----:B------:R-:W-:Y:S01]  /*327d0*/  IMAD.X R48, R48, 0x1, R3, P2 ;  /* 0x0000000130307824 */ /* 0x000fe200010e0603 */
[----:B------:R-:W-:Y:S01]  /*327e0*/  STL [R1+0xb10], R43 ;  /* 0x000b102b01007387 */ /* 0x000fe20000100800 */
[----:B-1----:R-:W-:-:S03]  /*327f0*/  IMAD.MOV.U32 R34, RZ, RZ, R43 ;  /* 0x000000ffff227224 */ /* 0x002fc600078e002b */
[----:B------:R-:W-:Y:S01]  /*32800*/  MOV R35, R48 ;  /* 0x0000003000237202 */ /* 0x000fe20000000f00 */
[----:B------:R1:W-:Y:S01]  /*32810*/  STL [R1+0xb0c], R48 ;  /* 0x000b0c3001007387 */ /* 0x0003e20000100800 */
[----:B------:R-:W-:-:S03]  /*32820*/  IADD3.X R52, PT, PT, R52, R3, RZ, P3, !PT ;  /* 0x0000000334347210 */ /* 0x000fc60001ffe4ff */
[----:B------:R-:W-:Y:S04]  /*32830*/  STL [R1+0xb18], R51 ;  /* 0x000b183301007387 */ /* 0x000fe80000100800 */
[----:B------:R2:W-:Y:S04]  /*32840*/  LDGSTS.E [R32+0x4c00], desc[UR28][R34.64], P1 ;  /* 0x04c0000022207fae */ /* 0x0005e800089a101c */
[----:B-1----:R-:W3:Y:S01]  /*32850*/  LDL.LU R48, [R1+0xc8c] ;  /* 0x000c8c0001307983 */ /* 0x002ee20000300800 */
[----:B----4-:R-:W-:-:S03]  /*32860*/  IADD3 R46, P2, PT, R46, R240, RZ ;  /* 0x000000f02e2e7210 */ /* 0x010fc60007f5e0ff */
[----:B------:R-:W-:Y:S01]  /*32870*/  STL [R1+0xb14], R52 ;  /* 0x000b143401007387 */ /* 0x000fe20000100800 */
[----:B--2---:R-:W-:Y:S01]  /*32880*/  IMAD.MOV.U32 R34, RZ, RZ, R51 ;  /* 0x000000ffff227224 */ /* 0x004fe200078e0033 */
[----:B------:R-:W-:Y:S02]  /*32890*/  MOV R35, R52 ;  /* 0x0000003400237202 */ /* 0x000fe40000000f00 */
[----:B------:R-:W2:Y:S01]  /*328a0*/  LDL.LU R43, [R1+0xc94] ;  /* 0x000c9400012b7983 */ /* 0x000ea20000300800 */
[----:B------:R-:W-:-:S03]  /*328b0*/  IADD3 R33, P3, PT, R33, R240, RZ ;  /* 0x000000f021217210 */ /* 0x000fc60007f7e0ff */
[----:B------:R1:W-:Y:S04]  /*328c0*/  LDGSTS.E [R32+0x4c80], desc[UR28][R34.64], P0 ;  /* 0x04c8000022207fae */ /* 0x0003e800081a101c */
[----:B------:R4:W-:Y:S01]  /*328d0*/  STL [R1+0xb90], R46 ;  /* 0x000b902e01007387 */ /* 0x0009e20000100800 */
        /* <DEDUP_REMOVED lines=8> */
[----:B----4-:R-:W4:Y:S01]  /*32960*/  LDL.LU R46, [R1+0xd0c] ;  /* 0x000d0c00012e7983 */ /* 0x010f220000300800 */
[----:B---3--:R-:W-:-:S03]  /*32970*/  IMAD.MOV.U32 R34, RZ, RZ, R33 ;  /* 0x000000ffff227224 */ /* 0x008fc600078e0021 */
[----:B-1----:R-:W3:Y:S01]  /*32980*/  LDL.LU R33, [R1+0xd10] ;  /* 0x000d100001217983 */ /* 0x002ee20000300800 */
[----:B------:R-:W-:Y:S02]  /*32990*/  MOV R35, R42 ;  /* 0x0000002a00237202 */ /* 0x000fe40000000f00 */
[-C--:B------:R-:W-:Y:S01]  /*329a0*/  IADD3 R47, P2, PT, R47, R240.reuse, RZ ;  /* 0x000000f02f2f7210 */ /* 0x080fe20007f5e0ff */
[----:B------:R-:W4:Y:S04]  /*329b0*/  LDL.LU R49, [R1+0xd14] ;  /* 0x000d140001317983 */ /* 0x000f280000300800 */
[----:B------:R-:W4:Y:S01]  /*329c0*/  LDL.LU R42, [R1+0xd18] ;  /* 0x000d1800012a7983 */ /* 0x000f220000300800 */
[----:B------:R-:W-:-:S03]  /*329d0*/  IADD3 R39, P3, PT, R39, R240, RZ ;  /* 0x000000f027277210 */ /* 0x000fc60007f7e0ff */
[----:B------:R1:W-:Y:S04]  /*329e0*/  LDGSTS.E [R32+0x5480], desc[UR28][R34.64], P0 ;  /* 0x0548000022207fae */ /* 0x0003e800081a101c */
[----:B------:R-:W-:Y:S01]  /*329f0*/  STL [R1+0xc10], R47 ;  /* 0x000c102f01007387 */ /* 0x000fe20000100800 */
[----:B-1----:R-:W-:Y:S02]  /*32a00*/  IMAD.MOV.U32 R34, RZ, RZ, R47 ;  /* 0x000000ffff227224 */ /* 0x002fe400078e002f */
[----:B------:R-:W-:-:S05]  /*32a10*/  IMAD.X R50, R50, 0x1, R3, P2 ;  /* 0x0000000132327824 */ /* 0x000fca00010e0603 */
[----:B------:R-:W-:Y:S02]  /*32a20*/  MOV R35, R50 ;  /* 0x0000003200237202 */ /* 0x000fe40000000f00 */
[----:B------:R-:W-:Y:S01]  /*32a30*/  IADD3.X R41, PT, PT, R41, R3, RZ, P3, !PT ;  /* 0x0000000329297210 */ /* 0x000fe20001ffe4ff */
[----:B------:R1:W-:Y:S04]  /*32a40*/  STL [R1+0xc0c], R50 ;  /* 0x000c0c3201007387 */ /* 0x0003e80000100800 */
[----:B------:R-:W-:Y:S04]  /*32a50*/  STL [R1+0xc18], R39 ;  /* 0x000c182701007387 */ /* 0x000fe80000100800 */
[----:B------:R1:W-:Y:S04]  /*32a60*/  STL [R1+0xc14], R41 ;  /* 0x000c142901007387 */ /* 0x0003e80000100800 */
[----:B------:R1:W-:Y:S04]  /*32a70*/  LDGSTS.E [R32+0x5c00], desc[UR28][R34.64], P1 ;  /* 0x05c0000022207fae */ /* 0x0003e800089a101c */
[----:B-1----:R-:W4:Y:S04]  /*32a80*/  LDL.LU R50, [R1+0xd8c] ;  /* 0x000d8c0001327983 */ /* 0x002f280000300800 */
[----:B------:R-:W4:Y:S01]  /*32a90*/  LDL.LU R47, [R1+0xd90] ;  /* 0x000d9000012f7983 */ /* 0x000f220000300800 */
[----:B------:R-:W-:Y:S01]  /*32aa0*/  MOV R35, R41 ;  /* 0x0000002900237202 */ /* 0x000fe20000000f00 */
[----:B------:R-:W-:-:S02]  /*32ab0*/  IMAD.MOV.U32 R34, RZ, RZ, R39 ;  /* 0x000000ffff227224 */ /* 0x000fc400078e0027 */
[----:B------:R-:W4:Y:S04]  /*32ac0*/  LDL.LU R41, [R1+0xd94] ;  /* 0x000d940001297983 */ /* 0x000f280000300800 */
[----:B------:R-:W4:Y:S01]  /*32ad0*/  LDL.LU R39, [R1+0xd98] ;  /* 0x000d980001277983 */ /* 0x000f220000300800 */
[-C--:B------:R-:W-:Y:S02]  /*32ae0*/  IADD3 R45, P2, PT, R45, R240.reuse, RZ ;  /* 0x000000f02d2d7210 */ /* 0x080fe40007f5e0ff */
[----:B------:R-:W-:Y:S01]  /*32af0*/  IADD3 R40, P3, PT, R40, R240, RZ ;  /* 0x000000f028287210 */ /* 0x000fe20007f7e0ff */
[----:B------:R1:W-:Y:S04]  /*32b00*/  LDGSTS.E [R32+0x5c80], desc[UR28][R34.64], P0 ;  /* 0x05c8000022207fae */ /* 0x0003e800081a101c */
[----:B------:R-:W-:Y:S01]  /*32b10*/  STL [R1+0xc90], R45 ;  /* 0x000c902d01007387 */ /* 0x000fe20000100800 */
[----:B-1----:R-:W-:-:S02]  /*32b20*/  IMAD.MOV.U32 R34, RZ, RZ, R45 ;  /* 0x000000ffff227224 */ /* 0x002fc400078e002d */
[----:B------:R-:W-:Y:S02]  /*32b30*/  IMAD.MOV.U32 R53, RZ, RZ, R242 ;  /* 0x000000ffff357224 */ /* 0x000fe400078e00f2 */
[----:B------:R-:W-:-:S05]  /*32b40*/  IMAD.X R48, R48, 0x1, R3, P2 ;  /* 0x0000000130307824 */ /* 0x000fca00010e0603 */
[----:B------:R1:W-:Y:S01]  /*32b50*/  STL [R1+0xc8c], R48 ;  /* 0x000c8c3001007387 */ /* 0x0003e20000100800 */
[----:B------:R-:W-:Y:S02]  /*32b60*/  MOV R35, R48 ;  /* 0x0000003000237202 */ /* 0x000fe40000000f00 */
[----:B--2---:R-:W-:Y:S01]  /*32b70*/  IADD3.X R43, PT, PT, R43, R3, RZ, P3, !PT ;  /* 0x000000032b2b7210 */ /* 0x004fe20001ffe4ff */
[----:B------:R-:W-:Y:S04]  /*32b80*/  STL [R1+0xc98], R40 ;  /* 0x000c982801007387 */ /* 0x000fe80000100800 */
[----:B------:R2:W-:Y:S04]  /*32b90*/  STL [R1+0xc94], R43 ;  /* 0x000c942b01007387 */ /* 0x0005e80000100800 */
[----:B-1----:R-:W4:Y:S04]  /*32ba0*/  LDL.LU R48, [R1+0xe0c] ;  /* 0x000e0c0001307983 */ /* 0x002f280000300800 */
[----:B------:R-:W4:Y:S04]  /*32bb0*/  LDL.LU R45, [R1+0xe10] ;  /* 0x000e1000012d7983 */ /* 0x000f280000300800 */
[----:B------:R1:W-:Y:S02]  /*32bc0*/  LDGSTS.E [R32+0x6400], desc[UR28][R34.64], P1 ;  /* 0x0640000022207fae */ /* 0x0003e400089a101c */
[----:B-1----:R-:W-:Y:S01]  /*32bd0*/  MOV R35, R43 ;  /* 0x0000002b00237202 */ /* 0x002fe20000000f00 */
[----:B------:R-:W-:Y:S01]  /*32be0*/  IMAD.MOV.U32 R34, RZ, RZ, R40 ;  /* 0x000000ffff227224 */ /* 0x000fe200078e0028 */
[----:B--2---:R-:W2:Y:S04]  /*32bf0*/  LDL.LU R43, [R1+0xe14] ;  /* 0x000e1400012b7983 */ /* 0x004ea80000300800 */
[----:B------:R-:W2:Y:S04]  /*32c00*/  LDL.LU R40, [R1+0xe18] ;  /* 0x000e180001287983 */ /* 0x000ea80000300800 */
[----:B------:R-:W2:Y:S04]  /*32c10*/  LDL.LU R52, [R1+0x220] ;  /* 0x0002200001347983 */ /* 0x000ea80000300800 */
[----:B------:R-:W5:Y:S04]  /*32c20*/  LDL.LU R242, [R1+0x1144] ;  /* 0x0011440001f27983 */ /* 0x000f680000300800 */
[----:B------:R1:W-:Y:S01]  /*32c30*/  LDGSTS.E [R32+0x6480], desc[UR28][R34.64], P0 ;  /* 0x0648000022207fae */ /* 0x0003e200081a101c */
[----:B---3--:R-:W-:-:S04]  /*32c40*/  IADD3 R33, P2, PT, R33, R240, RZ ;  /* 0x000000f021217210 */ /* 0x008fc80007f5e0ff */
[----:B----4-:R-:W-:Y:S02]  /*32c50*/  IADD3.X R46, PT, PT, R46, R3, RZ, P2, !PT ;  /* 0x000000032e2e7210 */ /* 0x010fe400017fe4ff */
[----:B------:R-:W-:Y:S01]  /*32c60*/  IADD3 R42, P3, PT, R42, R240, RZ ;  /* 0x000000f02a2a7210 */ /* 0x000fe20007f7e0ff */
[----:B------:R3:W-:Y:S01]  /*32c70*/  STL [R1+0xd10], R33 ;  /* 0x000d102101007387 */ /* 0x0007e20000100800 */
[----:B-1----:R-:W-:Y:S01]  /*32c80*/  MOV R34, R33 ;  /* 0x0000002100227202 */ /* 0x002fe20000000f00 */
[----:B------:R-:W-:Y:S02]  /*32c90*/  IMAD.MOV.U32 R35, RZ, RZ, R46 ;  /* 0x000000ffff237224 */ /* 0x000fe400078e002e */
[----:B------:R-:W-:Y:S01]  /*32ca0*/  IMAD.X R49, R49, 0x1, R3, P3 ;  /* 0x0000000131317824 */ /* 0x000fe200018e0603 */
[----:B------:R1:W-:Y:S04]  /*32cb0*/  STL [R1+0xd0c], R46 ;  /* 0x000d0c2e01007387 */ /* 0x0003e80000100800 */
[----:B------:R4:W-:Y:S04]  /*32cc0*/  STL [R1+0xd18], R42 ;  /* 0x000d182a01007387 */ /* 0x0009e80000100800 */
[----:B---3--:R-:W3:Y:S04]  /*32cd0*/  LDL.LU R33, [R1+0x6a0] ;  /* 0x0006a00001217983 */ /* 0x008ee80000300800 */
[----:B------:R4:W-:Y:S04]  /*32ce0*/  STL [R1+0xd14], R49 ;  /* 0x000d143101007387 */ /* 0x0009e80000100800 */
[----:B------:R4:W-:Y:S04]  /*32cf0*/  LDGSTS.E [R32+0x6c00], desc[UR28][R34.64], P1 ;  /* 0x06c0000022207fae */ /* 0x0009e800089a101c */
[----:B-1----:R-:W3:Y:S01]  /*32d00*/  LDL.LU R46, [R1+0x6a8] ;  /* 0x0006a800012e7983 */ /* 0x002ee20000300800 */
[----:B----4-:R-:W-:-:S03]  /*32d10*/  MOV R34, R42 ;  /* 0x0000002a00227202 */ /* 0x010fc60000000f00 */
[----:B------:R-:W4:Y:S01]  /*32d20*/  LDL.LU R42, [R1+0x69c] ;  /* 0x00069c00012a7983 */ /* 0x000f220000300800 */
[----:B------:R-:W-:-:S03]  /*32d30*/  IMAD.MOV.U32 R35, RZ, RZ, R49 ;  /* 0x000000ffff237224 */ /* 0x000fc600078e0031 */
[----:B------:R-:W4:Y:S04]  /*32d40*/  LDL.LU R49, [R1+0x6a4] ;  /* 0x0006a40001317983 */ /* 0x000f280000300800 */
[----:B------:R1:W-:Y:S01]  /*32d50*/  LDGSTS.E [R32+0x6c80], desc[UR28][R34.64], P0 ;  /* 0x06c8000022207fae */ /* 0x0003e200081a101c */
[----:B------:R-:W-:-:S04]  /*32d60*/  IADD3 R47, P2, PT, R47, R240, RZ ;  /* 0x000000f02f2f7210 */ /* 0x000fc80007f5e0ff */
[----:B------:R-:W-:Y:S02]  /*32d70*/  IADD3.X R50, PT, PT, R50, R3, RZ, P2, !PT ;  /* 0x0000000332327210 */ /* 0x000fe400017fe4ff */
[-C--:B------:R-:W-:Y:S01]  /*32d80*/  IADD3 R39, P3, PT, R39, R240.reuse, RZ ;  /* 0x000000f027277210 */ /* 0x080fe20007f7e0ff */
[----:B------:R-:W-:Y:S04]  /*32d90*/  STL [R1+0xd90], R47 ;  /* 0x000d902f01007387 */ /* 0x000fe80000100800 */
[----:B------:R-:W-:Y:S01]  /*32da0*/  IMAD.X R41, R41, 0x1, R3, P3 ;  /* 0x0000000129297824 */ /* 0x000fe200018e0603 */
[----:B------:R1:W-:Y:S02]  /*32db0*/  STL [R1+0xd8c], R50 ;  /* 0x000d8c3201007387 */ /* 0x0003e40000100800 */
[----:B-1----:R-:W-:Y:S01]  /*32dc0*/  MOV R34, R47 ;  /* 0x0000002f00227202 */ /* 0x002fe20000000f00 */
[----:B------:R-:W-:Y:S01]  /*32dd0*/  IMAD.MOV.U32 R35, RZ, RZ, R50 ;  /* 0x000000ffff237224 */ /* 0x000fe200078e0032 */
[----:B------:R-:W-:Y:S04]  /*32de0*/  STL [R1+0xd98], R39 ;  /* 0x000d982701007387 */ /* 0x000fe80000100800 */
[----:B------:R1:W-:Y:S04]  /*32df0*/  STL [R1+0xd94], R41 ;  /* 0x000d942901007387 */ /* 0x0003e80000100800 */
[----:B------:R-:W4:Y:S04]  /*32e00*/  LDL.LU R50, [R1+0x71c] ;  /* 0x00071c0001327983 */ /* 0x000f280000300800 */
[----:B------:R-:W4:Y:S04]  /*32e10*/  LDL.LU R47, [R1+0x720] ;  /* 0x00072000012f7983 */ /* 0x000f280000300800 */
[----:B------:R1:W-:Y:S02]  /*32e20*/  LDGSTS.E [R32+0x7400], desc[UR28][R34.64], P1 ;  /* 0x0740000022207fae */ /* 0x0003e400089a101c */
[----:B-1----:R-:W-:Y:S01]  /*32e30*/  IMAD.MOV.U32 R35, RZ, RZ, R41 ;  /* 0x000000ffff237224 */ /* 0x002fe200078e0029 */
[----:B------:R-:W-:Y:S01]  /*32e40*/  MOV R34, R39 ;  /* 0x0000002700227202 */ /* 0x000fe20000000f00 */
[----:B------:R-:W4:Y:S04]  /*32e50*/  LDL.LU R41, [R1+0x724] ;  /* 0x0007240001297983 */ /* 0x000f280000300800 */
[----:B------:R-:W4:Y:S04]  /*32e60*/  LDL.LU R39, [R1+0x728] ;  /* 0x0007280001277983 */ /* 0x000f280000300800 */
[----:B------:R1:W-:Y:S01]  /*32e70*/  LDGSTS.E [R32+0x7480], desc[UR28][R34.64], P0 ;  /* 0x0748000022207fae */ /* 0x0003e200081a101c */
[----:B------:R-:W-:-:S04]  /*32e80*/  IADD3 R45, P2, PT, R45, R240, RZ ;  /* 0x000000f02d2d7210 */ /* 0x000fc80007f5e0ff */
[----:B------:R-:W-:Y:S02]  /*32e90*/  IADD3.X R48, PT, PT, R48, R3, RZ, P2, !PT ;  /* 0x0000000330307210 */ /* 0x000fe400017fe4ff */
[----:B-1----:R-:W-:Y:S01]  /*32ea0*/  MOV R34, R45 ;  /* 0x0000002d00227202 */ /* 0x002fe20000000f00 */
[----:B------:R-:W-:Y:S02]  /*32eb0*/  STL [R1+0xe10], R45 ;  /* 0x000e102d01007387 */ /* 0x000fe40000100800 */
[----:B------:R-:W-:Y:S02]  /*32ec0*/  IMAD.MOV.U32 R35, RZ, RZ, R48 ;  /* 0x000000ffff237224 */ /* 0x000fe400078e0030 */
[----:B------:R1:W-:Y:S04]  /*32ed0*/  STL [R1+0xe0c], R48 ;  /* 0x000e0c3001007387 */ /* 0x0003e80000100800 */
[----:B------:R1:W-:Y:S01]  /*32ee0*/  LDGSTS.E [R32+0x7c00], desc[UR28][R34.64], P1 ;  /* 0x07c0000022207fae */ /* 0x0003e200089a101c */
[----:B--2---:R-:W-:-:S05]  /*32ef0*/  IADD3 R40, P3, PT, R40, R240, RZ ;  /* 0x000000f028287210 */ /* 0x004fca0007f7e0ff */
[----:B------:R-:W-:Y:S01]  /*32f00*/  IMAD.X R43, R43, 0x1, R3, P3 ;  /* 0x000000012b2b7824 */ /* 0x000fe200018e0603 */
[----:B------:R-:W-:Y:S01]  /*32f10*/  STL [R1+0xe18], R40 ;  /* 0x000e182801007387 */ /* 0x000fe20000100800 */
[----:B-1----:R-:W-:Y:S02]  /*32f20*/  MOV R34, R40 ;  /* 0x0000002800227202 */ /* 0x002fe40000000f00 */
[----:B------:R-:W-:Y:S01]  /*32f30*/  IMAD.MOV.U32 R35, RZ, RZ, R43 ;  /* 0x000000ffff237224 */ /* 0x000fe200078e002b */
[----:B------:R1:W-:Y:S04]  /*32f40*/  STL [R1+0xe14], R43 ;  /* 0x000e142b01007387 */ /* 0x0003e80000100800 */
[----:B------:R-:W2:Y:S04]  /*32f50*/  LDL.LU R48, [R1+0x79c] ;  /* 0x00079c0001307983 */ /* 0x000ea80000300800 */
[----:B------:R1:W-:Y:S04]  /*32f60*/  LDGSTS.E [R32+0x7c80], desc[UR28][R34.64], P0 ;  /* 0x07c8000022207fae */ /* 0x0003e800081a101c */
[----:B-1----:R-:W2:Y:S04]  /*32f70*/  LDL.LU R43, [R1+0x7a0] ;  /* 0x0007a000012b7983 */ /* 0x002ea80000300800 */
[----:B------:R-:W2:Y:S01]  /*32f80*/  LDL.LU R45, [R1+0x7a4] ;  /* 0x0007a400012d7983 */ /* 0x000ea20000300800 */
[----:B------:R-:W-:-:S03]  /*32f90*/  LOP3.LUT R32, R44, 0x50, RZ, 0x3c, !PT ;  /* 0x000000502c207812 */ /* 0x000fc600078e3cff */
[----:B------:R-:W2:Y:S01]  /*32fa0*/  LDL.LU R40, [R1+0x7a8] ;  /* 0x0007a80001287983 */ /* 0x000ea20000300800 */
[----:B---3--:R-:W-:Y:S01]  /*32fb0*/  IADD3 R33, P2, PT, R33, R240, RZ ;  /* 0x000000f021217210 */ /* 0x008fe20007f5e0ff */
[----:B------:R-:W-:-:S04]  /*32fc0*/  VIADD R32, R32, UR7 ;  /* 0x0000000720207c36 */ /* 0x000fc80008000000 */
[----:B------:R-:W-:Y:S01]  /*32fd0*/  STL [R1+0x6a0], R33 ;  /* 0x0006a02101007387 */ /* 0x000fe20000100800 */
[----:B------:R-:W-:Y:S01]  /*32fe0*/  IMAD.MOV.U32 R34, RZ, RZ, R33 ;  /* 0x000000ffff227224 */ /* 0x000fe200078e0021 */
[----:B------:R-:W-:-:S05]  /*32ff0*/  IADD3 R46, P3, PT, R46, R240, RZ ;  /* 0x000000f02e2e7210 */ /* 0x000fca0007f7e0ff */
[----:B------:R-:W-:Y:S01]  /*33000*/  STL [R1+0x6a8], R46 ;  /* 0x0006a82e01007387 */ /* 0x000fe20000100800 */
[----:B----4-:R-:W-:-:S04]  /*33010*/  IADD3.X R42, PT, PT, R42, R3, RZ, P2, !PT ;  /* 0x000000032a2a7210 */ /* 0x010fc800017fe4ff */
[----:B------:R-:W-:Y:S01]  /*33020*/  MOV R35, R42 ;  /* 0x0000002a00237202 */ /* 0x000fe20000000f00 */
[----:B------:R1:W-:Y:S01]  /*33030*/  STL [R1+0x69c], R42 ;  /* 0x00069c2a01007387 */ /* 0x0003e20000100800 */
[----:B------:R-:W-:-:S03]  /*33040*/  IADD3.X R49, PT, PT, R49, R3, RZ, P3, !PT ;  /* 0x0000000331317210 */ /* 0x000fc60001ffe4ff */
[----:B------:R3:W-:Y:S04]  /*33050*/  LDGSTS.E [R32+0x500], desc[UR28][R34.64], P1 ;  /* 0x0050000022207fae */ /* 0x0007e800089a101c */
[----:B-1----:R-:W4:Y:S04]  /*33060*/  LDL.LU R42, [R1+0x820] ;  /* 0x00082000012a7983 */ /* 0x002f280000300800 */
[----:B------:R-:W4:Y:S01]  /*33070*/  LDL.LU R33, [R1+0x828] ;  /* 0x0008280001217983 */ /* 0x000f220000300800 */
[----:B---3--:R-:W-:-:S03]  /*33080*/  IMAD.MOV.U32 R34, RZ, RZ, R46 ;  /* 0x000000ffff227224 */ /* 0x008fc600078e002e */
[----:B------:R1:W-:Y:S04]  /*33090*/  STL [R1+0x6a4], R49 ;  /* 0x0006a43101007387 */ /* 0x0003e80000100800 */
[----:B------:R-:W3:Y:S01]  /*330a0*/  LDL.LU R46, [R1+0x81c] ;  /* 0x00081c00012e7983 */ /* 0x000ee20000300800 */
[----:B------:R-:W-:-:S03]  /*330b0*/  MOV R35, R49 ;  /* 0x0000003100237202 */ /* 0x000fc60000000f00 */
[----:B-1----:R-:W3:Y:S04]  /*330c0*/  LDL.LU R49, [R1+0x824] ;  /* 0x0008240001317983 */ /* 0x002ee80000300800 */
[----:B------:R1:W-:Y:S01]  /*330d0*/  LDGSTS.E [R32+0x580], desc[UR28][R34.64], P0 ;  /* 0x0058000022207fae */ /* 0x0003e200081a101c */
[----:B------:R-:W-:Y:S01]  /*330e0*/  MOV R54, R157 ;  /* 0x0000009d00367202 */ /* 0x000fe20000000f00 */
[----:B------:R-:W-:-:S07]  /*330f0*/  IMAD.MOV.U32 R55, RZ, RZ, R156 ;  /* 0x000000ffff377224 */ /* 0x000fce00078e009c */
[----:B------:R-:W-:Y:S01]  /*33100*/  HMMA.1688.F32.TF32 R156, R28, R158, R52 ;  /* 0x0000009e1c9c723c */ /* 0x000fe20000081034 */
[----:B------:R-:W-:-:S05]  /*33110*/  IADD3 R47, P2, PT, R47, R240, RZ ;  /* 0x000000f02f2f7210 */ /* 0x000fca0007f5e0ff */
[----:B------:R-:W-:Y:S01]  /*33120*/  IMAD.X R50, R50, 0x1, R3, P2 ;  /* 0x0000000132327824 */ /* 0x000fe200010e0603 */
[----:B------:R1:W-:Y:S02]  /*33130*/  STL [R1+0x720], R47 ;  /* 0x0007202f01007387 */ /* 0x0003e40000100800 */
[----:B-1----:R-:W-:Y:S02]  /*33140*/  IMAD.MOV.U32 R34, RZ, RZ, R47 ;  /* 0x000000ffff227224 */ /* 0x002fe400078e002f */
[----:B------:R1:W-:Y:S01]  /*33150*/  STL [R1+0x71c], R50 ;  /* 0x00071c3201007387 */ /* 0x0003e20000100800 */
[----:B------:R-:W-:-:S05]  /*33160*/  MOV R35, R50 ;  /* 0x0000003200237202 */ /* 0x000fca0000000f00 */
[----:B------:R1:W-:Y:S01]  /*33170*/  LDGSTS.E [R32+0xd00], desc[UR28][R34.64], P1 ;  /* 0x00d0000022207fae */ /* 0x0003e200089a101c */
[----:B------:R-:W-:-:S04]  /*33180*/  IADD3 R39, P3, PT, R39, R240, RZ ;  /* 0x000000f027277210 */ /* 0x000fc80007f7e0ff */
[----:B------:R-:W-:Y:S01]  /*33190*/  IADD3.X R41, PT, PT, R41, R3, RZ, P3, !PT ;  /* 0x0000000329297210 */ /* 0x000fe20001ffe4ff */
[----:B------:R1:W-:Y:S04]  /*331a0*/  STL [R1+0x728], R39 ;  /* 0x0007282701007387 */ /* 0x0003e80000100800 */
[----:B------:R-:W3:Y:S04]  /*331b0*/  LDL.LU R47, [R1+0x8a0] ;  /* 0x0008a000012f7983 */ /* 0x000ee80000300800 */
[----:B------:R1:W-:Y:S04]  /*331c0*/  STL [R1+0x724], R41 ;  /* 0x0007242901007387 */ /* 0x0003e80000100800 */
[----:B------:R-:W3:Y:S04]  /*331d0*/  LDL.LU R51, [R1+0x8a8] ;  /* 0x0008a80001337983 */ /* 0x000ee80000300800 */
[----:B-1----:R-:W3:Y:S04]  /*331e0*/  LDL.LU R50, [R1+0x89c] ;  /* 0x00089c0001327983 */ /* 0x002ee80000300800 */
[----:B------:R-:W3:Y:S01]  /*331f0*/  LDL.LU R52, [R1+0x8a4] ;  /* 0x0008a40001347983 */ /* 0x000ee20000300800 */
[----:B------:R-:W-:Y:S01]  /*33200*/  IMAD.MOV.U32 R34, RZ, RZ, R39 ;  /* 0x000000ffff227224 */ /* 0x000fe200078e0027 */
[----:B------:R-:W-:-:S02]  /*33210*/  MOV R35, R41 ;  /* 0x0000002900237202 */ /* 0x000fc40000000f00 */
[----:B------:R-:W3:Y:S04]  /*33220*/  LDL.LU R39, [R1+0x920] ;  /* 0x0009200001277983 */ /* 0x000ee80000300800 */
[----:B------:R-:W3:Y:S04]  /*33230*/  LDL.LU R41, [R1+0x928] ;  /* 0x0009280001297983 */ /* 0x000ee80000300800 */
[----:B------:R1:W-:Y:S01]  /*33240*/  LDGSTS.E [R32+0xd80], desc[UR28][R34.64], P0 ;  /* 0x00d8000022207fae */ /* 0x0003e200081a101c */
[----:B--2---:R-:W-:-:S05]  /*33250*/  IADD3 R43, P2, PT, R43, R240, RZ ;  /* 0x000000f02b2b7210 */ /* 0x004fca0007f5e0ff */
[----:B------:R-:W-:Y:S01]  /*33260*/  IMAD.X R48, R48, 0x1, R3, P2 ;  /* 0x0000000130307824 */ /* 0x000fe200010e0603 */
[----:B------:R2:W-:Y:S01]  /*33270*/  STL [R1+0x7a0], R43 ;  /* 0x0007a02b01007387 */ /* 0x0005e20000100800 */
[----:B------:R-:W-:-:S03]  /*33280*/  IADD3 R40, P3, PT, R40, R240, RZ ;  /* 0x000000f028287210 */ /* 0x000fc60007f7e0ff */
[----:B------:R2:W-:Y:S01]  /*33290*/  STL [R1+0x79c], R48 ;  /* 0x00079c3001007387 */ /* 0x0005e20000100800 */
[----:B-1----:R-:W-:Y:S01]  /*332a0*/  IMAD.MOV.U32 R34, RZ, RZ, R43 ;  /* 0x000000ffff227224 */ /* 0x002fe200078e002b */
[----:B------:R-:W-:Y:S02]  /*332b0*/  MOV R35, R48 ;  /* 0x0000003000237202 */ /* 0x000fe40000000f00 */
[----:B------:R-:W-:Y:S01]  /*332c0*/  IADD3.X R45, PT, PT, R45, R3, RZ, P3, !PT ;  /* 0x000000032d2d7210 */ /* 0x000fe20001ffe4ff */
[----:B------:R1:W-:Y:S04]  /*332d0*/  STL [R1+0x7a8], R40 ;  /* 0x0007a82801007387 */ /* 0x0003e80000100800 */
[----:B--2---:R-:W2:Y:S04]  /*332e0*/  LDL.LU R43, [R1+0x91c] ;  /* 0x00091c00012b7983 */ /* 0x004ea80000300800 */
[----:B------:R1:W-:Y:S04]  /*332f0*/  STL [R1+0x7a4], R45 ;  /* 0x0007a42d01007387 */ /* 0x0003e80000100800 */
[----:B------:R1:W-:Y:S04]  /*33300*/  LDGSTS.E [R32+0x1500], desc[UR28][R34.64], P1 ;  /* 0x0150000022207fae */ /* 0x0003e800089a101c */
[----:B------:R-:W2:Y:S01]  /*33310*/  LDL.LU R48, [R1+0x924] ;  /* 0x0009240001307983 */ /* 0x000ea20000300800 */
[----:B-1----:R-:W-:Y:S01]  /*33320*/  IMAD.MOV.U32 R34, RZ, RZ, R40 ;  /* 0x000000ffff227224 */ /* 0x002fe200078e0028 */
[----:B------:R-:W-:-:S02]  /*33330*/  MOV R35, R45 ;  /* 0x0000002d00237202 */ /* 0x000fc40000000f00 */
[----:B------:R-:W2:Y:S04]  /*33340*/  LDL.LU R40, [R1+0x9a0] ;  /* 0x0009a00001287983 */ /* 0x000ea80000300800 */
[----:B------:R-:W2:Y:S04]  /*33350*/  LDL.LU R45, [R1+0x9a8] ;  /* 0x0009a800012d7983 */ /* 0x000ea80000300800 */
[----:B------:R1:W-:Y:S01]  /*33360*/  LDGSTS.E [R32+0x1580], desc[UR28][R34.64], P0 ;  /* 0x0158000022207fae */ /* 0x0003e200081a101c */
[-C--:B----4-:R-:W-:Y:S02]  /*33370*/  IADD3 R42, P2, PT, R42, R240.reuse, RZ ;  /* 0x000000f02a2a7210 */ /* 0x090fe40007f5e0ff */
[----:B------:R-:W-:-:S03]  /*33380*/  IADD3 R33, P3, PT, R33, R240, RZ ;  /* 0x000000f021217210 */ /* 0x000fc60007f7e0ff */
[----:B------:R4:W-:Y:S01]  /*33390*/  STL [R1+0x820], R42 ;  /* 0x0008202a01007387 */ /* 0x0009e20000100800 */
[----:B-1----:R-:W-:Y:S02]  /*333a0*/  IMAD.MOV.U32 R34, RZ, RZ, R42 ;  /* 0x000000ffff227224 */ /* 0x002fe400078e002a */
[----:B---3--:R-:W-:-:S05]  /*333b0*/  IMAD.X R46, R46, 0x1, R3, P2 ;  /* 0x000000012e2e7824 */ /* 0x008fca00010e0603 */
[----:B------:R1:W-:Y:S01]  /*333c0*/  STL [R1+0x81c], R46 ;  /* 0x00081c2e01007387 */ /* 0x0003e20000100800 */
[----:B------:R-:W-:-:S03]  /*333d0*/  IADD3.X R49, PT, PT, R49, R3, RZ, P3, !PT ;  /* 0x0000000331317210 */ /* 0x000fc60001ffe4ff */
[----:B------:R-:W-:Y:S04]  /*333e0*/  STL [R1+0x828], R33 ;  /* 0x0008282101007387 */ /* 0x000fe80000100800 */
[----:B----4-:R-:W3:Y:S01]  /*333f0*/  LDL.LU R42, [R1+0x99c] ;  /* 0x00099c00012a7983 */ /* 0x010ee20000300800 */
[----:B------:R-:W-:-:S03]  /*33400*/  MOV R35, R46 ;  /* 0x0000002e00237202 */ /* 0x000fc60000000f00 */
[----:B------:R4:W-:Y:S04]  /*33410*/  STL [R1+0x824], R49 ;  /* 0x0008243101007387 */ /* 0x0009e80000100800 */
[----:B-1----:R-:W3:Y:S04]  /*33420*/  LDL.LU R46, [R1+0x9a4] ;  /* 0x0009a400012e7983 */ /* 0x002ee80000300800 */
[----:B------:R1:W-:Y:S02]  /*33430*/  LDGSTS.E [R32+0x1d00], desc[UR28][R34.64], P1 ;  /* 0x01d0000022207fae */ /* 0x0003e400089a101c */
[----:B-1----:R-:W-:Y:S01]  /*33440*/  IMAD.MOV.U32 R34, RZ, RZ, R33 ;  /* 0x000000ffff227224 */ /* 0x002fe200078e0021 */
[----:B------:R-:W-:-:S02]  /*33450*/  MOV R35, R49 ;  /* 0x0000003100237202 */ /* 0x000fc40000000f00 */
[----:B----4-:R-:W4:Y:S04]  /*33460*/  LDL.LU R49, [R1+0xa20] ;  /* 0x000a200001317983 */ /* 0x010f280000300800 */
[----:B------:R-:W4:Y:S04]  /*33470*/  LDL.LU R33, [R1+0xa28] ;  /* 0x000a280001217983 */ /* 0x000f280000300800 */
        /* <DEDUP_REMOVED lines=10> */
[----:B------:R-:W4:Y:S04]  /*33520*/  LDL.LU R50, [R1+0xa1c] ;  /* 0x000a1c0001327983 */ /* 0x000f280000300800 */
[----:B------:R-:W-:Y:S04]  /*33530*/  STL [R1+0x8a4], R52 ;  /* 0x0008a43401007387 */ /* 0x000fe80000100800 */
[----:B------:R-:W4:Y:S01]  /*33540*/  LDL.LU R47, [R1+0xa24] ;  /* 0x000a2400012f7983 */ /* 0x000f220000300800 */
[----:B------:R-:W-:-:S03]  /*33550*/  IADD3 R39, P2, PT, R39, R240, RZ ;  /* 0x000000f027277210 */ /* 0x000fc60007f5e0ff */
[----:B------:R1:W-:Y:S01]  /*33560*/  LDGSTS.E [R32+0x2500], desc[UR28][R34.64], P1 ;  /* 0x0250000022207fae */ /* 0x0003e200089a101c */
[----:B------:R-:W-:-:S03]  /*33570*/  IADD3 R41, P3, PT, R41, R240, RZ ;  /* 0x000000f029297210 */ /* 0x000fc60007f7e0ff */
[----:B------:R-:W-:Y:S01]  /*33580*/  STL [R1+0x920], R39 ;  /* 0x0009202701007387 */ /* 0x000fe20000100800 */
[----:B-1----:R-:W-:Y:S01]  /*33590*/  IMAD.MOV.U32 R34, RZ, RZ, R51 ;  /* 0x000000ffff227224 */ /* 0x002fe200078e0033 */
[----:B------:R-:W-:-:S05]  /*335a0*/  MOV R35, R52 ;  /* 0x0000003400237202 */ /* 0x000fca0000000f00 */
[----:B------:R1:W-:Y:S02]  /*335b0*/  LDGSTS.E [R32+0x2580], desc[UR28][R34.64], P0 ;  /* 0x0258000022207fae */ /* 0x0003e400081a101c */
[----:B-1----:R-:W-:Y:S02]  /*335c0*/  IMAD.MOV.U32 R34, RZ, RZ, R39 ;  /* 0x000000ffff227224 */ /* 0x002fe400078e0027 */
[----:B--2---:R-:W-:-:S05]  /*335d0*/  IMAD.X R43, R43, 0x1, R3, P2 ;  /* 0x000000012b2b7824 */ /* 0x004fca00010e0603 */
[----:B------:R1:W-:Y:S01]  /*335e0*/  STL [R1+0x91c], R43 ;  /* 0x00091c2b01007387 */ /* 0x0003e20000100800 */
[----:B------:R-:W-:-:S03]  /*335f0*/  MOV R35, R43 ;  /* 0x0000002b00237202 */ /* 0x000fc60000000f00 */
[----:B------:R-:W-:Y:S01]  /*33600*/  STL [R1+0x928], R41 ;  /* 0x0009282901007387 */ /* 0x000fe20000100800 */
[----:B------:R-:W-:-:S03]  /*33610*/  IADD3.X R48, PT, PT, R48, R3, RZ, P3, !PT ;  /* 0x0000000330307210 */ /* 0x000fc60001ffe4ff */
[----:B------:R2:W-:Y:S04]  /*33620*/  LDGSTS.E [R32+0x2d00], desc[UR28][R34.64], P1 ;  /* 0x02d0000022207fae */ /* 0x0005e800089a101c */
[----:B-1----:R-:W4:Y:S01]  /*33630*/  LDL.LU R43, [R1+0xaa0] ;  /* 0x000aa000012b7983 */ /* 0x002f220000300800 */
[----:B------:R-:W-:-:S03]  /*33640*/  IADD3 R40, P2, PT, R40, R240, RZ ;  /* 0x000000f028287210 */ /* 0x000fc60007f5e0ff */
[----:B------:R1:W-:Y:S01]  /*33650*/  STL [R1+0x924], R48 ;  /* 0x0009243001007387 */ /* 0x0003e20000100800 */
[----:B--2---:R-:W-:Y:S01]  /*33660*/  IMAD.MOV.U32 R34, RZ, RZ, R41 ;  /* 0x000000ffff227224 */ /* 0x004fe200078e0029 */
[----:B------:R-:W-:Y:S02]  /*33670*/  MOV R35, R48 ;  /* 0x0000003000237202 */ /* 0x000fe40000000f00 */
[----:B------:R-:W2:Y:S01]  /*33680*/  LDL.LU R39, [R1+0xaa8] ;  /* 0x000aa80001277983 */ /* 0x000ea20000300800 */
[----:B------:R-:W-:-:S03]  /*33690*/  IADD3 R45, P3, PT, R45, R240, RZ ;  /* 0x000000f02d2d7210 */ /* 0x000fc60007f7e0ff */
[----:B------:R1:W-:Y:S04]  /*336a0*/  LDGSTS.E [R32+0x2d80], desc[UR28][R34.64], P0 ;  /* 0x02d8000022207fae */ /* 0x0003e800081a101c */
[----:B-1----:R-:W2:Y:S04]  /*336b0*/  LDL.LU R48, [R1+0xa9c] ;  /* 0x000a9c0001307983 */ /* 0x002ea80000300800 */
[----:B------:R-:W2:Y:S04]  /*336c0*/  LDL.LU R41, [R1+0xaa4] ;  /* 0x000aa40001297983 */ /* 0x000ea80000300800 */
[----:B------:R1:W-:Y:S01]  /*336d0*/  STL [R1+0x9a0], R40 ;  /* 0x0009a02801007387 */ /* 0x0003e20000100800 */
[----:B------:R-:W-:-:S02]  /*336e0*/  IMAD.MOV.U32 R34, RZ, RZ, R40 ;  /* 0x000000ffff227224 */ /* 0x000fc400078e0028 */
[----:B---3--:R-:W-:-:S05]  /*336f0*/  IMAD.X R42, R42, 0x1, R3, P2 ;  /* 0x000000012a2a7824 */ /* 0x008fca00010e0603 */
[----:B------:R3:W-:Y:S01]  /*33700*/  STL [R1+0x99c], R42 ;  /* 0x00099c2a01007387 */ /* 0x0007e20000100800 */
[----:B------:R-:W-:Y:S02]  /*33710*/  MOV R35, R42 ;  /* 0x0000002a00237202 */ /* 0x000fe40000000f00 */
[----:B------:R-:W-:Y:S01]  /*33720*/  IADD3.X R46, PT, PT, R46, R3, RZ, P3, !PT ;  /* 0x000000032e2e7210 */ /* 0x000fe20001ffe4ff */
[----:B------:R3:W-:Y:S04]  /*33730*/  STL [R1+0x9a8], R45 ;  /* 0x0009a82d01007387 */ /* 0x0007e80000100800 */
[----:B-1----:R-:W2:Y:S04]  /*33740*/  LDL.LU R40, [R1+0xb20] ;  /* 0x000b200001287983 */ /* 0x002ea80000300800 */
[----:B------:R1:W-:Y:S04]  /*33750*/  STL [R1+0x9a4], R46 ;  /* 0x0009a42e01007387 */ /* 0x0003e80000100800 */
[----:B------:R1:W-:Y:S04]  /*33760*/  LDGSTS.E [R32+0x3500], desc[UR28][R34.64], P1 ;  /* 0x0350000022207fae */ /* 0x0003e800089a101c */
[----:B---3--:R-:W3:Y:S01]  /*33770*/  LDL.LU R42, [R1+0xb28] ;  /* 0x000b2800012a7983 */ /* 0x008ee20000300800 */
[----:B-1----:R-:W-:-:S03]  /*33780*/  IMAD.MOV.U32 R34, RZ, RZ, R45 ;  /* 0x000000ffff227224 */ /* 0x002fc600078e002d */
[----:B------:R-:W3:Y:S01]  /*33790*/  LDL.LU R45, [R1+0xb1c] ;  /* 0x000b1c00012d7983 */ /* 0x000ee20000300800 */
[----:B------:R-:W-:Y:S02]  /*337a0*/  MOV R35, R46 ;  /* 0x0000002e00237202 */ /* 0x000fe40000000f00 */
[-C--:B----4-:R-:W-:Y:S01]  /*337b0*/  IADD3 R49, P2, PT, R49, R240.reuse, RZ ;  /* 0x000000f031317210 */ /* 0x090fe20007f5e0ff */
[----:B------:R-:W4:Y:S01]  /*337c0*/  LDL.LU R46, [R1+0xb24] ;  /* 0x000b2400012e7983 */ /* 0x000f220000300800 */
[----:B------:R-:W-:-:S03]  /*337d0*/  IADD3 R33, P3, PT, R33, R240, RZ ;  /* 0x000000f021217210 */ /* 0x000fc60007f7e0ff */
[----:B------:R1:W-:Y:S04]  /*337e0*/  STL [R1+0xa20], R49 ;  /* 0x000a203101007387 */ /* 0x0003e80000100800 */
[----:B------:R1:W-:Y:S02]  /*337f0*/  LDGSTS.E [R32+0x3580], desc[UR28][R34.64], P0 ;  /* 0x0358000022207fae */ /* 0x0003e400081a101c */
[----:B-1----:R-:W-:Y:S02]  /*33800*/  IMAD.MOV.U32 R34, RZ, RZ, R49 ;  /* 0x000000ffff227224 */ /* 0x002fe400078e0031 */
[----:B------:R-:W-:-:S05]  /*33810*/  IMAD.X R50, R50, 0x1, R3, P2 ;  /* 0x0000000132327824 */ /* 0x000fca00010e0603 */
[----:B------:R1:W-:Y:S01]  /*33820*/  STL [R1+0xa1c], R50 ;  /* 0x000a1c3201007387 */ /* 0x0003e20000100800 */
[----:B------:R-:W-:-:S03]  /*33830*/  IADD3.X R47, PT, PT, R47, R3, RZ, P3, !PT ;  /* 0x000000032f2f7210 */ /* 0x000fc60001ffe4ff */
[----:B------:R-:W-:Y:S04]  /*33840*/  STL [R1+0xa28], R33 ;  /* 0x000a282101007387 */ /* 0x000fe80000100800 */
[----:B------:R-:W4:Y:S01]  /*33850*/  LDL.LU R49, [R1+0xba0] ;  /* 0x000ba00001317983 */ /* 0x000f220000300800 */
[----:B------:R-:W-:-:S03]  /*33860*/  MOV R35, R50 ;  /* 0x0000003200237202 */ /* 0x000fc60000000f00 */
[----:B------:R1:W-:Y:S04]  /*33870*/  STL [R1+0xa24], R47 ;  /* 0x000a242f01007387 */ /* 0x0003e80000100800 */
[----:B------:R-:W4:Y:S04]  /*33880*/  LDL.LU R51, [R1+0xba8] ;  /* 0x000ba80001337983 */ /* 0x000f280000300800 */
[----:B-1----:R-:W4:Y:S04]  /*33890*/  LDL.LU R50, [R1+0xb9c] ;  /* 0x000b9c0001327983 */ /* 0x002f280000300800 */
[----:B------:R-:W4:Y:S04]  /*338a0*/  LDL.LU R52, [R1+0xba4] ;  /* 0x000ba40001347983 */ /* 0x000f280000300800 */
[----:B------:R1:W-:Y:S02]  /*338b0*/  LDGSTS.E [R32+0x3d00], desc[UR28][R34.64], P1 ;  /* 0x03d0000022207fae */ /* 0x0003e400089a101c */
[----:B-1----:R-:W-:Y:S01]  /*338c0*/  IMAD.MOV.U32 R34, RZ, RZ, R33 ;  /* 0x000000ffff227224 */ /* 0x002fe200078e0021 */
[----:B------:R-:W-:-:S02]  /*338d0*/  MOV R35, R47 ;  /* 0x0000002f00237202 */ /* 0x000fc40000000f00 */
[----:B------:R-:W4:Y:S04]  /*338e0*/  LDL.LU R47, [R1+0xc20] ;  /* 0x000c2000012f7983 */ /* 0x000f280000300800 */
[----:B------:R-:W4:Y:S04]  /*338f0*/  LDL.LU R33, [R1+0xc28] ;  /* 0x000c280001217983 */ /* 0x000f280000300800 */
[----:B------:R1:W-:Y:S01]  /*33900*/  LDGSTS.E [R32+0x3d80], desc[UR28][R34.64], P0 ;  /* 0x03d8000022207fae */ /* 0x0003e200081a101c */
[----:B------:R-:W-:-:S05]  /*33910*/  IADD3 R43, P2, PT, R43, R240, RZ ;  /* 0x000000f02b2b7210 */ /* 0x000fca0007f5e0ff */
[----:B------:R-:W-:Y:S01]  /*33920*/  STL [R1+0xaa0], R43 ;  /* 0x000aa02b01007387 */ /* 0x000fe20000100800 */
[----:B--2---:R-:W-:Y:S01]  /*33930*/  IADD3 R39, P3, PT, R39, R240, RZ ;  /* 0x000000f027277210 */ /* 0x004fe20007f7e0ff */
[----:B-1----:R-:W-:Y:S02]  /*33940*/  IMAD.MOV.U32 R34, RZ, RZ, R43 ;  /* 0x000000ffff227224 */ /* 0x002fe400078e002b */
[----:B------:R-:W-:-:S05]  /*33950*/  IMAD.X R48, R48, 0x1, R3, P2 ;  /* 0x0000000130307824 */ /* 0x000fca00010e0603 */
[----:B------:R1:W-:Y:S01]  /*33960*/  STL [R1+0xa9c], R48 ;  /* 0x000a9c3001007387 */ /* 0x0003e20000100800 */
[----:B------:R-:W-:Y:S02]  /*33970*/  MOV R35, R48 ;  /* 0x0000003000237202 */ /* 0x000fe40000000f00 */
[----:B------:R-:W-:Y:S01]  /*33980*/  IADD3.X R41, PT, PT, R41, R3, RZ, P3, !PT ;  /* 0x0000000329297210 */ /* 0x000fe20001ffe4ff */
[----:B------:R-:W-:Y:S04]  /*33990*/  STL [R1+0xaa8], R39 ;  /* 0x000aa82701007387 */ /* 0x000fe80000100800 */
[----:B------:R2:W-:Y:S04]  /*339a0*/  LDGSTS.E [R32+0x4500], desc[UR28][R34.64], P1 ;  /* 0x0450000022207fae */ /* 0x0005e800089a101c */
[----:B-1----:R-:W4:Y:S04]  /*339b0*/  LDL.LU R48, [R1+0xc1c] ;  /* 0x000c1c0001307983 */ /* 0x002f280000300800 */
[----:B------:R1:W-:Y:S01]  /*339c0*/  STL [R1+0xaa4], R41 ;  /* 0x000aa42901007387 */ /* 0x0003e20000100800 */
[----:B--2---:R-:W-:Y:S01]  /*339d0*/  IMAD.MOV.U32 R34, RZ, RZ, R39 ;  /* 0x000000ffff227224 */ /* 0x004fe200078e0027 */
[----:B------:R-:W-:-:S02]  /*339e0*/  MOV R35, R41 ;  /* 0x0000002900237202 */ /* 0x000fc40000000f00 */
[----:B------:R-:W2:Y:S04]  /*339f0*/  LDL.LU R43, [R1+0xc24] ;  /* 0x000c2400012b7983 */ /* 0x000ea80000300800 */
[----:B-1----:R-:W2:Y:S04]  /*33a00*/  LDL.LU R41, [R1+0xca0] ;  /* 0x000ca00001297983 */ /* 0x002ea80000300800 */
[----:B------:R-:W2:Y:S04]  /*33a10*/  LDL.LU R39, [R1+0xca8] ;  /* 0x000ca80001277983 */ /* 0x000ea80000300800 */
[----:B------:R1:W-:Y:S01]  /*33a20*/  LDGSTS.E [R32+0x4580], desc[UR28][R34.64], P0 ;  /* 0x0458000022207fae */ /* 0x0003e200081a101c */
[----:B------:R-:W-:-:S05]  /*33a30*/  IADD3 R40, P2, PT, R40, R240, RZ ;  /* 0x000000f028287210 */ /* 0x000fca0007f5e0ff */
[----:B------:R-:W-:Y:S01]  /*33a40*/  STL [R1+0xb20], R40 ;  /* 0x000b202801007387 */ /* 0x000fe20000100800 */
[----:B---3--:R-:W-:Y:S01]  /*33a50*/  IADD3 R42, P3, PT, R42, R240, RZ ;  /* 0x000000f02a2a7210 */ /* 0x008fe20007f7e0ff */
[----:B------:R-:W-:-:S05]  /*33a60*/  IMAD.X R45, R45, 0x1, R3, P2 ;  /* 0x000000012d2d7824 */ /* 0x000fca00010e0603 */
[----:B------:R3:W-:Y:S01]  /*33a70*/  STL [R1+0xb1c], R45 ;  /* 0x000b1c2d01007387 */ /* 0x0007e20000100800 */
[----:B-1----:R-:W-:Y:S02]  /*33a80*/  MOV R35, R45 ;  /* 0x0000002d00237202 */ /* 0x002fe40000000f00 */
[----:B----4-:R-:W-:Y:S01]  /*33a90*/  IADD3.X R46, PT, PT, R46, R3, RZ, P3, !PT ;  /* 0x000000032e2e7210 */ /* 0x010fe20001ffe4ff */
[----:B------:R1:W-:Y:S01]  /*33aa0*/  STL [R1+0xb28], R42 ;  /* 0x000b282a01007387 */ /* 0x0003e20000100800 */
[----:B------:R-:W-:-:S03]  /*33ab0*/  IMAD.MOV.U32 R34, RZ, RZ, R40 ;  /* 0x000000ffff227224 */ /* 0x000fc600078e0028 */
[----:B---3--:R-:W3:Y:S04]  /*33ac0*/  LDL.LU R45, [R1+0xc9c] ;  /* 0x000c9c00012d7983 */ /* 0x008ee80000300800 */
[----:B------:R4:W-:Y:S04]  /*33ad0*/  STL [R1+0xb24], R46 ;  /* 0x000b242e01007387 */ /* 0x0009e80000100800 */
[----:B------:R-:W3:Y:S04]  /*33ae0*/  LDL.LU R40, [R1+0xca4] ;  /* 0x000ca40001287983 */ /* 0x000ee80000300800 */
[----:B------:R1:W-:Y:S02]  /*33af0*/  LDGSTS.E [R32+0x4d00], desc[UR28][R34.64], P1 ;  /* 0x04d0000022207fae */ /* 0x0003e400089a101c */
[----:B-1----:R-:W-:Y:S01]  /*33b00*/  IMAD.MOV.U32 R34, RZ, RZ, R42 ;  /* 0x000000ffff227224 */ /* 0x002fe200078e002a */
[----:B------:R-:W-:Y:S01]  /*33b10*/  MOV R35, R46 ;  /* 0x0000002e00237202 */ /* 0x000fe20000000f00 */
[----:B------:R-:W3:Y:S04]  /*33b20*/  LDL.LU R42, [R1+0xd20] ;  /* 0x000d2000012a7983 */ /* 0x000ee80000300800 */
[----:B----4-:R-:W4:Y:S04]  /*33b30*/  LDL.LU R46, [R1+0xd28] ;  /* 0x000d2800012e7983 */ /* 0x010f280000300800 */
[----:B------:R1:W-:Y:S01]  /*33b40*/  LDGSTS.E [R32+0x4d80], desc[UR28][R34.64], P0 ;  /* 0x04d8000022207fae */ /* 0x0003e200081a101c */
[----:B------:R-:W-:-:S02]  /*33b50*/  IADD3 R49, P2, PT, R49, R240, RZ ;  /* 0x000000f031317210 */ /* 0x000fc40007f5e0ff */
[----:B------:R-:W-:-:S03]  /*33b60*/  IADD3 R51, P3, PT, R51, R240, RZ ;  /* 0x000000f033337210 */ /* 0x000fc60007f7e0ff */
[----:B------:R-:W-:Y:S01]  /*33b70*/  IMAD.X R50, R50, 0x1, R3, P2 ;  /* 0x0000000132327824 */ /* 0x000fe200010e0603 */
[----:B------:R-:W-:Y:S01]  /*33b80*/  STL [R1+0xba0], R49 ;  /* 0x000ba03101007387 */ /* 0x000fe20000100800 */
[----:B------:R-:W-:-:S03]  /*33b90*/  IADD3.X R52, PT, PT, R52, R3, RZ, P3, !PT ;  /* 0x0000000334347210 */ /* 0x000fc60001ffe4ff */
        /* <DEDUP_REMOVED lines=9> */
[----:B------:R-:W-:Y:S01]  /*33c30*/  IADD3 R33, P3, PT, R33, R240, RZ ;  /* 0x000000f021217210 */ /* 0x000fe20007f7e0ff */
[----:B-1----:R-:W-:Y:S01]  /*33c40*/  IMAD.MOV.U32 R34, RZ, RZ, R51 ;  /* 0x000000ffff227224 */ /* 0x002fe200078e0033 */
[----:B------:R-:W-:Y:S01]  /*33c50*/  MOV R35, R52 ;  /* 0x0000003400237202 */ /* 0x000fe20000000f00 */
[----:B------:R-:W-:Y:S04]  /*33c60*/  STL [R1+0xc20], R47 ;  /* 0x000c202f01007387 */ /* 0x000fe80000100800 */
[----:B------:R1:W-:Y:S02]  /*33c70*/  LDGSTS.E [R32+0x5580], desc[UR28][R34.64], P0 ;  /* 0x0558000022207fae */ /* 0x0003e400081a101c */
[----:B-1----:R-:W-:-:S02]  /*33c80*/  IMAD.MOV.U32 R34, RZ, RZ, R47 ;  /* 0x000000ffff227224 */ /* 0x002fc400078e002f */
[----:B------:R-:W-:-:S05]  /*33c90*/  IMAD.X R48, R48, 0x1, R3, P2 ;  /* 0x0000000130307824 */ /* 0x000fca00010e0603 */
[----:B------:R-:W-:Y:S01]  /*33ca0*/  MOV R35, R48 ;  /* 0x0000003000237202 */ /* 0x000fe20000000f00 */
[----:B------:R-:W-:Y:S01]  /*33cb0*/  STL [R1+0xc1c], R48 ;  /* 0x000c1c3001007387 */ /* 0x000fe20000100800 */
[----:B--2---:R-:W-:-:S03]  /*33cc0*/  IADD3.X R43, PT, PT, R43, R3, RZ, P3, !PT ;  /* 0x000000032b2b7210 */ /* 0x004fc60001ffe4ff */
[----:B------:R-:W-:Y:S01]  /*33cd0*/  STL [R1+0xc28], R33 ;  /* 0x000c282101007387 */ /* 0x000fe20000100800 */
[----:B------:R-:W-:-:S03]  /*33ce0*/  IADD3 R41, P2, PT, R41, R240, RZ ;  /* 0x000000f029297210 */ /* 0x000fc60007f5e0ff */
[----:B------:R1:W-:Y:S04]  /*33cf0*/  LDGSTS.E [R32+0x5d00], desc[UR28][R34.64], P1 ;  /* 0x05d0000022207fae */ /* 0x0003e800089a101c */
[----:B------:R2:W-:Y:S01]  /*33d00*/  STL [R1+0xc24], R43 ;  /* 0x000c242b01007387 */ /* 0x0005e20000100800 */
[----:B------:R-:W-:Y:S01]  /*33d10*/  IADD3 R39, P3, PT, R39, R240, RZ ;  /* 0x000000f027277210 */ /* 0x000fe20007f7e0ff */
[----:B-1----:R-:W-:Y:S01]  /*33d20*/  IMAD.MOV.U32 R34, RZ, RZ, R33 ;  /* 0x000000ffff227224 */ /* 0x002fe200078e0021 */
[----:B------:R-:W-:Y:S02]  /*33d30*/  MOV R35, R43 ;  /* 0x0000002b00237202 */ /* 0x000fe40000000f00 */
[----:B--2---:R-:W2:Y:S04]  /*33d40*/  LDL.LU R43, [R1+0xd9c] ;  /* 0x000d9c00012b7983 */ /* 0x004ea80000300800 */
[----:B------:R-:W2:Y:S04]  /*33d50*/  LDL.LU R33, [R1+0xda0] ;  /* 0x000da00001217983 */ /* 0x000ea80000300800 */
[----:B------:R1:W-:Y:S04]  /*33d60*/  LDGSTS.E [R32+0x5d80], desc[UR28][R34.64], P0 ;  /* 0x05d8000022207fae */ /* 0x0003e800081a101c */
[----:B------:R-:W2:Y:S04]  /*33d70*/  LDL.LU R48, [R1+0xda4] ;  /* 0x000da40001307983 */ /* 0x000ea80000300800 */
[----:B------:R-:W2:Y:S01]  /*33d80*/  LDL.LU R47, [R1+0xda8] ;  /* 0x000da800012f7983 */ /* 0x000ea20000300800 */
[----:B-1----:R-:W-:-:S03]  /*33d90*/  IMAD.MOV.U32 R34, RZ, RZ, R41 ;  /* 0x000000ffff227224 */ /* 0x002fc600078e0029 */
[----:B------:R-:W-:Y:S01]  /*33da0*/  STL [R1+0xca0], R41 ;  /* 0x000ca02901007387 */ /* 0x000fe20000100800 */
[----:B---3--:R-:W-:-:S05]  /*33db0*/  IMAD.X R45, R45, 0x1, R3, P2 ;  /* 0x000000012d2d7824 */ /* 0x008fca00010e0603 */
[----:B------:R-:W-:Y:S02]  /*33dc0*/  MOV R35, R45 ;  /* 0x0000002d00237202 */ /* 0x000fe40000000f00 */
[----:B------:R-:W-:Y:S01]  /*33dd0*/  IADD3.X R40, PT, PT, R40, R3, RZ, P3, !PT ;  /* 0x0000000328287210 */ /* 0x000fe20001ffe4ff */
[----:B------:R-:W-:Y:S04]  /*33de0*/  STL [R1+0xc9c], R45 ;  /* 0x000c9c2d01007387 */ /* 0x000fe80000100800 */
[----:B------:R-:W-:Y:S04]  /*33df0*/  STL [R1+0xca8], R39 ;  /* 0x000ca82701007387 */ /* 0x000fe80000100800 */
[----:B------:R1:W-:Y:S04]  /*33e00*/  LDGSTS.E [R32+0x6500], desc[UR28][R34.64], P1 ;  /* 0x0650000022207fae */ /* 0x0003e800089a101c */
[----:B------:R3:W-:Y:S01]  /*33e10*/  STL [R1+0xca4], R40 ;  /* 0x000ca42801007387 */ /* 0x0007e20000100800 */
[----:B-1----:R-:W-:Y:S01]  /*33e20*/  MOV R35, R40 ;  /* 0x0000002800237202 */ /* 0x002fe20000000f00 */
[----:B------:R-:W-:-:S02]  /*33e30*/  IMAD.MOV.U32 R34, RZ, RZ, R39 ;  /* 0x000000ffff227224 */ /* 0x000fc400078e0027 */
[----:B---3--:R-:W3:Y:S04]  /*33e40*/  LDL.LU R40, [R1+0xe1c] ;  /* 0x000e1c0001287983 */ /* 0x008ee80000300800 */
[----:B------:R-:W3:Y:S01]  /*33e50*/  LDL.LU R39, [R1+0xe20] ;  /* 0x000e200001277983 */ /* 0x000ee20000300800 */
[----:B------:R-:W-:-:S03]  /*33e60*/  IADD3 R42, P2, PT, R42, R240, RZ ;  /* 0x000000f02a2a7210 */ /* 0x000fc60007f5e0ff */
[----:B------:R-:W3:Y:S04]  /*33e70*/  LDL.LU R45, [R1+0xe24] ;  /* 0x000e2400012d7983 */ /* 0x000ee80000300800 */
[----:B------:R-:W3:Y:S01]  /*33e80*/  LDL.LU R41, [R1+0xe28] ;  /* 0x000e280001297983 */ /* 0x000ee20000300800 */
[----:B----4-:R-:W-:Y:S01]  /*33e90*/  IADD3 R46, P3, PT, R46, R240, RZ ;  /* 0x000000f02e2e7210 */ /* 0x010fe20007f7e0ff */
[----:B------:R-:W-:Y:S02]  /*33ea0*/  IMAD.MOV.U32 R52, RZ, RZ, R252 ;  /* 0x000000ffff347224 */ /* 0x000fe400078e00fc */
[----:B------:R1:W-:Y:S01]  /*33eb0*/  STL [R1+0xd20], R42 ;  /* 0x000d202a01007387 */ /* 0x0003e20000100800 */
[----:B------:R-:W-:-:S03]  /*33ec0*/  MOV R53, R243 ;  /* 0x000000f300357202 */ /* 0x000fc60000000f00 */
[----:B------:R4:W-:Y:S02]  /*33ed0*/  LDGSTS.E [R32+0x6580], desc[UR28][R34.64], P0 ;  /* 0x0658000022207fae */ /* 0x0009e400081a101c */
[----:B----4-:R-:W-:Y:S02]  /*33ee0*/  IMAD.MOV.U32 R34, RZ, RZ, R42 ;  /* 0x000000ffff227224 */ /* 0x010fe400078e002a */
[----:B------:R-:W-:-:S05]  /*33ef0*/  IMAD.X R50, R50, 0x1, R3, P2 ;  /* 0x0000000132327824 */ /* 0x000fca00010e0603 */
[----:B------:R4:W-:Y:S01]  /*33f00*/  STL [R1+0xd1c], R50 ;  /* 0x000d1c3201007387 */ /* 0x0009e20000100800 */
[----:B------:R-:W-:-:S03]  /*33f10*/  IADD3.X R49, PT, PT, R49, R3, RZ, P3, !PT ;  /* 0x0000000331317210 */ /* 0x000fc60001ffe4ff */
[----:B------:R1:W-:Y:S01]  /*33f20*/  STL [R1+0xd28], R46 ;  /* 0x000d282e01007387 */ /* 0x0003e20000100800 */
[----:B------:R-:W-:-:S03]  /*33f30*/  MOV R35, R50 ;  /* 0x0000003200237202 */ /* 0x000fc60000000f00 */
[----:B------:R-:W5:Y:S04]  /*33f40*/  LDL.LU R252, [R1+0x1140] ;  /* 0x0011400001fc7983 */ /* 0x000f680000300800 */
[----:B------:R-:W-:Y:S04]  /*33f50*/  STL [R1+0xd24], R49 ;  /* 0x000d243101007387 */ /* 0x000fe80000100800 */
[----:B------:R-:W5:Y:S04]  /*33f60*/  LDL.LU R243, [R1+0x113c] ;  /* 0x00113c0001f37983 */ /* 0x000f680000300800 */
[----:B-1----:R-:W3:Y:S04]  /*33f70*/  LDL.LU R42, [R1+0x6b0] ;  /* 0x0006b000012a7983 */ /* 0x002ee80000300800 */
[----:B------:R1:W-:Y:S04]  /*33f80*/  LDGSTS.E [R32+0x6d00], desc[UR28][R34.64], P1 ;  /* 0x06d0000022207fae */ /* 0x0003e800089a101c */
[----:B----4-:R-:W4:Y:S01]  /*33f90*/  LDL.LU R50, [R1+0x6b8] ;  /* 0x0006b80001327983 */ /* 0x010f220000300800 */
[----:B-1----:R-:W-:-:S03]  /*33fa0*/  IMAD.MOV.U32 R34, RZ, RZ, R46 ;  /* 0x000000ffff227224 */ /* 0x002fc600078e002e */
[----:B------:R-:W4:Y:S04]  /*33fb0*/  LDL.LU R46, [R1+0x6ac] ;  /* 0x0006ac00012e7983 */ /* 0x000f280000300800 */
[----:B------:R-:W4:Y:S01]  /*33fc0*/  LDL.LU R51, [R1+0x6b4] ;  /* 0x0006b40001337983 */ /* 0x000f220000300800 */
[----:B------:R-:W-:-:S05]  /*33fd0*/  MOV R35, R49 ;  /* 0x0000003100237202 */ /* 0x000fca0000000f00 */
[----:B------:R1:W-:Y:S01]  /*33fe0*/  LDGSTS.E [R32+0x6d80], desc[UR28][R34.64], P0 ;  /* 0x06d8000022207fae */ /* 0x0003e200081a101c */
[----:B--2---:R-:W-:-:S05]  /*33ff0*/  IADD3 R33, P2, PT, R33, R240, RZ ;  /* 0x000000f021217210 */ /* 0x004fca0007f5e0ff */
[----:B------:R-:W-:Y:S01]  /*34000*/  IMAD.X R43, R43, 0x1, R3, P2 ;  /* 0x000000012b2b7824 */ /* 0x000fe200010e0603 */
[----:B------:R2:W-:Y:S01]  /*34010*/  STL [R1+0xda0], R33 ;  /* 0x000da02101007387 */ /* 0x0005e20000100800 */
[----:B-1----:R-:W-:Y:S01]  /*34020*/  IMAD.MOV.U32 R34, RZ, RZ, R33 ;  /* 0x000000ffff227224 */ /* 0x002fe200078e0021 */
[----:B------:R-:W-:Y:S02]  /*34030*/  IADD3 R47, P3, PT, R47, R240, RZ ;  /* 0x000000f02f2f7210 */ /* 0x000fe40007f7e0ff */
[----:B------:R1:W-:Y:S01]  /*34040*/  STL [R1+0xd9c], R43 ;  /* 0x000d9c2b01007387 */ /* 0x0003e20000100800 */
[----:B------:R-:W-:Y:S02]  /*34050*/  MOV R35, R43 ;  /* 0x0000002b00237202 */ /* 0x000fe40000000f00 */
[----:B------:R-:W-:Y:S01]  /*34060*/  IADD3.X R48, PT, PT, R48, R3, RZ, P3, !PT ;  /* 0x0000000330307210 */ /* 0x000fe20001ffe4ff */
[----:B------:R-:W-:Y:S04]  /*34070*/  STL [R1+0xda8], R47 ;  /* 0x000da82f01007387 */ /* 0x000fe80000100800 */
[----:B--2---:R-:W2:Y:S04]  /*34080*/  LDL.LU R33, [R1+0x730] ;  /* 0x0007300001217983 */ /* 0x004ea80000300800 */
[----:B------:R1:W-:Y:S04]  /*34090*/  STL [R1+0xda4], R48 ;  /* 0x000da43001007387 */ /* 0x0003e80000100800 */
[----:B------:R1:W-:Y:S04]  /*340a0*/  LDGSTS.E [R32+0x7500], desc[UR28][R34.64], P1 ;  /* 0x0750000022207fae */ /* 0x0003e800089a101c */
[----:B-1----:R-:W2:Y:S01]  /*340b0*/  LDL.LU R43, [R1+0x738] ;  /* 0x00073800012b7983 */ /* 0x002ea20000300800 */
[----:B------:R-:W-:Y:S01]  /*340c0*/  IMAD.MOV.U32 R34, RZ, RZ, R47 ;  /* 0x000000ffff227224 */ /* 0x000fe200078e002f */
[----:B------:R-:W-:-:S02]  /*340d0*/  MOV R35, R48 ;  /* 0x0000003000237202 */ /* 0x000fc40000000f00 */
[----:B------:R-:W2:Y:S04]  /*340e0*/  LDL.LU R48, [R1+0x72c] ;  /* 0x00072c0001307983 */ /* 0x000ea80000300800 */
[----:B------:R-:W2:Y:S04]  /*340f0*/  LDL.LU R49, [R1+0x734] ;  /* 0x0007340001317983 */ /* 0x000ea80000300800 */
[----:B------:R1:W-:Y:S01]  /*34100*/  LDGSTS.E [R32+0x7580], desc[UR28][R34.64], P0 ;  /* 0x0758000022207fae */ /* 0x0003e200081a101c */
[----:B---3--:R-:W-:-:S05]  /*34110*/  IADD3 R39, P2, PT, R39, R240, RZ ;  /* 0x000000f027277210 */ /* 0x008fca0007f5e0ff */
[----:B------:R-:W-:Y:S01]  /*34120*/  IMAD.X R40, R40, 0x1, R3, P2 ;  /* 0x0000000128287824 */ /* 0x000fe200010e0603 */
[----:B------:R-:W-:Y:S01]  /*34130*/  IADD3 R41, P3, PT, R41, R240, RZ ;  /* 0x000000f029297210 */ /* 0x000fe20007f7e0ff */
[----:B------:R3:W-:Y:S01]  /*34140*/  STL [R1+0xe20], R39 ;  /* 0x000e202701007387 */ /* 0x0007e20000100800 */
[----:B-1----:R-:W-:Y:S02]  /*34150*/  IMAD.MOV.U32 R34, RZ, RZ, R39 ;  /* 0x000000ffff227224 */ /* 0x002fe400078e0027 */
[----:B------:R-:W-:Y:S02]  /*34160*/  MOV R35, R40 ;  /* 0x0000002800237202 */ /* 0x000fe40000000f00 */
[----:B------:R-:W-:Y:S01]  /*34170*/  IADD3.X R45, PT, PT, R45, R3, RZ, P3, !PT ;  /* 0x000000032d2d7210 */ /* 0x000fe20001ffe4ff */
[----:B------:R1:W-:Y:S04]  /*34180*/  STL [R1+0xe1c], R40 ;  /* 0x000e1c2801007387 */ /* 0x0003e80000100800 */
[----:B------:R1:W-:Y:S04]  /*34190*/  STL [R1+0xe28], R41 ;  /* 0x000e282901007387 */ /* 0x0003e80000100800 */
[----:B---3--:R-:W3:Y:S04]  /*341a0*/  LDL.LU R39, [R1+0x7b0] ;  /* 0x0007b00001277983 */ /* 0x008ee80000300800 */
[----:B------:R4:W-:Y:S04]  /*341b0*/  STL [R1+0xe24], R45 ;  /* 0x000e242d01007387 */ /* 0x0009e80000100800 */
[----:B------:R1:W-:Y:S04]  /*341c0*/  LDGSTS.E [R32+0x7d00], desc[UR28][R34.64], P1 ;  /* 0x07d0000022207fae */ /* 0x0003e800089a101c */
[----:B-1----:R-:W3:Y:S01]  /*341d0*/  LDL.LU R40, [R1+0x7b8] ;  /* 0x0007b80001287983 */ /* 0x002ee20000300800 */
[----:B------:R-:W-:-:S03]  /*341e0*/  IMAD.MOV.U32 R34, RZ, RZ, R41 ;  /* 0x000000ffff227224 */ /* 0x000fc600078e0029 */
[----:B------:R-:W3:Y:S04]  /*341f0*/  LDL.LU R41, [R1+0x7ac] ;  /* 0x0007ac0001297983 */ /* 0x000ee80000300800 */
[----:B------:R-:W3:Y:S01]  /*34200*/  LDL.LU R47, [R1+0x7b4] ;  /* 0x0007b400012f7983 */ /* 0x000ee20000300800 */
[----:B------:R-:W-:-:S05]  /*34210*/  MOV R35, R45 ;  /* 0x0000002d00237202 */ /* 0x000fca0000000f00 */
[----:B------:R1:W-:Y:S02]  /*34220*/  LDGSTS.E [R32+0x7d80], desc[UR28][R34.64], P0 ;  /* 0x07d8000022207fae */ /* 0x0003e400081a101c */
[----:B-1----:R-:W-:Y:S01]  /*34230*/  VIADD R32, R38, UR7 ;  /* 0x0000000726207c36 */ /* 0x002fe20008000000 */
[-C--:B------:R-:W-:Y:S02]  /*34240*/  IADD3 R42, P2, PT, R42, R240.reuse, RZ ;  /* 0x000000f02a2a7210 */ /* 0x080fe40007f5e0ff */
[----:B----4-:R-:W-:-:S03]  /*34250*/  IADD3 R50, P3, PT, R50, R240, RZ ;  /* 0x000000f032327210 */ /* 0x010fc60007f7e0ff */
[----:B------:R-:W-:Y:S01]  /*34260*/  STL [R1+0x6b0], R42 ;  /* 0x0006b02a01007387 */ /* 0x000fe20000100800 */
[----:B------:R-:W-:Y:S01]  /*34270*/  IMAD.X R46, R46, 0x1, R3, P2 ;  /* 0x000000012e2e7824 */ /* 0x000fe200010e0603 */
[----:B------:R-:W-:-:S04]  /*34280*/  IADD3.X R51, PT, PT, R51, R3, RZ, P3, !PT ;  /* 0x0000000333337210 */ /* 0x000fc80001ffe4ff */
[----:B------:R1:W-:Y:S04]  /*34290*/  STL [R1+0x6ac], R46 ;  /* 0x0006ac2e01007387 */ /* 0x0003e80000100800 */
[----:B------:R-:W-:Y:S01]  /*342a0*/  STL [R1+0x6b8], R50 ;  /* 0x0006b83201007387 */ /* 0x000fe20000100800 */
[----:B------:R-:W-:-:S03]  /*342b0*/  IMAD.MOV.U32 R35, RZ, RZ, R46 ;  /* 0x000000ffff237224 */ /* 0x000fc600078e002e */
[----:B------:R-:W4:Y:S04]  /*342c0*/  LDL.LU R45, [R1+0x830] ;  /* 0x00083000012d7983 */ /* 0x000f280000300800 */
[----:B------:R-:W-:Y:S04]  /*342d0*/  STL [R1+0x6b4], R51 ;  /* 0x0006b43301007387 */ /* 0x000fe80000100800 */
[----:B------:R-:W4:Y:S01]  /*342e0*/  LDL.LU R38, [R1+0x838] ;  /* 0x0008380001267983 */ /* 0x000f220000300800 */
[----:B------:R-:W-:-:S03]  /*342f0*/  MOV R34, R42 ;  /* 0x0000002a00227202 */ /* 0x000fc60000000f00 */
[----:B-1----:R-:W4:Y:S04]  /*34300*/  LDL.LU R46, [R1+0x82c] ;  /* 0x00082c00012e7983 */ /* 0x002f280000300800 */
[----:B------:R-:W4:Y:S04]  /*34310*/  LDL.LU R42, [R1+0x834] ;  /* 0x00083400012a7983 */ /* 0x000f280000300800 */
[----:B------:R1:W-:Y:S02]  /*34320*/  LDGSTS.E [R32+0x600], desc[UR28][R34.64], P1 ;  /* 0x0060000022207fae */ /* 0x0003e400089a101c */
[----:B-1----:R-:W-:Y:S01]  /*34330*/  MOV R34, R50 ;  /* 0x0000003200227202 */ /* 0x002fe20000000f00 */
[----:B------:R-:W-:-:S05]  /*34340*/  IMAD.MOV.U32 R35, RZ, RZ, R51 ;  /* 0x000000ffff237224 */ /* 0x000fca00078e0033 */
[----:B------:R1:W-:Y:S01]  /*34350*/  LDGSTS.E [R32+0x680], desc[UR28][R34.64], P0 ;  /* 0x0068000022207fae */ /* 0x0003e200081a101c */
[----:B--2---:R-:W-:-:S04]  /*34360*/  IADD3 R33, P2, PT, R33, R240, RZ ;  /* 0x000000f021217210 */ /* 0x004fc80007f5e0ff */
[----:B-1----:R-:W-:Y:S01]  /*34370*/  MOV R34, R33 ;  /* 0x0000002100227202 */ /* 0x002fe20000000f00 */
[----:B------:R-:W-:Y:S01]  /*34380*/  STL [R1+0x730], R33 ;  /* 0x0007302101007387 */ /* 0x000fe20000100800 */
[----:B------:R-:W-:Y:S02]  /*34390*/  IADD3 R43, P3, PT, R43, R240, RZ ;  /* 0x000000f02b2b7210 */ /* 0x000fe40007f7e0ff */
[----:B------:R-:W-:-:S03]  /*343a0*/  IADD3.X R48, PT, PT, R48, R3, RZ, P2, !PT ;  /* 0x0000000330307210 */ /* 0x000fc600017fe4ff */
[----:B------:R-:W-:Y:S02]  /*343b0*/  IMAD.X R49, R49, 0x1, R3, P3 ;  /* 0x0000000131317824 */ /* 0x000fe400018e0603 */
[----:B------:R1:W-:Y:S01]  /*343c0*/  STL [R1+0x72c], R48 ;  /* 0x00072c3001007387 */ /* 0x0003e20000100800 */
[----:B------:R-:W-:-:S03]  /*343d0*/  IMAD.MOV.U32 R35, RZ, RZ, R48 ;  /* 0x000000ffff237224 */ /* 0x000fc600078e0030 */
        /* <DEDUP_REMOVED lines=10> */
[----:B---3--:R-:W-:-:S05]  /*34480*/  IADD3 R39, P2, PT, R39, R240, RZ ;  /* 0x000000f027277210 */ /* 0x008fca0007f5e0ff */
[----:B------:R-:W-:Y:S01]  /*34490*/  STL [R1+0x7b0], R39 ;  /* 0x0007b02701007387 */ /* 0x000fe20000100800 */
[----:B------:R-:W-:Y:S02]  /*344a0*/  IADD3 R40, P3, PT, R40, R240, RZ ;  /* 0x000000f028287210 */ /* 0x000fe40007f7e0ff */
[----:B-1----:R-:W-:Y:S02]  /*344b0*/  MOV R34, R39 ;  /* 0x0000002700227202 */ /* 0x002fe40000000f00 */
[----:B------:R-:W-:Y:S01]  /*344c0*/  IADD3.X R41, PT, PT, R41, R3, RZ, P2, !PT ;  /* 0x0000000329297210 */ /* 0x000fe200017fe4ff */
[----:B------:R-:W-:-:S04]  /*344d0*/  IMAD.X R47, R47, 0x1, R3, P3 ;  /* 0x000000012f2f7824 */ /* 0x000fc800018e0603 */
[----:B------:R1:W-:Y:S01]  /*344e0*/  STL [R1+0x7ac], R41 ;  /* 0x0007ac2901007387 */ /* 0x0003e20000100800 */
[----:B------:R-:W-:-:S03]  /*344f0*/  IMAD.MOV.U32 R35, RZ, RZ, R41 ;  /* 0x000000ffff237224 */ /* 0x000fc600078e0029 */
[----:B------:R-:W-:Y:S04]  /*34500*/  STL [R1+0x7b8], R40 ;  /* 0x0007b82801007387 */ /* 0x000fe80000100800 */
[----:B------:R3:W-:Y:S04]  /*34510*/  LDGSTS.E [R32+0x1600], desc[UR28][R34.64], P1 ;  /* 0x0160000022207fae */ /* 0x0007e800089a101c */
[----:B-1----:R-:W2:Y:S04]  /*34520*/  LDL.LU R41, [R1+0x930] ;  /* 0x0009300001297983 */ /* 0x002ea80000300800 */
[----:B------:R1:W-:Y:S04]  /*34530*/  STL [R1+0x7b4], R47 ;  /* 0x0007b42f01007387 */ /* 0x0003e80000100800 */
[----:B------:R-:W2:Y:S01]  /*34540*/  LDL.LU R39, [R1+0x938] ;  /* 0x0009380001277983 */ /* 0x000ea20000300800 */
[----:B---3--:R-:W-:-:S03]  /*34550*/  IMAD.MOV.U32 R35, RZ, RZ, R47 ;  /* 0x000000ffff237224 */ /* 0x008fc600078e002f */
[----:B-1----:R-:W3:Y:S01]  /*34560*/  LDL.LU R47, [R1+0x92c] ;  /* 0x00092c00012f7983 */ /* 0x002ee20000300800 */
[----:B------:R-:W-:-:S03]  /*34570*/  MOV R34, R40 ;  /* 0x0000002800227202 */ /* 0x000fc60000000f00 */
[----:B------:R-:W3:Y:S04]  /*34580*/  LDL.LU R40, [R1+0x934] ;  /* 0x0009340001287983 */ /* 0x000ee80000300800 */
[----:B------:R1:W-:Y:S01]  /*34590*/  LDGSTS.E [R32+0x1680], desc[UR28][R34.64], P0 ;  /* 0x0168000022207fae */ /* 0x0003e200081a101c */
[-C--:B----4-:R-:W-:Y:S02]  /*345a0*/  IADD3 R45, P2, PT, R45, R240.reuse, RZ ;  /* 0x000000f02d2d7210 */ /* 0x090fe40007f5e0ff */
[----:B------:R-:W-:Y:S02]  /*345b0*/  IADD3 R38, P3, PT, R38, R240, RZ ;  /* 0x000000f026267210 */ /* 0x000fe40007f7e0ff */
[----:B------:R-:W-:Y:S01]  /*345c0*/  IADD3.X R46, PT, PT, R46, R3, RZ, P2, !PT ;  /* 0x000000032e2e7210 */ /* 0x000fe200017fe4ff */
[----:B------:R4:W-:Y:S01]  /*345d0*/  STL [R1+0x830], R45 ;  /* 0x0008302d01007387 */ /* 0x0009e20000100800 */
[----:B-1----:R-:W-:Y:S01]  /*345e0*/  MOV R34, R45 ;  /* 0x0000002d00227202 */ /* 0x002fe20000000f00 */
[----:B------:R-:W-:-:S02]  /*345f0*/  IMAD.X R42, R42, 0x1, R3, P3 ;  /* 0x000000012a2a7824 */ /* 0x000fc400018e0603 */
[----:B------:R1:W-:Y:S04]  /*34600*/  STL [R1+0x82c], R46 ;  /* 0x00082c2e01007387 */ /* 0x0003e80000100800 */
[----:B------:R1:W-:Y:S01]  /*34610*/  STL [R1+0x838], R38 ;  /* 0x0008382601007387 */ /* 0x0003e20000100800 */
[----:B------:R-:W-:-:S03]  /*34620*/  IMAD.MOV.U32 R35, RZ, RZ, R46 ;  /* 0x000000ffff237224 */ /* 0x000fc600078e002e */
[----:B----4-:R-:W4:Y:S04]  /*34630*/  LDL.LU R45, [R1+0x9b0] ;  /* 0x0009b000012d7983 */ /* 0x010f280000300800 */
[----:B------:R1:W-:Y:S04]  /*34640*/  STL [R1+0x834], R42 ;  /* 0x0008342a01007387 */ /* 0x0003e80000100800 */
[----:B------:R-:W4:Y:S04]  /*34650*/  LDL.LU R50, [R1+0x9b8] ;  /* 0x0009b80001327983 */ /* 0x000f280000300800 */
[----:B-1----:R-:W4:Y:S04]  /*34660*/  LDL.LU R46, [R1+0x9ac] ;  /* 0x0009ac00012e7983 */ /* 0x002f280000300800 */
[----:B------:R-:W4:Y:S04]  /*34670*/  LDL.LU R51, [R1+0x9b4] ;  /* 0x0009b40001337983 */ /* 0x000f280000300800 */
[----:B------:R1:W-:Y:S02]  /*34680*/  LDGSTS.E [R32+0x1e00], desc[UR28][R34.64], P1 ;  /* 0x01e0000022207fae */ /* 0x0003e400089a101c */
[----:B-1----:R-:W-:Y:S01]  /*34690*/  MOV R34, R38 ;  /* 0x0000002600227202 */ /* 0x002fe20000000f00 */
[----:B------:R-:W-:Y:S01]  /*346a0*/  IMAD.MOV.U32 R35, RZ, RZ, R42 ;  /* 0x000000ffff237224 */ /* 0x000fe200078e002a */
[----:B------:R-:W4:Y:S04]  /*346b0*/  LDL.LU R38, [R1+0xa30] ;  /* 0x000a300001267983 */ /* 0x000f280000300800 */
[----:B------:R-:W4:Y:S04]  /*346c0*/  LDL.LU R42, [R1+0xa38] ;  /* 0x000a3800012a7983 */ /* 0x000f280000300800 */
[----:B------:R1:W-:Y:S01]  /*346d0*/  LDGSTS.E [R32+0x1e80], desc[UR28][R34.64], P0 ;  /* 0x01e8000022207fae */ /* 0x0003e200081a101c */
[----:B------:R-:W-:-:S05]  /*346e0*/  IADD3 R48, P2, PT, R48, R240, RZ ;  /* 0x000000f030307210 */ /* 0x000fca0007f5e0ff */
[----:B------:R2:W-:Y:S01]  /*346f0*/  STL [R1+0x8b0], R48 ;  /* 0x0008b03001007387 */ /* 0x0005e20000100800 */
[----:B------:R-:W-:Y:S02]  /*34700*/  IADD3 R33, P3, PT, R33, R240, RZ ;  /* 0x000000f021217210 */ /* 0x000fe40007f7e0ff */
[----:B--2---:R-:W-:Y:S02]  /*34710*/  IADD3.X R49, PT, PT, R49, R3, RZ, P2, !PT ;  /* 0x0000000331317210 */ /* 0x004fe400017fe4ff */
[----:B-1----:R-:W-:Y:S01]  /*34720*/  MOV R34, R48 ;  /* 0x0000003000227202 */ /* 0x002fe20000000f00 */
[----:B------:R-:W-:Y:S02]  /*34730*/  IMAD.X R43, R43, 0x1, R3, P3 ;  /* 0x000000012b2b7824 */ /* 0x000fe400018e0603 */
[----:B------:R1:W-:Y:S01]  /*34740*/  STL [R1+0x8ac], R49 ;  /* 0x0008ac3101007387 */ /* 0x0003e20000100800 */
[----:B------:R-:W-:-:S03]  /*34750*/  IMAD.MOV.U32 R35, RZ, RZ, R49 ;  /* 0x000000ffff237224 */ /* 0x000fc600078e0031 */
[----:B------:R2:W-:Y:S04]  /*34760*/  STL [R1+0x8b8], R33 ;  /* 0x0008b82101007387 */ /* 0x0005e80000100800 */
[----:B------:R-:W4:Y:S04]  /*34770*/  LDL.LU R48, [R1+0xa2c] ;  /* 0x000a2c0001307983 */ /* 0x000f280000300800 */
[----:B------:R2:W-:Y:S04]  /*34780*/  STL [R1+0x8b4], R43 ;  /* 0x0008b42b01007387 */ /* 0x0005e80000100800 */
[----:B------:R2:W-:Y:S04]  /*34790*/  LDGSTS.E [R32+0x2600], desc[UR28][R34.64], P1 ;  /* 0x0260000022207fae */ /* 0x0005e800089a101c */
[----:B-1----:R-:W4:Y:S01]  /*347a0*/  LDL.LU R49, [R1+0xa34] ;  /* 0x000a340001317983 */ /* 0x002f220000300800 */
[----:B--2---:R-:W-:Y:S01]  /*347b0*/  MOV R34, R33 ;  /* 0x0000002100227202 */ /* 0x004fe20000000f00 */
[----:B------:R-:W-:-:S02]  /*347c0*/  IMAD.MOV.U32 R35, RZ, RZ, R43 ;  /* 0x000000ffff237224 */ /* 0x000fc400078e002b */
[----:B------:R-:W2:Y:S04]  /*347d0*/  LDL.LU R33, [R1+0xab0] ;  /* 0x000ab00001217983 */ /* 0x000ea80000300800 */
[----:B------:R-:W2:Y:S04]  /*347e0*/  LDL.LU R43, [R1+0xab8] ;  /* 0x000ab800012b7983 */ /* 0x000ea80000300800 */
[----:B------:R1:W-:Y:S01]  /*347f0*/  LDGSTS.E [R32+0x2680], desc[UR28][R34.64], P0 ;  /* 0x0268000022207fae */ /* 0x0003e200081a101c */
[----:B------:R-:W-:-:S05]  /*34800*/  IADD3 R41, P2, PT, R41, R240, RZ ;  /* 0x000000f029297210 */ /* 0x000fca0007f5e0ff */
[----:B------:R3:W-:Y:S01]  /*34810*/  STL [R1+0x930], R41 ;  /* 0x0009302901007387 */ /* 0x0007e20000100800 */
[----:B------:R-:W-:Y:S02]  /*34820*/  IADD3 R39, P3, PT, R39, R240, RZ ;  /* 0x000000f027277210 */ /* 0x000fe40007f7e0ff */
[----:B---3--:R-:W-:Y:S02]  /*34830*/  IADD3.X R47, PT, PT, R47, R3, RZ, P2, !PT ;  /* 0x000000032f2f7210 */ /* 0x008fe400017fe4ff */
[----:B-1----:R-:W-:Y:S01]  /*34840*/  MOV R34, R41 ;  /* 0x0000002900227202 */ /* 0x002fe20000000f00 */
[----:B------:R-:W-:Y:S02]  /*34850*/  IMAD.X R40, R40, 0x1, R3, P3 ;  /* 0x0000000128287824 */ /* 0x000fe400018e0603 */
[----:B------:R1:W-:Y:S04]  /*34860*/  STL [R1+0x92c], R47 ;  /* 0x00092c2f01007387 */ /* 0x0003e80000100800 */
[----:B------:R-:W-:Y:S04]  /*34870*/  STL [R1+0x938], R39 ;  /* 0x0009382701007387 */ /* 0x000fe80000100800 */
[----:B------:R-:W3:Y:S01]  /*34880*/  LDL.LU R41, [R1+0xaac] ;  /* 0x000aac0001297983 */ /* 0x000ee20000300800 */
[----:B------:R-:W-:-:S03]  /*34890*/  IMAD.MOV.U32 R35, RZ, RZ, R47 ;  /* 0x000000ffff237224 */ /* 0x000fc600078e002f */
[----:B------:R1:W-:Y:S04]  /*348a0*/  STL [R1+0x934], R40 ;  /* 0x0009342801007387 */ /* 0x0003e80000100800 */
[----:B-1----:R-:W3:Y:S04]  /*348b0*/  LDL.LU R47, [R1+0xab4] ;  /* 0x000ab400012f7983 */ /* 0x002ee80000300800 */
[----:B------:R1:W-:Y:S02]  /*348c0*/  LDGSTS.E [R32+0x2e00], desc[UR28][R34.64], P1 ;  /* 0x02e0000022207fae */ /* 0x0003e400089a101c */
[----:B-1----:R-:W-:Y:S01]  /*348d0*/  MOV R34, R39 ;  /* 0x0000002700227202 */ /* 0x002fe20000000f00 */
[----:B------:R-:W-:-:S02]  /*348e0*/  IMAD.MOV.U32 R35, RZ, RZ, R40 ;  /* 0x000000ffff237224 */ /* 0x000fc400078e0028 */
[----:B------:R-:W3:Y:S04]  /*348f0*/  LDL.LU R40, [R1+0xb30] ;  /* 0x000b300001287983 */ /* 0x000ee80000300800 */
[----:B------:R-:W3:Y:S04]  /*34900*/  LDL.LU R39, [R1+0xb38] ;  /* 0x000b380001277983 */ /* 0x000ee80000300800 */
[----:B------:R1:W-:Y:S01]  /*34910*/  LDGSTS.E [R32+0x2e80], desc[UR28][R34.64], P0 ;  /* 0x02e8000022207fae */ /* 0x0003e200081a101c */
[----:B----4-:R-:W-:-:S05]  /*34920*/  IADD3 R45, P2, PT, R45, R240, RZ ;  /* 0x000000f02d2d7210 */ /* 0x010fca0007f5e0ff */
[----:B------:R-:W-:Y:S01]  /*34930*/  STL [R1+0x9b0], R45 ;  /* 0x0009b02d01007387 */ /* 0x000fe20000100800 */
[----:B------:R-:W-:Y:S02]  /*34940*/  IADD3 R50, P3, PT, R50, R240, RZ ;  /* 0x000000f032327210 */ /* 0x000fe40007f7e0ff */
[----:B------:R-:W-:-:S03]  /*34950*/  IADD3.X R46, PT, PT, R46, R3, RZ, P2, !PT ;  /* 0x000000032e2e7210 */ /* 0x000fc600017fe4ff */
[----:B------:R-:W-:Y:S02]  /*34960*/  IMAD.X R51, R51, 0x1, R3, P3 ;  /* 0x0000000133337824 */ /* 0x000fe400018e0603 */
[----:B------:R4:W-:Y:S01]  /*34970*/  STL [R1+0x9ac], R46 ;  /* 0x0009ac2e01007387 */ /* 0x0009e20000100800 */
[----:B-1----:R-:W-:-:S03]  /*34980*/  IMAD.MOV.U32 R35, RZ, RZ, R46 ;  /* 0x000000ffff237224 */ /* 0x002fc600078e002e */
[----:B------:R-:W-:Y:S01]  /*34990*/  STL [R1+0x9b8], R50 ;  /* 0x0009b83201007387 */ /* 0x000fe20000100800 */
[----:B------:R-:W-:-:S03]  /*349a0*/  MOV R34, R45 ;  /* 0x0000002d00227202 */ /* 0x000fc60000000f00 */
[----:B----4-:R-:W4:Y:S04]  /*349b0*/  LDL.LU R46, [R1+0xb2c] ;  /* 0x000b2c00012e7983 */ /* 0x010f280000300800 */
[----:B------:R-:W-:Y:S04]  /*349c0*/  STL [R1+0x9b4], R51 ;  /* 0x0009b43301007387 */ /* 0x000fe80000100800 */
[----:B------:R-:W4:Y:S01]  /*349d0*/  LDL.LU R45, [R1+0xb34] ;  /* 0x000b3400012d7983 */ /* 0x000f220000300800 */
[----:B------:R-:W-:-:S03]  /*349e0*/  IADD3 R38, P2, PT, R38, R240, RZ ;  /* 0x000000f026267210 */ /* 0x000fc60007f5e0ff */
[----:B------:R1:W-:Y:S01]  /*349f0*/  LDGSTS.E [R32+0x3600], desc[UR28][R34.64], P1 ;  /* 0x0360000022207fae */ /* 0x0003e200089a101c */
[----:B------:R-:W-:-:S03]  /*34a00*/  IADD3 R42, P3, PT, R42, R240, RZ ;  /* 0x000000f02a2a7210 */ /* 0x000fc60007f7e0ff */
[----:B------:R-:W-:Y:S01]  /*34a10*/  STL [R1+0xa30], R38 ;  /* 0x000a302601007387 */ /* 0x000fe20000100800 */
[----:B-1----:R-:W-:Y:S01]  /*34a20*/  MOV R34, R50 ;  /* 0x0000003200227202 */ /* 0x002fe20000000f00 */
[----:B------:R-:W-:-:S05]  /*34a30*/  IMAD.MOV.U32 R35, RZ, RZ, R51 ;  /* 0x000000ffff237224 */ /* 0x000fca00078e0033 */
[----:B------:R1:W-:Y:S02]  /*34a40*/  LDGSTS.E [R32+0x3680], desc[UR28][R34.64], P0 ;  /* 0x0368000022207fae */ /* 0x0003e400081a101c */
[----:B-1----:R-:W-:Y:S02]  /*34a50*/  MOV R34, R38 ;  /* 0x0000002600227202 */ /* 0x002fe40000000f00 */
[----:B------:R-:W-:-:S05]  /*34a60*/  IADD3.X R48, PT, PT, R48, R3, RZ, P2, !PT ;  /* 0x0000000330307210 */ /* 0x000fca00017fe4ff */
[----:B------:R-:W-:Y:S01]  /*34a70*/  IMAD.MOV.U32 R35, RZ, RZ, R48 ;  /* 0x000000ffff237224 */ /* 0x000fe200078e0030 */
[----:B------:R1:W-:Y:S04]  /*34a80*/  STL [R1+0xa2c], R48 ;  /* 0x000a2c3001007387 */ /* 0x0003e80000100800 */
[----:B------:R-:W-:Y:S01]  /*34a90*/  STL [R1+0xa38], R42 ;  /* 0x000a382a01007387 */ /* 0x000fe20000100800 */
[----:B------:R-:W-:-:S03]  /*34aa0*/  IMAD.X R49, R49, 0x1, R3, P3 ;  /* 0x0000000131317824 */ /* 0x000fc600018e0603 */
[----:B------:R2:W-:Y:S04]  /*34ab0*/  LDGSTS.E [R32+0x3e00], desc[UR28][R34.64], P1 ;  /* 0x03e0000022207fae */ /* 0x0005e800089a101c */
[----:B-1----:R-:W4:Y:S01]  /*34ac0*/  LDL.LU R48, [R1+0xbb0] ;  /* 0x000bb00001307983 */ /* 0x002f220000300800 */
[----:B--2---:R-:W-:-:S03]  /*34ad0*/  IADD3 R33, P2, PT, R33, R240, RZ ;  /* 0x000000f021217210 */ /* 0x004fc60007f5e0ff */
[----:B------:R1:W-:Y:S01]  /*34ae0*/  STL [R1+0xa34], R49 ;  /* 0x000a343101007387 */ /* 0x0003e20000100800 */
[----:B------:R-:W-:-:S03]  /*34af0*/  MOV R34, R42 ;  /* 0x0000002a00227202 */ /* 0x000fc60000000f00 */
[----:B------:R-:W2:Y:S01]  /*34b00*/  LDL.LU R38, [R1+0xbb8] ;  /* 0x000bb80001267983 */ /* 0x000ea20000300800 */
[----:B------:R-:W-:Y:S01]  /*34b10*/  IMAD.MOV.U32 R35, RZ, RZ, R49 ;  /* 0x000000ffff237224 */ /* 0x000fe200078e0031 */
[----:B------:R-:W-:Y:S02]  /*34b20*/  IADD3 R43, P3, PT, R43, R240, RZ ;  /* 0x000000f02b2b7210 */ /* 0x000fe40007f7e0ff */
[----:B-1----:R-:W2:Y:S04]  /*34b30*/  LDL.LU R49, [R1+0xbac] ;  /* 0x000bac0001317983 */ /* 0x002ea80000300800 */
[----:B------:R-:W2:Y:S04]  /*34b40*/  LDL.LU R42, [R1+0xbb4] ;  /* 0x000bb400012a7983 */ /* 0x000ea80000300800 */
[----:B------:R1:W-:Y:S04]  /*34b50*/  LDGSTS.E [R32+0x3e80], desc[UR28][R34.64], P0 ;  /* 0x03e8000022207fae */ /* 0x0003e800081a101c */
[----:B------:R-:W-:Y:S01]  /*34b60*/  STL [R1+0xab0], R33 ;  /* 0x000ab02101007387 */ /* 0x000fe20000100800 */
[----:B-1----:R-:W-:-:S02]  /*34b70*/  MOV R34, R33 ;  /* 0x0000002100227202 */ /* 0x002fc40000000f00 */
        /* <DEDUP_REMOVED lines=10> */
[----:B------:R-:W-:-:S02]  /*34c20*/  IADD3 R40, P2, PT, R40, R240, RZ ;  /* 0x000000f028287210 */ /* 0x000fc40007f5e0ff */
[----:B-1----:R-:W3:Y:S01]  /*34c30*/  LDL.LU R47, [R1+0xc2c] ;  /* 0x000c2c00012f7983 */ /* 0x002ee20000300800 */
[----:B------:R-:W-:Y:S02]  /*34c40*/  MOV R34, R43 ;  /* 0x0000002b00227202 */ /* 0x000fe40000000f00 */
[----:B------:R-:W-:Y:S01]  /*34c50*/  IADD3 R39, P3, PT, R39, R240, RZ ;  /* 0x000000f027277210 */ /* 0x000fe20007f7e0ff */
[----:B------:R-:W3:Y:S04]  /*34c60*/  LDL.LU R43, [R1+0xc34] ;  /* 0x000c3400012b7983 */ /* 0x000ee80000300800 */
[----:B------:R1:W-:Y:S04]  /*34c70*/  LDGSTS.E [R32+0x4680], desc[UR28][R34.64], P0 ;  /* 0x0468000022207fae */ /* 0x0003e800081a101c */
[----:B------:R4:W-:Y:S01]  /*34c80*/  STL [R1+0xb30], R40 ;  /* 0x000b302801007387 */ /* 0x0009e20000100800 */
[----:B-1----:R-:W-:-:S02]  /*34c90*/  MOV R34, R40 ;  /* 0x0000002800227202 */ /* 0x002fc40000000f00 */
[----:B----4-:R-:W-:-:S05]  /*34ca0*/  IADD3.X R46, PT, PT, R46, R3, RZ, P2, !PT ;  /* 0x000000032e2e7210 */ /* 0x010fca00017fe4ff */
[----:B------:R-:W-:Y:S01]  /*34cb0*/  IMAD.MOV.U32 R35, RZ, RZ, R46 ;  /* 0x000000ffff237224 */ /* 0x000fe200078e002e */
[----:B------:R-:W-:Y:S01]  /*34cc0*/  STL [R1+0xb2c], R46 ;  /* 0x000b2c2e01007387 */ /* 0x000fe20000100800 */
[----:B------:R-:W-:-:S03]  /*34cd0*/  IMAD.X R45, R45, 0x1, R3, P3 ;  /* 0x000000012d2d7824 */ /* 0x000fc600018e0603 */
[----:B------:R-:W-:Y:S04]  /*34ce0*/  STL [R1+0xb38], R39 ;  /* 0x000b382701007387 */ /* 0x000fe80000100800 */
[----:B------:R-:W4:Y:S04]  /*34cf0*/  LDL.LU R40, [R1+0xcb0] ;  /* 0x000cb00001287983 */ /* 0x000f280000300800 */
[----:B------:R1:W-:Y:S04]  /*34d00*/  STL [R1+0xb34], R45 ;  /* 0x000b342d01007387 */ /* 0x0003e80000100800 */
[----:B------:R1:W-:Y:S04]  /*34d10*/  LDGSTS.E [R32+0x4e00], desc[UR28][R34.64], P1 ;  /* 0x04e0000022207fae */ /* 0x0003e800089a101c */
[----:B------:R-:W4:Y:S01]  /*34d20*/  LDL.LU R50, [R1+0xcb8] ;  /* 0x000cb80001327983 */ /* 0x000f220000300800 */
[----:B-1----:R-:W-:-:S03]  /*34d30*/  IMAD.MOV.U32 R35, RZ, RZ, R45 ;  /* 0x000000ffff237224 */ /* 0x002fc600078e002d */
[----:B------:R-:W4:Y:S04]  /*34d40*/  LDL.LU R45, [R1+0xcac] ;  /* 0x000cac00012d7983 */ /* 0x000f280000300800 */
[----:B------:R-:W4:Y:S01]  /*34d50*/  LDL.LU R51, [R1+0xcb4] ;  /* 0x000cb40001337983 */ /* 0x000f220000300800 */
[----:B------:R-:W-:-:S03]  /*34d60*/  MOV R34, R39 ;  /* 0x0000002700227202 */ /* 0x000fc60000000f00 */
[----:B------:R-:W4:Y:S04]  /*34d70*/  LDL.LU R39, [R1+0xd30] ;  /* 0x000d300001277983 */ /* 0x000f280000300800 */
[----:B------:R-:W4:Y:S04]  /*34d80*/  LDL.LU R46, [R1+0xd38] ;  /* 0x000d3800012e7983 */ /* 0x000f280000300800 */
[----:B------:R1:W-:Y:S01]  /*34d90*/  LDGSTS.E [R32+0x4e80], desc[UR28][R34.64], P0 ;  /* 0x04e8000022207fae */ /* 0x0003e200081a101c */
[----:B------:R-:W-:-:S05]  /*34da0*/  IADD3 R48, P2, PT, R48, R240, RZ ;  /* 0x000000f030307210 */ /* 0x000fca0007f5e0ff */
[----:B------:R-:W-:Y:S01]  /*34db0*/  STL [R1+0xbb0], R48 ;  /* 0x000bb03001007387 */ /* 0x000fe20000100800 */
[----:B--2---:R-:W-:Y:S02]  /*34dc0*/  IADD3 R38, P3, PT, R38, R240, RZ ;  /* 0x000000f026267210 */ /* 0x004fe40007f7e0ff */
[----:B------:R-:W-:Y:S02]  /*34dd0*/  IADD3.X R49, PT, PT, R49, R3, RZ, P2, !PT ;  /* 0x0000000331317210 */ /* 0x000fe400017fe4ff */
[----:B-1----:R-:W-:-:S03]  /*34de0*/  MOV R34, R48 ;  /* 0x0000003000227202 */ /* 0x002fc60000000f00 */
[----:B------:R1:W-:Y:S01]  /*34df0*/  STL [R1+0xbac], R49 ;  /* 0x000bac3101007387 */ /* 0x0003e20000100800 */
[----:B------:R-:W-:Y:S02]  /*34e00*/  IMAD.MOV.U32 R35, RZ, RZ, R49 ;  /* 0x000000ffff237224 */ /* 0x000fe400078e0031 */
[----:B------:R-:W-:Y:S01]  /*34e10*/  IMAD.X R42, R42, 0x1, R3, P3 ;  /* 0x000000012a2a7824 */ /* 0x000fe200018e0603 */
[----:B------:R-:W-:Y:S04]  /*34e20*/  STL [R1+0xbb8], R38 ;  /* 0x000bb82601007387 */ /* 0x000fe80000100800 */
[----:B------:R2:W-:Y:S04]  /*34e30*/  LDGSTS.E [R32+0x5600], desc[UR28][R34.64], P1 ;  /* 0x0560000022207fae */ /* 0x0005e800089a101c */
[----:B-1----:R-:W4:Y:S04]  /*34e40*/  LDL.LU R49, [R1+0xd2c] ;  /* 0x000d2c0001317983 */ /* 0x002f280000300800 */
[----:B------:R1:W-:Y:S01]  /*34e50*/  STL [R1+0xbb4], R42 ;  /* 0x000bb42a01007387 */ /* 0x0003e20000100800 */
[----:B--2---:R-:W-:Y:S01]  /*34e60*/  MOV R34, R38 ;  /* 0x0000002600227202 */ /* 0x004fe20000000f00 */
[----:B------:R-:W-:-:S02]  /*34e70*/  IMAD.MOV.U32 R35, RZ, RZ, R42 ;  /* 0x000000ffff237224 */ /* 0x000fc400078e002a */
[----:B------:R-:W2:Y:S04]  /*34e80*/  LDL.LU R48, [R1+0xd34] ;  /* 0x000d340001307983 */ /* 0x000ea80000300800 */
[----:B-1----:R-:W2:Y:S04]  /*34e90*/  LDL.LU R42, [R1+0xdb0] ;  /* 0x000db000012a7983 */ /* 0x002ea80000300800 */
[----:B------:R-:W2:Y:S04]  /*34ea0*/  LDL.LU R38, [R1+0xdb8] ;  /* 0x000db80001267983 */ /* 0x000ea80000300800 */
[----:B------:R1:W-:Y:S01]  /*34eb0*/  LDGSTS.E [R32+0x5680], desc[UR28][R34.64], P0 ;  /* 0x0568000022207fae */ /* 0x0003e200081a101c */
[----:B------:R-:W-:-:S05]  /*34ec0*/  IADD3 R41, P2, PT, R41, R240, RZ ;  /* 0x000000f029297210 */ /* 0x000fca0007f5e0ff */
[----:B------:R-:W-:Y:S01]  /*34ed0*/  STL [R1+0xc30], R41 ;  /* 0x000c302901007387 */ /* 0x000fe20000100800 */
[----:B------:R-:W-:Y:S02]  /*34ee0*/  IADD3 R33, P3, PT, R33, R240, RZ ;  /* 0x000000f021217210 */ /* 0x000fe40007f7e0ff */
[----:B---3--:R-:W-:-:S05]  /*34ef0*/  IADD3.X R47, PT, PT, R47, R3, RZ, P2, !PT ;  /* 0x000000032f2f7210 */ /* 0x008fca00017fe4ff */
[----:B------:R3:W-:Y:S01]  /*34f00*/  STL [R1+0xc2c], R47 ;  /* 0x000c2c2f01007387 */ /* 0x0007e20000100800 */
[----:B-1----:R-:W-:Y:S02]  /*34f10*/  IMAD.MOV.U32 R35, RZ, RZ, R47 ;  /* 0x000000ffff237224 */ /* 0x002fe400078e002f */
[----:B------:R-:W-:Y:S01]  /*34f20*/  IMAD.X R43, R43, 0x1, R3, P3 ;  /* 0x000000012b2b7824 */ /* 0x000fe200018e0603 */
        /* <DEDUP_REMOVED lines=25> */
[----:B------:R-:W-:Y:S02]  /*350c0*/  IADD3 R46, P3, PT, R46, R240, RZ ;  /* 0x000000f02e2e7210 */ /* 0x000fe40007f7e0ff */
[----:B-1----:R-:W-:Y:S01]  /*350d0*/  MOV R34, R50 ;  /* 0x0000003200227202 */ /* 0x002fe20000000f00 */
[----:B------:R-:W-:-:S05]  /*350e0*/  IMAD.MOV.U32 R35, RZ, RZ, R51 ;  /* 0x000000ffff237224 */ /* 0x000fca00078e0033 */
[----:B------:R1:W-:Y:S04]  /*350f0*/  LDGSTS.E [R32+0x6680], desc[UR28][R34.64], P0 ;  /* 0x0668000022207fae */ /* 0x0003e800081a101c */
[----:B------:R2:W-:Y:S01]  /*35100*/  STL [R1+0xd30], R39 ;  /* 0x000d302701007387 */ /* 0x0005e20000100800 */
[----:B-1----:R-:W-:Y:S02]  /*35110*/  MOV R34, R39 ;  /* 0x0000002700227202 */ /* 0x002fe40000000f00 */
[----:B------:R-:W-:-:S05]  /*35120*/  IADD3.X R49, PT, PT, R49, R3, RZ, P2, !PT ;  /* 0x0000000331317210 */ /* 0x000fca00017fe4ff */
[----:B------:R-:W-:Y:S01]  /*35130*/  IMAD.MOV.U32 R35, RZ, RZ, R49 ;  /* 0x000000ffff237224 */ /* 0x000fe200078e0031 */
[----:B------:R-:W-:Y:S01]  /*35140*/  STL [R1+0xd2c], R49 ;  /* 0x000d2c3101007387 */ /* 0x000fe20000100800 */
[----:B--2---:R-:W-:-:S03]  /*35150*/  IMAD.X R48, R48, 0x1, R3, P3 ;  /* 0x0000000130307824 */ /* 0x004fc600018e0603 */
[----:B------:R1:W-:Y:S01]  /*35160*/  LDGSTS.E [R32+0x6e00], desc[UR28][R34.64], P1 ;  /* 0x06e0000022207fae */ /* 0x0003e200089a101c */
[----:B------:R-:W-:-:S03]  /*35170*/  IADD3 R42, P2, PT, R42, R240, RZ ;  /* 0x000000f02a2a7210 */ /* 0x000fc60007f5e0ff */
[----:B------:R2:W-:Y:S01]  /*35180*/  STL [R1+0xd38], R46 ;  /* 0x000d382e01007387 */ /* 0x0005e20000100800 */
[----:B------:R-:W-:-:S03]  /*35190*/  IADD3 R38, P3, PT, R38, R240, RZ ;  /* 0x000000f026267210 */ /* 0x000fc60007f7e0ff */
[----:B------:R-:W4:Y:S01]  /*351a0*/  LDL.LU R39, [R1+0x6c0] ;  /* 0x0006c00001277983 */ /* 0x000f220000300800 */
[----:B-1----:R-:W-:Y:S01]  /*351b0*/  MOV R34, R46 ;  /* 0x0000002e00227202 */ /* 0x002fe20000000f00 */
[----:B------:R-:W-:Y:S02]  /*351c0*/  IMAD.MOV.U32 R35, RZ, RZ, R48 ;  /* 0x000000ffff237224 */ /* 0x000fe400078e0030 */
[----:B------:R-:W-:Y:S04]  /*351d0*/  STL [R1+0xd34], R48 ;  /* 0x000d343001007387 */ /* 0x000fe80000100800 */
[----:B--2---:R-:W2:Y:S04]  /*351e0*/  LDL.LU R46, [R1+0x6bc] ;  /* 0x0006bc00012e7983 */ /* 0x004ea80000300800 */
[----:B------:R-:W2:Y:S04]  /*351f0*/  LDL.LU R50, [R1+0x6c4] ;  /* 0x0006c40001327983 */ /* 0x000ea80000300800 */
[----:B------:R-:W2:Y:S04]  /*35200*/  LDL.LU R49, [R1+0x6c8] ;  /* 0x0006c80001317983 */ /* 0x000ea80000300800 */
[----:B------:R1:W-:Y:S04]  /*35210*/  LDGSTS.E [R32+0x6e80], desc[UR28][R34.64], P0 ;  /* 0x06e8000022207fae */ /* 0x0003e800081a101c */
[----:B------:R-:W-:Y:S01]  /*35220*/  STL [R1+0xdb0], R42 ;  /* 0x000db02a01007387 */ /* 0x000fe20000100800 */
[----:B-1----:R-:W-:-:S02]  /*35230*/  MOV R34, R42 ;  /* 0x0000002a00227202 */ /* 0x002fc40000000f00 */
[----:B---3--:R-:W-:-:S05]  /*35240*/  IADD3.X R47, PT, PT, R47, R3, RZ, P2, !PT ;  /* 0x000000032f2f7210 */ /* 0x008fca00017fe4ff */
[----:B------:R-:W-:Y:S02]  /*35250*/  IMAD.MOV.U32 R35, RZ, RZ, R47 ;  /* 0x000000ffff237224 */ /* 0x000fe400078e002f */
[----:B------:R-:W-:Y:S01]  /*35260*/  IMAD.X R41, R41, 0x1, R3, P3 ;  /* 0x0000000129297824 */ /* 0x000fe200018e0603 */
[----:B------:R-:W-:Y:S04]  /*35270*/  STL [R1+0xdac], R47 ;  /* 0x000dac2f01007387 */ /* 0x000fe80000100800 */
[----:B------:R-:W-:Y:S04]  /*35280*/  STL [R1+0xdb8], R38 ;  /* 0x000db82601007387 */ /* 0x000fe80000100800 */
[----:B------:R1:W-:Y:S04]  /*35290*/  LDGSTS.E [R32+0x7600], desc[UR28][R34.64], P1 ;  /* 0x0760000022207fae */ /* 0x0003e800089a101c */
[----:B------:R3:W-:Y:S01]  /*352a0*/  STL [R1+0xdb4], R41 ;  /* 0x000db42901007387 */ /* 0x0007e20000100800 */
[----:B-1----:R-:W-:Y:S01]  /*352b0*/  IMAD.MOV.U32 R35, RZ, RZ, R41 ;  /* 0x000000ffff237224 */ /* 0x002fe200078e0029 */
[----:B------:R-:W-:-:S02]  /*352c0*/  MOV R34, R38 ;  /* 0x0000002600227202 */ /* 0x000fc40000000f00 */
[----:B---3--:R-:W3:Y:S01]  /*352d0*/  LDL.LU R41, [R1+0x73c] ;  /* 0x00073c0001297983 */ /* 0x008ee20000300800 */
[----:B------:R-:W-:-:S03]  /*352e0*/  IADD3 R43, P2, PT, R43, R240, RZ ;  /* 0x000000f02b2b7210 */ /* 0x000fc60007f5e0ff */
[----:B------:R-:W3:Y:S01]  /*352f0*/  LDL.LU R38, [R1+0x740] ;  /* 0x0007400001267983 */ /* 0x000ee20000300800 */
[----:B------:R-:W-:-:S03]  /*35300*/  IADD3 R33, P3, PT, R33, R240, RZ ;  /* 0x000000f021217210 */ /* 0x000fc60007f7e0ff */
[----:B------:R-:W3:Y:S04]  /*35310*/  LDL.LU R47, [R1+0x744] ;  /* 0x00074400012f7983 */ /* 0x000ee80000300800 */
[----:B------:R-:W3:Y:S04]  /*35320*/  LDL.LU R42, [R1+0x748] ;  /* 0x00074800012a7983 */ /* 0x000ee80000300800 */
[----:B------:R1:W-:Y:S04]  /*35330*/  LDGSTS.E [R32+0x7680], desc[UR28][R34.64], P0 ;  /* 0x0768000022207fae */ /* 0x0003e800081a101c */
[----:B------:R4:W-:Y:S01]  /*35340*/  STL [R1+0xe30], R43 ;  /* 0x000e302b01007387 */ /* 0x0009e20000100800 */
[----:B-1----:R-:W-:-:S02]  /*35350*/  MOV R34, R43 ;  /* 0x0000002b00227202 */ /* 0x002fc40000000f00 */
[----:B----4-:R-:W-:-:S05]  /*35360*/  IADD3.X R45, PT, PT, R45, R3, RZ, P2, !PT ;  /* 0x000000032d2d7210 */ /* 0x010fca00017fe4ff */
[----:B------:R-:W-:Y:S02]  /*35370*/  IMAD.MOV.U32 R35, RZ, RZ, R45 ;  /* 0x000000ffff237224 */ /* 0x000fe400078e002d */
[----:B------:R-:W-:Y:S01]  /*35380*/  IMAD.X R40, R40, 0x1, R3, P3 ;  /* 0x0000000128287824 */ /* 0x000fe200018e0603 */
[----:B------:R-:W-:Y:S04]  /*35390*/  STL [R1+0xe2c], R45 ;  /* 0x000e2c2d01007387 */ /* 0x000fe80000100800 */
[----:B------:R-:W-:Y:S04]  /*353a0*/  STL [R1+0xe38], R33 ;  /* 0x000e382101007387 */ /* 0x000fe80000100800 */
[----:B------:R1:W-:Y:S04]  /*353b0*/  LDGSTS.E [R32+0x7e00], desc[UR28][R34.64], P1 ;  /* 0x07e0000022207fae */ /* 0x0003e800089a101c */
[----:B------:R4:W-:Y:S04]  /*353c0*/  STL [R1+0xe34], R40 ;  /* 0x000e342801007387 */ /* 0x0009e80000100800 */
[----:B------:R-:W3:Y:S01]  /*353d0*/  LDL.LU R43, [R1+0x7bc] ;  /* 0x0007bc00012b7983 */ /* 0x000ee20000300800 */
[----:B-1----:R-:W-:-:S03]  /*353e0*/  IMAD.MOV.U32 R35, RZ, RZ, R40 ;  /* 0x000000ffff237224 */ /* 0x002fc600078e0028 */
[----:B----4-:R-:W4:Y:S04]  /*353f0*/  LDL.LU R40, [R1+0x7c0] ;  /* 0x0007c00001287983 */ /* 0x010f280000300800 */
[----:B------:R-:W4:Y:S04]  /*35400*/  LDL.LU R48, [R1+0x7c4] ;  /* 0x0007c40001307983 */ /* 0x000f280000300800 */
[----:B------:R-:W4:Y:S01]  /*35410*/  LDL.LU R45, [R1+0x7c8] ;  /* 0x0007c800012d7983 */ /* 0x000f220000300800 */
[----:B------:R-:W-:-:S05]  /*35420*/  MOV R34, R33 ;  /* 0x0000002100227202 */ /* 0x000fca0000000f00 */
[----:B------:R1:W-:Y:S02]  /*35430*/  LDGSTS.E [R32+0x7e80], desc[UR28][R34.64], P0 ;  /* 0x07e8000022207fae */ /* 0x0003e400081a101c */
[----:B-1----:R-:W-:Y:S02]  /*35440*/  LOP3.LUT R32, R44, 0x70, RZ, 0x3c, !PT ;  /* 0x000000702c207812 */ /* 0x002fe400078e3cff */
[----:B------:R-:W4:Y:S04]  /*35450*/  LDL.LU R44, [R1+0x840] ;  /* 0x00084000012c7983 */ /* 0x000f280000300800 */
[----:B------:R-:W4:Y:S01]  /*35460*/  LDL.LU R33, [R1+0x848] ;  /* 0x0008480001217983 */ /* 0x000f220000300800 */
[----:B------:R-:W-:Y:S01]  /*35470*/  VIADD R32, R32, UR7 ;  /* 0x0000000720207c36 */ /* 0x000fe20008000000 */
[----:B------:R-:W-:-:S05]  /*35480*/  IADD3 R39, P2, PT, R39, R240, RZ ;  /* 0x000000f027277210 */ /* 0x000fca0007f5e0ff */
[----:B------:R-:W-:Y:S01]  /*35490*/  STL [R1+0x6c0], R39 ;  /* 0x0006c02701007387 */ /* 0x000fe20000100800 */
[-C--:B--2---:R-:W-:Y:S01]  /*354a0*/  IADD3.X R46, PT, PT, R46, R3.reuse, RZ, P2, !PT ;  /* 0x000000032e2e7210 */ /* 0x084fe200017fe4ff */
[----:B------:R-:W-:Y:S01]  /*354b0*/  IMAD.MOV.U32 R34, RZ, RZ, R39 ;  /* 0x000000ffff227224 */ /* 0x000fe200078e0027 */
[----:B------:R-:W-:Y:S02]  /*354c0*/  IADD3 R49, P3, PT, R49, R240, RZ ;  /* 0x000000f031317210 */ /* 0x000fe40007f7e0ff */
[----:B------:R-:W-:Y:S02]  /*354d0*/  MOV R35, R46 ;  /* 0x0000002e00237202 */ /* 0x000fe40000000f00 */
[----:B------:R-:W-:Y:S01]  /*354e0*/  IADD3.X R50, PT, PT, R50, R3, RZ, P3, !PT ;  /* 0x0000000332327210 */ /* 0x000fe20001ffe4ff */
[----:B------:R-:W-:Y:S04]  /*354f0*/  STL [R1+0x6c8], R49 ;  /* 0x0006c83101007387 */ /* 0x000fe80000100800 */
[----:B------:R1:W-:Y:S04]  /*35500*/  STL [R1+0x6bc], R46 ;  /* 0x0006bc2e01007387 */ /* 0x0003e80000100800 */
[----:B------:R2:W-:Y:S04]  /*35510*/  LDGSTS.E [R32+0x700], desc[UR28][R34.64], P1 ;  /* 0x0070000022207fae */ /* 0x0005e800089a101c */
[----:B-1----:R-:W4:Y:S04]  /*35520*/  LDL.LU R46, [R1+0x83c] ;  /* 0x00083c00012e7983 */ /* 0x002f280000300800 */
[----:B------:R-:W-:Y:S01]  /*35530*/  STL [R1+0x6c4], R50 ;  /* 0x0006c43201007387 */ /* 0x000fe20000100800 */
[----:B--2---:R-:W-:Y:S01]  /*35540*/  IMAD.MOV.U32 R34, RZ, RZ, R49 ;  /* 0x000000ffff227224 */ /* 0x004fe200078e0031 */
[----:B------:R-:W-:-:S02]  /*35550*/  MOV R35, R50 ;  /* 0x0000003200237202 */ /* 0x000fc40000000f00 */
        /* <DEDUP_REMOVED lines=10> */
[----:B------:R3:W-:Y:S04]  /*35600*/  STL [R1+0x748], R42 ;  /* 0x0007482a01007387 */ /* 0x0007e80000100800 */
[----:B------:R3:W-:Y:S04]  /*35610*/  LDGSTS.E [R32+0xf00], desc[UR28][R34.64], P1 ;  /* 0x00f0000022207fae */ /* 0x0007e800089a101c */
[----:B-1----:R-:W2:Y:S04]  /*35620*/  LDL.LU R41, [R1+0x8c0] ;  /* 0x0008c00001297983 */ /* 0x002ea80000300800 */
[----:B------:R1:W-:Y:S04]  /*35630*/  STL [R1+0x744], R47 ;  /* 0x0007442f01007387 */ /* 0x0003e80000100800 */
[----:B------:R-:W2:Y:S01]  /*35640*/  LDL.LU R38, [R1+0x8c8] ;  /* 0x0008c80001267983 */ /* 0x000ea20000300800 */
[----:B---3--:R-:W-:-:S03]  /*35650*/  IMAD.MOV.U32 R34, RZ, RZ, R42 ;  /* 0x000000ffff227224 */ /* 0x008fc600078e002a */
[----:B------:R-:W3:Y:S01]  /*35660*/  LDL.LU R42, [R1+0x8bc] ;  /* 0x0008bc00012a7983 */ /* 0x000ee20000300800 */
[----:B------:R-:W-:-:S03]  /*35670*/  MOV R35, R47 ;  /* 0x0000002f00237202 */ /* 0x000fc60000000f00 */
[----:B-1----:R-:W3:Y:S04]  /*35680*/  LDL.LU R47, [R1+0x8c4] ;  /* 0x0008c400012f7983 */ /* 0x002ee80000300800 */
[----:B------:R1:W-:Y:S01]  /*35690*/  LDGSTS.E [R32+0xf80], desc[UR28][R34.64], P0 ;  /* 0x00f8000022207fae */ /* 0x0003e200081a101c */
[----:B----4-:R-:W-:-:S05]  /*356a0*/  IADD3 R40, P2, PT, R40, R240, RZ ;  /* 0x000000f028287210 */ /* 0x010fca0007f5e0ff */
[----:B------:R-:W-:Y:S01]  /*356b0*/  IMAD.X R43, R43, 0x1, R3, P2 ;  /* 0x000000012b2b7824 */ /* 0x000fe200010e0603 */
[----:B------:R-:W-:Y:S01]  /*356c0*/  IADD3 R45, P3, PT, R45, R240, RZ ;  /* 0x000000f02d2d7210 */ /* 0x000fe20007f7e0ff */
[----:B------:R4:W-:Y:S01]  /*356d0*/  STL [R1+0x7c0], R40 ;  /* 0x0007c02801007387 */ /* 0x0009e20000100800 */
[----:B-1----:R-:W-:Y:S02]  /*356e0*/  IMAD.MOV.U32 R34, RZ, RZ, R40 ;  /* 0x000000ffff227224 */ /* 0x002fe400078e0028 */
[----:B------:R-:W-:Y:S02]  /*356f0*/  MOV R35, R43 ;  /* 0x0000002b00237202 */ /* 0x000fe40000000f00 */
[----:B------:R-:W-:Y:S01]  /*35700*/  IADD3.X R48, PT, PT, R48, R3, RZ, P3, !PT ;  /* 0x0000000330307210 */ /* 0x000fe20001ffe4ff */
[----:B------:R1:W-:Y:S04]  /*35710*/  STL [R1+0x7bc], R43 ;  /* 0x0007bc2b01007387 */ /* 0x0003e80000100800 */
[----:B------:R-:W-:Y:S04]  /*35720*/  STL [R1+0x7c8], R45 ;  /* 0x0007c82d01007387 */ /* 0x000fe80000100800 */
[----:B----4-:R-:W4:Y:S04]  /*35730*/  LDL.LU R40, [R1+0x940] ;  /* 0x0009400001287983 */ /* 0x010f280000300800 */
[----:B------:R1:W-:Y:S04]  /*35740*/  STL [R1+0x7c4], R48 ;  /* 0x0007c43001007387 */ /* 0x0003e80000100800 */
[----:B------:R1:W-:Y:S04]  /*35750*/  LDGSTS.E [R32+0x1700], desc[UR28][R34.64], P1 ;  /* 0x0170000022207fae */ /* 0x0003e800089a101c */
[----:B-1----:R-:W4:Y:S01]  /*35760*/  LDL.LU R43, [R1+0x948] ;  /* 0x00094800012b7983 */ /* 0x002f220000300800 */
[----:B------:R-:W-:-:S03]  /*35770*/  MOV R35, R48 ;  /* 0x0000003000237202 */ /* 0x000fc60000000f00 */
[----:B------:R-:W4:Y:S01]  /*35780*/  LDL.LU R48, [R1+0x93c] ;  /* 0x00093c0001307983 */ /* 0x000f220000300800 */
[----:B------:R-:W-:-:S03]  /*35790*/  IMAD.MOV.U32 R34, RZ, RZ, R45 ;  /* 0x000000ffff227224 */ /* 0x000fc600078e002d */
[----:B------:R-:W4:Y:S01]  /*357a0*/  LDL.LU R45, [R1+0x944] ;  /* 0x00094400012d7983 */ /* 0x000f220000300800 */
[-C--:B------:R-:W-:Y:S02]  /*357b0*/  IADD3 R44, P2, PT, R44, R240.reuse, RZ ;  /* 0x000000f02c2c7210 */ /* 0x080fe40007f5e0ff */
[----:B------:R-:W-:Y:S01]  /*357c0*/  IADD3 R33, P3, PT, R33, R240, RZ ;  /* 0x000000f021217210 */ /* 0x000fe20007f7e0ff */
[----:B------:R1:W-:Y:S04]  /*357d0*/  LDGSTS.E [R32+0x1780], desc[UR28][R34.64], P0 ;  /* 0x0178000022207fae */ /* 0x0003e800081a101c */
[----:B------:R2:W-:Y:S01]  /*357e0*/  STL [R1+0x840], R44 ;  /* 0x0008402c01007387 */ /* 0x0005e20000100800 */
[----:B-1----:R-:W-:Y:S02]  /*357f0*/  IMAD.MOV.U32 R34, RZ, RZ, R44 ;  /* 0x000000ffff227224 */ /* 0x002fe400078e002c */
[----:B------:R-:W-:-:S05]  /*35800*/  IMAD.X R46, R46, 0x1, R3, P2 ;  /* 0x000000012e2e7824 */ /* 0x000fca00010e0603 */
[----:B------:R1:W-:Y:S01]  /*35810*/  STL [R1+0x83c], R46 ;  /* 0x00083c2e01007387 */ /* 0x0003e20000100800 */
[----:B--2---:R-:W-:-:S03]  /*35820*/  IADD3.X R39, PT, PT, R39, R3, RZ, P3, !PT ;  /* 0x0000000327277210 */ /* 0x004fc60001ffe4ff */
[----:B------:R2:W-:Y:S04]  /*35830*/  STL [R1+0x848], R33 ;  /* 0x0008482101007387 */ /* 0x0005e80000100800 */
        /* <DEDUP_REMOVED lines=8> */
[----:B------:R-:W-:Y:S01]  /*358c0*/  MOV R35, R39 ;  /* 0x0000002700237202 */ /* 0x000fe20000000f00 */
[----:B--2---:R-:W2:Y:S04]  /*358d0*/  LDL.LU R33, [R1+0xa40] ;  /* 0x000a400001217983 */ /* 0x004ea80000300800 */
[----:B------:R-:W2:Y:S04]  /*358e0*/  LDL.LU R39, [R1+0xa48] ;  /* 0x000a480001277983 */ /* 0x000ea80000300800 */
[----:B------:R1:W-:Y:S01]  /*358f0*/  LDGSTS.E [R32+0x1f80], desc[UR28][R34.64], P0 ;  /* 0x01f8000022207fae */ /* 0x0003e200081a101c */
[----:B------:R-:W-:-:S05]  /*35900*/  IADD3 R41, P2, PT, R41, R240, RZ ;  /* 0x000000f029297210 */ /* 0x000fca0007f5e0ff */
[----:B------:R3:W-:Y:S01]  /*35910*/  STL [R1+0x8c0], R41 ;  /* 0x0008c02901007387 */ /* 0x0007e20000100800 */
[----:B------:R-:W-:Y:S01]  /*35920*/  IADD3 R38, P3, PT, R38, R240, RZ ;  /* 0x000000f026267210 */ /* 0x000fe20007f7e0ff */
[----:B---3--:R-:W-:Y:S02]  /*35930*/  IMAD.X R42, R42, 0x1, R3, P2 ;  /* 0x000000012a2a7824 */ /* 0x008fe400010e0603 */
[----:B-1----:R-:W-:Y:S01]  /*35940*/  IMAD.MOV.U32 R34, RZ, RZ, R41 ;  /* 0x000000ffff227224 */ /* 0x002fe200078e0029 */
[----:B------:R-:W-:Y:S02]  /*35950*/  IADD3.X R47, PT, PT, R47, R3, RZ, P3, !PT ;  /* 0x000000032f2f7210 */ /* 0x000fe40001ffe4ff */
[----:B------:R1:W-:Y:S04]  /*35960*/  STL [R1+0x8bc], R42 ;  /* 0x0008bc2a01007387 */ /* 0x0003e80000100800 */
[----:B------:R-:W-:Y:S04]  /*35970*/  STL [R1+0x8c8], R38 ;  /* 0x0008c82601007387 */ /* 0x000fe80000100800 */
[----:B------:R-:W3:Y:S01]  /*35980*/  LDL.LU R41, [R1+0xa3c] ;  /* 0x000a3c0001297983 */ /* 0x000ee20000300800 */
[----:B------:R-:W-:-:S03]  /*35990*/  MOV R35, R42 ;  /* 0x0000002a00237202 */ /* 0x000fc60000000f00 */
[----:B------:R1:W-:Y:S04]  /*359a0*/  STL [R1+0x8c4], R47 ;  /* 0x0008c42f01007387 */ /* 0x0003e80000100800 */
[----:B-1----:R-:W3:Y:S04]  /*359b0*/  LDL.LU R42, [R1+0xa44] ;  /* 0x000a4400012a7983 */ /* 0x002ee80000300800 */
        /* <DEDUP_REMOVED lines=9> */
[----:B------:R-:W-:-:S05]  /*35a50*/  IMAD.X R48, R48, 0x1, R3, P2 ;  /* 0x0000000130307824 */ /* 0x000fca00010e0603 */
[----:B------:R4:W-:Y:S01]  /*35a60*/  STL [R1+0x93c], R48 ;  /* 0x00093c3001007387 */ /* 0x0009e20000100800 */
[----:B-1----:R-:W-:Y:S02]  /*35a70*/  MOV R35, R48 ;  /* 0x0000003000237202 */ /* 0x002fe40000000f00 */
[----:B------:R-:W-:Y:S01]  /*35a80*/  IADD3.X R45, PT, PT, R45, R3, RZ, P3, !PT ;  /* 0x000000032d2d7210 */ /* 0x000fe20001ffe4ff */
[----:B------:R-:W-:Y:S01]  /*35a90*/  STL [R1+0x948], R43 ;  /* 0x0009482b01007387 */ /* 0x000fe20000100800 */
[----:B------:R-:W-:-:S03]  /*35aa0*/  IMAD.MOV.U32 R34, RZ, RZ, R40 ;  /* 0x000000ffff227224 */ /* 0x000fc600078e0028 */
[----:B----4-:R-:W4:Y:S04]  /*35ab0*/  LDL.LU R48, [R1+0xabc] ;  /* 0x000abc0001307983 */ /* 0x010f280000300800 */
        /* <DEDUP_REMOVED lines=10> */
[----:B------:R-:W-:Y:S01]  /*35b60*/  IMAD.X R46, R46, 0x1, R3, P2 ;  /* 0x000000012e2e7824 */ /* 0x000fe200010e0603 */
[----:B------:R-:W-:Y:S01]  /*35b70*/  STL [R1+0x9c0], R44 ;  /* 0x0009c02c01007387 */ /* 0x000fe20000100800 */
[----:B------:R-:W-:-:S03]  /*35b80*/  IADD3.X R50, PT, PT, R50, R3, RZ, P3, !PT ;  /* 0x0000000332327210 */ /* 0x000fc60001ffe4ff */
[----:B------:R2:W-:Y:S01]  /*35b90*/  STL [R1+0x9bc], R46 ;  /* 0x0009bc2e01007387 */ /* 0x0005e20000100800 */
[----:B-1----:R-:W-:Y:S01]  /*35ba0*/  MOV R35, R46 ;  /* 0x0000002e00237202 */ /* 0x002fe20000000f00 */
[----:B------:R-:W-:Y:S02]  /*35bb0*/  IMAD.MOV.U32 R34, RZ, RZ, R44 ;  /* 0x000000ffff227224 */ /* 0x000fe400078e002c */
[----:B------:R-:W-:Y:S04]  /*35bc0*/  STL [R1+0x9c8], R49 ;  /* 0x0009c83101007387 */ /* 0x000fe80000100800 */
[----:B------:R1:W-:Y:S04]  /*35bd0*/  LDGSTS.E [R32+0x3700], desc[UR28][R34.64], P1 ;  /* 0x0370000022207fae */ /* 0x0003e800089a101c */
[----:B--2---:R-:W2:Y:S04]  /*35be0*/  LDL.LU R46, [R1+0xb3c] ;  /* 0x000b3c00012e7983 */ /* 0x004ea80000300800 */
[----:B------:R-:W-:Y:S01]  /*35bf0*/  STL [R1+0x9c4], R50 ;  /* 0x0009c43201007387 */ /* 0x000fe20000100800 */
[----:B------:R-:W-:-:S03]  /*35c00*/  IADD3 R33, P2, PT, R33, R240, RZ ;  /* 0x000000f021217210 */ /* 0x000fc60007f5e0ff */
[----:B------:R-:W2:Y:S01]  /*35c10*/  LDL.LU R44, [R1+0xb44] ;  /* 0x000b4400012c7983 */ /* 0x000ea20000300800 */
[----:B-1----:R-:W-:Y:S01]  /*35c20*/  IMAD.MOV.U32 R34, RZ, RZ, R49 ;  /* 0x000000ffff227224 */ /* 0x002fe200078e0031 */
[----:B------:R-:W-:Y:S02]  /*35c30*/  MOV R35, R50 ;  /* 0x0000003200237202 */ /* 0x000fe40000000f00 */
[----:B------:R-:W-:Y:S01]  /*35c40*/  IADD3 R39, P3, PT, R39, R240, RZ ;  /* 0x000000f027277210 */ /* 0x000fe20007f7e0ff */
[----:B------:R-:W-:Y:S04]  /*35c50*/  STL [R1+0xa40], R33 ;  /* 0x000a402101007387 */ /* 0x000fe80000100800 */
[----:B------:R1:W-:Y:S02]  /*35c60*/  LDGSTS.E [R32+0x3780], desc[UR28][R34.64], P0 ;  /* 0x0378000022207fae */ /* 0x0003e400081a101c */
[----:B-1----:R-:W-:-:S02]  /*35c70*/  IMAD.MOV.U32 R34, RZ, RZ, R33 ;  /* 0x000000ffff227224 */ /* 0x002fc400078e0021 */
        /* <DEDUP_REMOVED lines=9> */
[----:B---3--:R-:W-:-:S02]  /*35d10*/  MOV R35, R42 ;  /* 0x0000002a00237202 */ /* 0x008fc40000000f00 */
[-C--:B------:R-:W-:Y:S01]  /*35d20*/  IADD3 R47, P2, PT, R47, R240.reuse, RZ ;  /* 0x000000f02f2f7210 */ /* 0x080fe20007f5e0ff */
[----:B-1----:R-:W3:Y:S01]  /*35d30*/  LDL.LU R42, [R1+0xbbc] ;  /* 0x000bbc00012a7983 */ /* 0x002ee20000300800 */
[----:B------:R-:W-:Y:S01]  /*35d40*/  IMAD.MOV.U32 R34, RZ, RZ, R39 ;  /* 0x000000ffff227224 */ /* 0x000fe200078e0027 */
[----:B------:R-:W-:Y:S02]  /*35d50*/  IADD3 R38, P3, PT, R38, R240, RZ ;  /* 0x000000f026267210 */ /* 0x000fe40007f7e0ff */
[----:B------:R-:W3:Y:S04]  /*35d60*/  LDL.LU R39, [R1+0xbc4] ;  /* 0x000bc40001277983 */ /* 0x000ee80000300800 */
[----:B------:R1:W-:Y:S01]  /*35d70*/  LDGSTS.E [R32+0x3f80], desc[UR28][R34.64], P0 ;  /* 0x03f8000022207fae */ /* 0x0003e200081a101c */
[----:B------:R-:W-:Y:S01]  /*35d80*/  IMAD.MOV.U32 R54, RZ, RZ, R153 ;  /* 0x000000ffff367224 */ /* 0x000fe200078e0099 */
[----:B------:R-:W-:-:S02]  /*35d90*/  MOV R55, R152 ;  /* 0x0000009800377202 */ /* 0x000fc40000000f00 */
[----:B------:R-:W-:Y:S01]  /*35da0*/  STL [R1+0xac0], R47 ;  /* 0x000ac02f01007387 */ /* 0x000fe20000100800 */
[----:B-1----:R-:W-:-:S04]  /*35db0*/  IMAD.MOV.U32 R34, RZ, RZ, R47 ;  /* 0x000000ffff227224 */ /* 0x002fc800078e002f */
[----:B------:R-:W-:Y:S01]  /*35dc0*/  HMMA.1688.F32.TF32 R152, R28, R154, R52 ;  /* 0x0000009a1c98723c */ /* 0x000fe20000081034 */
[----:B----4-:R-:W-:-:S05]  /*35dd0*/  IMAD.X R48, R48, 0x1, R3, P2 ;  /* 0x0000000130307824 */ /* 0x010fca00010e0603 */
        /* <DEDUP_REMOVED lines=8> */
[----:B----4-:R-:W4:Y:S04]  /*35e60*/  LDL.LU R40, [R1+0xc3c] ;  /* 0x000c3c0001287983 */ /* 0x010f280000300800 */
[----:B------:R-:W4:Y:S04]  /*35e70*/  LDL.LU R38, [R1+0xc40] ;  /* 0x000c400001267983 */ /* 0x000f280000300800 */
[----:B------:R-:W4:Y:S04]  /*35e80*/  LDL.LU R54, [R1+0xc44] ;  /* 0x000c440001367983 */ /* 0x000f280000300800 */
[----:B------:R-:W4:Y:S01]  /*35e90*/  LDL.LU R53, [R1+0xc48] ;  /* 0x000c480001357983 */ /* 0x000f220000300800 */
[----:B------:R-:W-:-:S02]  /*35ea0*/  IADD3 R45, P2, PT, R45, R240, RZ ;  /* 0x000000f02d2d7210 */ /* 0x000fc40007f5e0ff */
[----:B------:R-:W-:Y:S01]  /*35eb0*/  IADD3 R43, P3, PT, R43, R240, RZ ;  /* 0x000000f02b2b7210 */ /* 0x000fe20007f7e0ff */
[----:B------:R1:W-:Y:S04]  /*35ec0*/  LDGSTS.E [R32+0x4780], desc[UR28][R34.64], P0 ;  /* 0x0478000022207fae */ /* 0x0003e800081a101c */
[----:B------:R2:W-:Y:S01]  /*35ed0*/  STL [R1+0xb40], R45 ;  /* 0x000b402d01007387 */ /* 0x0005e20000100800 */
[----:B-1----:R-:W-:Y:S02]  /*35ee0*/  IMAD.MOV.U32 R34, RZ, RZ, R45 ;  /* 0x000000ffff227224 */ /* 0x002fe400078e002d */
[----:B--2---:R-:W-:-:S05]  /*35ef0*/  IMAD.X R46, R46, 0x1, R3, P2 ;  /* 0x000000012e2e7824 */ /* 0x004fca00010e0603 */
[----:B------:R1:W-:Y:S01]  /*35f00*/  STL [R1+0xb3c], R46 ;  /* 0x000b3c2e01007387 */ /* 0x0003e20000100800 */
[----:B------:R-:W-:-:S03]  /*35f10*/  IADD3.X R44, PT, PT, R44, R3, RZ, P3, !PT ;  /* 0x000000032c2c7210 */ /* 0x000fc60001ffe4ff */
[----:B------:R-:W-:Y:S04]  /*35f20*/  STL [R1+0xb48], R43 ;  /* 0x000b482b01007387 */ /* 0x000fe80000100800 */
[----:B------:R2:W-:Y:S04]  /*35f30*/  STL [R1+0xb44], R44 ;  /* 0x000b442c01007387 */ /* 0x0005e80000100800 */
[----:B------:R-:W4:Y:S04]  /*35f40*/  LDL.LU R52, [R1+0xcbc] ;  /* 0x000cbc0001347983 */ /* 0x000f280000300800 */
[----:B------:R-:W4:Y:S04]  /*35f50*/  LDL.LU R51, [R1+0xcc0] ;  /* 0x000cc00001337983 */ /* 0x000f280000300800 */
[----:B------:R-:W4:Y:S04]  /*35f60*/  LDL.LU R50, [R1+0xcc4] ;  /* 0x000cc40001327983 */ /* 0x000f280000300800 */
[----:B------:R-:W4:Y:S04]  /*35f70*/  LDL.LU R49, [R1+0xcc8] ;  /* 0x000cc80001317983 */ /* 0x000f280000300800 */
[----:B------:R-:W4:Y:S01]  /*35f80*/  LDL.LU R47, [R1+0xd40] ;  /* 0x000d4000012f7983 */ /* 0x000f220000300800 */
[----:B------:R-:W-:-:S03]  /*35f90*/  MOV R35, R46 ;  /* 0x0000002e00237202 */ /* 0x000fc60000000f00 */
[----:B------:R-:W4:Y:S04]  /*35fa0*/  LDL.LU R45, [R1+0xd48] ;  /* 0x000d4800012d7983 */ /* 0x000f280000300800 */
[----:B------:R1:W-:Y:S01]  /*35fb0*/  LDGSTS.E [R32+0x4f00], desc[UR28][R34.64], P1 ;  /* 0x04f0000022207fae */ /* 0x0003e200089a101c */
[----:B------:R-:W-:-:S05]  /*35fc0*/  IADD3 R41, P2, PT, R41, R240, RZ ;  /* 0x000000f029297210 */ /* 0x000fca0007f5e0ff */
[----:B------:R-:W-:Y:S01]  /*35fd0*/  STL [R1+0xbc0], R41 ;  /* 0x000bc02901007387 */ /* 0x000fe20000100800 */
[----:B------:R-:W-:Y:S01]  /*35fe0*/  IADD3 R33, P3, PT, R33, R240, RZ ;  /* 0x000000f021217210 */ /* 0x000fe20007f7e0ff */
[----:B---3--:R-:W-:-:S03]  /*35ff0*/  IMAD.X R42, R42, 0x1, R3, P2 ;  /* 0x000000012a2a7824 */ /* 0x008fc600010e0603 */
[----:B------:R-:W-:Y:S02]  /*36000*/  IADD3.X R39, PT, PT, R39, R3, RZ, P3, !PT ;  /* 0x0000000327277210 */ /* 0x000fe40001ffe4ff */
[----:B------:R3:W-:Y:S04]  /*36010*/  STL [R1+0xbbc], R42 ;  /* 0x000bbc2a01007387 */ /* 0x0007e80000100800 */
[----:B------:R-:W-:Y:S04]  /*36020*/  STL [R1+0xbc8], R33 ;  /* 0x000bc82101007387 */ /* 0x000fe80000100800 */
[----:B------:R-:W4:Y:S01]  /*36030*/  LDL.LU R48, [R1+0xd3c] ;  /* 0x000d3c0001307983 */ /* 0x000f220000300800 */
[----:B-1----:R-:W-:Y:S01]  /*36040*/  IMAD.MOV.U32 R34, RZ, RZ, R43 ;  /* 0x000000ffff227224 */ /* 0x002fe200078e002b */
[----:B------:R-:W-:-:S02]  /*36050*/  MOV R35, R44 ;  /* 0x0000002c00237202 */ /* 0x000fc40000000f00 */
[----:B------:R1:W-:Y:S04]  /*36060*/  STL [R1+0xbc4], R39 ;  /* 0x000bc42701007387 */ /* 0x0003e80000100800 */
[----:B------:R-:W4:Y:S04]  /*36070*/  LDL.LU R46, [R1+0xd44] ;  /* 0x000d4400012e7983 */ /* 0x000f280000300800 */
[----:B--2---:R-:W2:Y:S04]  /*36080*/  LDL.LU R44, [R1+0xdbc] ;  /* 0x000dbc00012c7983 */ /* 0x004ea80000300800 */
[----:B------:R-:W2:Y:S04]  /*36090*/  LDL.LU R43, [R1+0xdc0] ;  /* 0x000dc000012b7983 */ /* 0x000ea80000300800 */
[----:B------:R1:W-:Y:S02]  /*360a0*/  LDGSTS.E [R32+0x4f80], desc[UR28][R34.64], P0 ;  /* 0x04f8000022207fae */ /* 0x0003e400081a101c */
[----:B-1----:R-:W-:Y:S01]  /*360b0*/  IMAD.MOV.U32 R34, RZ, RZ, R41 ;  /* 0x000000ffff227224 */ /* 0x002fe200078e0029 */
[----:B------:R-:W-:-:S02]  /*360c0*/  MOV R35, R42 ;  /* 0x0000002a00237202 */ /* 0x000fc40000000f00 */
[----:B---3--:R-:W3:Y:S04]  /*360d0*/  LDL.LU R42, [R1+0xdc4] ;  /* 0x000dc400012a7983 */ /* 0x008ee80000300800 */
        /* <DEDUP_REMOVED lines=8> */
[----:B------:R-:W-:Y:S01]  /*36160*/  IMAD.X R40, R40, 0x1, R3, P2 ;  /* 0x0000000128287824 */ /* 0x000fe200010e0603 */
[----:B------:R-:W-:Y:S01]  /*36170*/  IADD3 R53, P3, PT, R53, R240, RZ ;  /* 0x000000f035357210 */ /* 0x000fe20007f7e0ff */
[----:B------:R-:W-:Y:S03]  /*36180*/  STL [R1+0xc40], R38 ;  /* 0x000c402601007387 */ /* 0x000fe60000100800 */
[----:B-1----:R-:W-:Y:S01]  /*36190*/  MOV R35, R40 ;  /* 0x0000002800237202 */ /* 0x002fe20000000f00 */
[----:B------:R1:W-:Y:S01]  /*361a0*/  STL [R1+0xc3c], R40 ;  /* 0x000c3c2801007387 */ /* 0x0003e20000100800 */
[----:B------:R-:W-:-:S03]  /*361b0*/  IADD3.X R54, PT, PT, R54, R3, RZ, P3, !PT ;  /* 0x0000000336367210 */ /* 0x000fc60001ffe4ff */
[----:B------:R4:W-:Y:S01]  /*361c0*/  STL [R1+0xc48], R53 ;  /* 0x000c483501007387 */ /* 0x0009e20000100800 */
[----:B------:R-:W-:-:S03]  /*361d0*/  IMAD.MOV.U32 R34, RZ, RZ, R38 ;  /* 0x000000ffff227224 */ /* 0x000fc600078e0026 */
[----:B-1----:R-:W4:Y:S04]  /*361e0*/  LDL.LU R40, [R1+0xe3c] ;  /* 0x000e3c0001287983 */ /* 0x002f280000300800 */
[----:B------:R1:W-:Y:S04]  /*361f0*/  STL [R1+0xc44], R54 ;  /* 0x000c443601007387 */ /* 0x0003e80000100800 */
[----:B------:R-:W4:Y:S04]  /*36200*/  LDL.LU R38, [R1+0xe44] ;  /* 0x000e440001267983 */ /* 0x000f280000300800 */
[----:B------:R1:W-:Y:S02]  /*36210*/  LDGSTS.E [R32+0x5f00], desc[UR28][R34.64], P1 ;  /* 0x05f0000022207fae */ /* 0x0003e400089a101c */
[----:B-1----:R-:W-:Y:S01]  /*36220*/  IMAD.MOV.U32 R34, RZ, RZ, R53 ;  /* 0x000000ffff227224 */ /* 0x002fe200078e0035 */
[----:B------:R-:W-:-:S05]  /*36230*/  MOV R35, R54 ;  /* 0x0000003600237202 */ /* 0x000fca0000000f00 */
[----:B------:R1:W-:Y:S01]  /*36240*/  LDGSTS.E [R32+0x5f80], desc[UR28][R34.64], P0 ;  /* 0x05f8000022207fae */ /* 0x0003e200081a101c */
[----:B------:R-:W-:-:S05]  /*36250*/  IADD3 R51, P2, PT, R51, R240, RZ ;  /* 0x000000f033337210 */ /* 0x000fca0007f5e0ff */
[----:B------:R-:W-:Y:S01]  /*36260*/  IMAD.X R52, R52, 0x1, R3, P2 ;  /* 0x0000000134347824 */ /* 0x000fe200010e0603 */
[----:B------:R-:W-:Y:S01]  /*36270*/  IADD3 R49, P3, PT, R49, R240, RZ ;  /* 0x000000f031317210 */ /* 0x000fe20007f7e0ff */
[----:B-1----:R-:W-:-:S03]  /*36280*/  IMAD.MOV.U32 R34, RZ, RZ, R51 ;  /* 0x000000ffff227224 */ /* 0x002fc600078e0033 */
[----:B------:R-:W-:Y:S02]  /*36290*/  MOV R35, R52 ;  /* 0x0000003400237202 */ /* 0x000fe40000000f00 */
[----:B------:R-:W-:Y:S02]  /*362a0*/  IADD3.X R50, PT, PT, R50, R3, RZ, P3, !PT ;  /* 0x0000000332327210 */ /* 0x000fe40001ffe4ff */
[-C--:B------:R-:W-:Y:S01]  /*362b0*/  IADD3 R47, P2, PT, R47, R240.reuse, RZ ;  /* 0x000000f02f2f7210 */ /* 0x080fe20007f5e0ff */
[----:B------:R1:W-:Y:S01]  /*362c0*/  LDGSTS.E [R32+0x6700], desc[UR28][R34.64], P1 ;  /* 0x0670000022207fae */ /* 0x0003e200089a101c */
[----:B------:R-:W-:Y:S01]  /*362d0*/  IADD3 R45, P3, PT, R45, R240, RZ ;  /* 0x000000f02d2d7210 */ /* 0x000fe20007f7e0ff */
[----:B-1----:R-:W-:Y:S01]  /*362e0*/  IMAD.MOV.U32 R34, RZ, RZ, R49 ;  /* 0x000000ffff227224 */ /* 0x002fe200078e0031 */
[----:B------:R-:W-:-:S05]  /*362f0*/  MOV R35, R50 ;  /* 0x0000003200237202 */ /* 0x000fca0000000f00 */
[----:B------:R1:W-:Y:S02]  /*36300*/  LDGSTS.E [R32+0x6780], desc[UR28][R34.64], P0 ;  /* 0x0678000022207fae */ /* 0x0003e400081a101c */
[----:B-1----:R-:W-:Y:S02]  /*36310*/  IMAD.MOV.U32 R34, RZ, RZ, R47 ;  /* 0x000000ffff227224 */ /* 0x002fe400078e002f */
[----:B------:R1:W-:Y:S01]  /*36320*/  STL [R1+0xcc0], R51 ;  /* 0x000cc03301007387 */ /* 0x0003e20000100800 */
[----:B------:R-:W-:-:S05]  /*36330*/  IMAD.X R48, R48, 0x1, R3, P2 ;  /* 0x0000000130307824 */ /* 0x000fca00010e0603 */
[----:B------:R-:W-:Y:S02]  /*36340*/  MOV R35, R48 ;  /* 0x0000003000237202 */ /* 0x000fe40000000f00 */
[----:B------:R-:W-:-:S03]  /*36350*/  IADD3.X R46, PT, PT, R46, R3, RZ, P3, !PT ;  /* 0x000000032e2e7210 */ /* 0x000fc60001ffe4ff */
[----:B------:R1:W-:Y:S01]  /*36360*/  LDGSTS.E [R32+0x6f00], desc[UR28][R34.64], P1 ;  /* 0x06f0000022207fae */ /* 0x0003e200089a101c */
[----:B--2---:R-:W-:-:S05]  /*36370*/  IADD3 R43, P2, PT, R43, R240, RZ ;  /* 0x000000f02b2b7210 */ /* 0x004fca0007f5e0ff */
[----:B------:R-:W-:Y:S01]  /*36380*/  IMAD.X R44, R44, 0x1, R3, P2 ;  /* 0x000000012c2c7824 */ /* 0x000fe200010e0603 */
[----:B-1----:R-:W-:Y:S01]  /*36390*/  MOV R35, R46 ;  /* 0x0000002e00237202 */ /* 0x002fe20000000f00 */
[----:B------:R-:W-:-:S05]  /*363a0*/  IMAD.MOV.U32 R34, RZ, RZ, R45 ;  /* 0x000000ffff227224 */ /* 0x000fca00078e002d */
[----:B------:R1:W-:Y:S04]  /*363b0*/  LDGSTS.E [R32+0x6f80], desc[UR28][R34.64], P0 ;  /* 0x06f8000022207fae */ /* 0x0003e800081a101c */
[----:B------:R2:W-:Y:S01]  /*363c0*/  STL [R1+0xcbc], R52 ;  /* 0x000cbc3401007387 */ /* 0x0005e20000100800 */
[----:B---3--:R-:W-:Y:S01]  /*363d0*/  IADD3 R41, P3, PT, R41, R240, RZ ;  /* 0x000000f029297210 */ /* 0x008fe20007f7e0ff */
[----:B-1----:R-:W-:Y:S01]  /*363e0*/  IMAD.MOV.U32 R34, RZ, RZ, R43 ;  /* 0x000000ffff227224 */ /* 0x002fe200078e002b */
[----:B------:R-:W-:Y:S02]  /*363f0*/  MOV R35, R44 ;  /* 0x0000002c00237202 */ /* 0x000fe40000000f00 */
[----:B------:R-:W-:Y:S01]  /*36400*/  IADD3.X R42, PT, PT, R42, R3, RZ, P3, !PT ;  /* 0x000000032a2a7210 */ /* 0x000fe20001ffe4ff */
[----:B------:R2:W-:Y:S04]  /*36410*/  STL [R1+0xcc8], R49 ;  /* 0x000cc83101007387 */ /* 0x0005e80000100800 */
[----:B------:R1:W-:Y:S04]  /*36420*/  LDGSTS.E [R32+0x7700], desc[UR28][R34.64], P1 ;  /* 0x0770000022207fae */ /* 0x0003e800089a101c */
[----:B------:R2:W-:Y:S01]  /*36430*/  STL [R1+0xcc4], R50 ;  /* 0x000cc43201007387 */ /* 0x0005e20000100800 */
[----:B------:R-:W-:-:S03]  /*36440*/  IADD3 R39, P2, PT, R39, R240, RZ ;  /* 0x000000f027277210 */ /* 0x000fc60007f5e0ff */
[----:B------:R2:W-:Y:S01]  /*36450*/  STL [R1+0xd40], R47 ;  /* 0x000d402f01007387 */ /* 0x0005e20000100800 */
[----:B-1----:R-:W-:Y:S01]  /*36460*/  IMAD.MOV.U32 R34, RZ, RZ, R41 ;  /* 0x000000ffff227224 */ /* 0x002fe200078e0029 */
[----:B------:R-:W-:Y:S02]  /*36470*/  MOV R35, R42 ;  /* 0x0000002a00237202 */ /* 0x000fe40000000f00 */
[----:B------:R2:W-:Y:S01]  /*36480*/  STL [R1+0xd3c], R48 ;  /* 0x000d3c3001007387 */ /* 0x0005e20000100800 */
[----:B------:R-:W-:-:S03]  /*36490*/  IADD3 R33, P3, PT, R33, R240, RZ ;  /* 0x000000f021217210 */ /* 0x000fc60007f7e0ff */
[----:B------:R2:W-:Y:S04]  /*364a0*/  STL [R1+0xd48], R45 ;  /* 0x000d482d01007387 */ /* 0x0005e80000100800 */
[----:B------:R2:W-:Y:S01]  /*364b0*/  STL [R1+0xd44], R46 ;  /* 0x000d442e01007387 */ /* 0x0005e20000100800 */
[----:B------:R-:W-:-:S03]  /*364c0*/  VIADD R36, R36, 0x1 ;  /* 0x0000000124247836 */ /* 0x000fc60000000000 */
[----:B------:R2:W-:Y:S04]  /*364d0*/  STL [R1+0xdc0], R43 ;  /* 0x000dc02b01007387 */ /* 0x0005e80000100800 */
[----:B------:R1:W-:Y:S04]  /*364e0*/  LDGSTS.E [R32+0x7780], desc[UR28][R34.64], P0 ;  /* 0x0778000022207fae */ /* 0x0003e800081a101c */
[----:B------:R2:W-:Y:S04]  /*364f0*/  STL [R1+0xdbc], R44 ;  /* 0x000dbc2c01007387 */ /* 0x0005e80000100800 */
[----:B------:R2:W-:Y:S01]  /*36500*/  STL [R1+0xdc8], R41 ;  /* 0x000dc82901007387 */ /* 0x0005e20000100800 */
[----:B-1----:R-:W-:-:S03]  /*36510*/  IMAD.MOV.U32 R34, RZ, RZ, R39 ;  /* 0x000000ffff227224 */ /* 0x002fc600078e0027 */
[----:B------:R2:W-:Y:S04]  /*36520*/  STL [R1+0xdc4], R42 ;  /* 0x000dc42a01007387 */ /* 0x0005e80000100800 */
[----:B------:R2:W-:Y:S01]  /*36530*/  STL [R1+0xe40], R39 ;  /* 0x000e402701007387 */ /* 0x0005e20000100800 */
[----:B------:R-:W-:Y:S01]  /*36540*/  MOV R63, R140 ;  /* 0x0000008c003f7202 */ /* 0x000fe20000000f00 */
[----:B------:R-:W-:Y:S01]  /*36550*/  IMAD.MOV.U32 R59, RZ, RZ, R168 ;  /* 0x000000ffff3b7224 */ /* 0x000fe200078e00a8 */
[----:B------:R-:W-:Y:S01]  /*36560*/  MOV R58, R169 ;  /* 0x000000a9003a7202 */ /* 0x000fe20000000f00 */
[----:B------:R-:W-:Y:S08]  /*36570*/  HMMA.1688.F32.TF32 R232, R232, R146, R64 ;  /* 0x00000092e8e8723c */ /* 0x000ff00000081040 */
[C---:B------:R-:W-:Y:S08]  /*36580*/  HMMA.1688.F32.TF32 R140, R28.reuse, R142, R60 ;  /* 0x0000008e1c8c723c */ /* 0x040ff0000008103c */
[C---:B------:R-:W-:Y:S08]  /*36590*/  HMMA.1688.F32.TF32 R168, R28.reuse, R170, R56 ;  /* 0x000000aa1ca8723c */ /* 0x040ff00000081038 */
[C---:B------:R-:W-:Y:S08]  /*365a0*/  HMMA.1688.F32.TF32 R148, R28.reuse, R150, R244 ;  /* 0x000000961c94723c */ /* 0x040ff000000810f4 */
[----:B------:R-:W-:Y:S01]  /*365b0*/  HMMA.1688.F32.TF32 R144, R28, R146, R236 ;  /* 0x000000921c90723c */ /* 0x000fe200000810ec */
[----:B----4-:R-:W-:-:S05]  /*365c0*/  IMAD.X R40, R40, 0x1, R3, P2 ;  /* 0x0000000128287824 */ /* 0x010fca00010e0603 */
[----:B------:R-:W-:Y:S02]  /*365d0*/  MOV R35, R40 ;  /* 0x0000002800237202 */ /* 0x000fe40000000f00 */
[----:B------:R-:W-:Y:S01]  /*365e0*/  IADD3.X R38, PT, PT, R38, R3, RZ, P3, !PT ;  /* 0x0000000326267210 */ /* 0x000fe20001ffe4ff */
[----:B------:R2:W-:Y:S04]  /*365f0*/  STL [R1+0xe3c], R40 ;  /* 0x000e3c2801007387 */ /* 0x0005e80000100800 */
[----:B------:R2:W-:Y:S04]  /*36600*/  STL [R1+0xe48], R33 ;  /* 0x000e482101007387 */ /* 0x0005e80000100800 */
[----:B------:R1:W-:Y:S04]  /*36610*/  LDGSTS.E [R32+0x7f00], desc[UR28][R34.64], P1 ;  /* 0x07f0000022207fae */ /* 0x0003e800089a101c */
[----:B------:R2:W-:Y:S04]  /*36620*/  STL [R1+0xe44], R38 ;  /* 0x000e442601007387 */ /* 0x0005e80000100800 */
[----:B------:R2:W-:Y:S01]  /*36630*/  STL [R1+0x444], R36 ;  /* 0x0004442401007387 */ /* 0x0005e20000100800 */
[----:B-1----:R-:W-:Y:S01]  /*36640*/  IMAD.MOV.U32 R34, RZ, RZ, R33 ;  /* 0x000000ffff227224 */ /* 0x002fe200078e0021 */
[----:B------:R-:W-:-:S05]  /*36650*/  MOV R35, R38 ;  /* 0x0000002600237202 */ /* 0x000fca0000000f00 */
[----:B------:R2:W-:Y:S01]  /*36660*/  LDGSTS.E [R32+0x7f80], desc[UR28][R34.64], P0 ;  /* 0x07f8000022207fae */ /* 0x0005e200081a101c */
[----:B------:R-:W-:-:S03]  /*36670*/  ISETP.NE.U32.AND P0, PT, R36, R37, PT ;  /* 0x000000252400720c */ /* 0x000fc60003f05070 */
[----:B------:R-:W0:Y:S10]  /*36680*/  LDGDEPBAR ;  /* 0x00000000000079af */ /* 0x000e340000000000 */
[----:B--2---:R-:W-:Y:S05]  /*36690*/  @P0 BRA `(.L_x_1) ;  /* 0xfffffe5000380947 */ /* 0x004fea000383ffff */
.L_x_0:
[----:B------:R-:W2:Y:S01]  /*366a0*/  LDL.LU R30, [R1+0x106c] ;  /* 0x00106c00011e7983 */ /* 0x000ea20000300800 */
[----:B------:R-:W-:-:S04]  /*366b0*/  DEPBAR.LE SB0, 0x0 ;  /* 0x000080000000791a */ /* 0x000fc80000000000 */
[----:B------:R-:W3:Y:S01]  /*366c0*/  LDL.LU R29, [R1+0x1068] ;  /* 0x00106800011d7983 */ /* 0x000ee20000300800 */
[----:B------:R-:W1:Y:S03]  /*366d0*/  LDCU.64 UR30, c[0x0][0x398] ;  /* 0x00007300ff1e77ac */ /* 0x000e660008000a00 */
[----:B-----5:R-:W3:Y:S01]  /*366e0*/  LDL.LU R242, [R1+0x440] ;  /* 0x0004400001f27983 */ /* 0x020ee20000300800 */
[C---:B------:R-:W-:Y:S01]  /*366f0*/  IADD3 R0, PT, PT, R243.reuse, 0x1, RZ ;  /* 0x00000001f3007810 */ /* 0x040fe20007ffe0ff */
[----:B------:R-:W4:Y:S01]  /*36700*/  LDCU.64 UR42, c[0x0][0x398] ;  /* 0x00007300ff2a77ac */ /* 0x000f220008000a00 */
[----:B------:R-:W1:Y:S01]  /*36710*/  S2R R28, SR_TID.X ;  /* 0x00000000001c7919 */ /* 0x000e620000002100 */
[----:B------:R-:W-:Y:S01]  /*36720*/  MOV R31, R130 ;  /* 0x00000082001f7202 */ /* 0x000fe20000000f00 */
        /* <DEDUP_REMOVED lines=31> */
[----:B-1----:R-:W-:Y:S01]  /*36920*/  LOP3.LUT R28, R28, 0x1f, RZ, 0xc0, !PT ;  /* 0x0000001f1c1c7812 */ /* 0x002fe200078ec0ff */
[----:B------:R-:W1:Y:S01]  /*36930*/  LDCU UR40, c[0x0][0x3b4] ;  /* 0x00007680ff2877ac */ /* 0x000e620008000800 */
[C---:B------:R-:W-:Y:S01]  /*36940*/  VIADD R3, R243.reuse, 0x7f ;  /* 0x0000007ff3037836 */ /* 0x040fe20000000000 */
[----:B------:R-:W-:-:S02]  /*36950*/  IADD3 R2, PT, PT, R243, 0x2, RZ ;  /* 0x00000002f3027810 */ /* 0x000fc40007ffe0ff */
[----:B------:R-:W-:Y:S01]  /*36960*/  LEA R240, R28, UR4, 0x4 ;  /* 0x000000041cf07c11 */ /* 0x000fe2000f8e20ff */
[----:B------:R-:W-:Y:S01]  /*36970*/  BAR.SYNC.DEFER_BLOCKING 0x0 ;  /* 0x0000000000007b1d */ /* 0x000fe20000010000 */
[----:B------:R-:W-:Y:S01]  /*36980*/  MOV R218, R156 ;  /* 0x0000009c00da7202 */ /* 0x000fe20000000f00 */
[----:B------:R-:W-:Y:S01]  /*36990*/  IMAD.MOV.U32 R225, RZ, RZ, R198 ;  /* 0x000000ffffe17224 */ /* 0x000fe200078e00c6 */
[----:B------:R-:W-:Y:S01]  /*369a0*/  MOV R224, R196 ;  /* 0x000000c400e07202 */ /* 0x000fe20000000f00 */
[----:B------:R-:W-:Y:S01]  /*369b0*/  IMAD.MOV.U32 R227, RZ, RZ, R154 ;  /* 0x000000ffffe37224 */ /* 0x000fe200078e009a */
[----:B------:R-:W-:Y:S01]  /*369c0*/  MOV R226, R152 ;  /* 0x0000009800e27202 */ /* 0x000fe20000000f00 */
[----:B------:R-:W-:Y:S01]  /*369d0*/  IMAD.MOV.U32 R229, RZ, RZ, R199 ;  /* 0x000000ffffe57224 */ /* 0x000fe200078e00c7 */
[----:B------:R-:W-:Y:S01]  /*369e0*/  MOV R228, R197 ;  /* 0x000000c500e47202 */ /* 0x000fe20000000f00 */
[----:B------:R-:W4:Y:S01]  /*369f0*/  LDL.LU R28, [R1+0x1a0] ;  /* 0x0001a000011c7983 */ /* 0x000f220000300800 */
[----:B------:R-:W-:Y:S01]  /*36a00*/  MOV R230, R153 ;  /* 0x0000009900e67202 */ /* 0x000fe20000000f00 */
[----:B------:R-:W-:Y:S01]  /*36a10*/  IMAD.MOV.U32 R231, RZ, RZ, R155 ;  /* 0x000000ffffe77224 */ /* 0x000fe200078e009b */
[----:B------:R-:W-:Y:S01]  /*36a20*/  MOV R236, R248 ;  /* 0x000000f800ec7202 */ /* 0x000fe20000000f00 */
[----:B------:R-:W-:Y:S01]  /*36a30*/  IMAD.MOV.U32 R237, RZ, RZ, R250 ;  /* 0x000000ffffed7224 */ /* 0x000fe200078e00fa */
[----:B------:R-:W-:Y:S01]  /*36a40*/  MOV R238, R20 ;  /* 0x0000001400ee7202 */ /* 0x000fe20000000f00 */
[----:B------:R-:W-:Y:S01]  /*36a50*/  IMAD.MOV.U32 R239, RZ, RZ, R22 ;  /* 0x000000ffffef7224 */ /* 0x000fe200078e0016 */
[----:B------:R-:W1:Y:S01]  /*36a60*/  LDCU.64 UR44, c[0x0][0x390] ;  /* 0x00007200ff2c77ac */ /* 0x000e620008000a00 */
[----:B------:R-:W1:Y:S01]  /*36a70*/  LDCU.64 UR32, c[0x0][0x398] ;  /* 0x00007300ff2077ac */ /* 0x000e620008000a00 */
[----:B------:R-:W1:Y:S01]  /*36a80*/  LDCU.64 UR34, c[0x0][0x398] ;  /* 0x00007300ff2277ac */ /* 0x000e620008000a00 */
[----:B------:R-:W1:Y:S01]  /*36a90*/  LDCU UR5, c[0x0][0x3b8] ;  /* 0x00007700ff0577ac */ /* 0x000e620008000800 */
[----:B------:R-:W1:Y:S01]  /*36aa0*/  LDCU.64 UR36, c[0x0][0x398] ;  /* 0x00007300ff2477ac */ /* 0x000e620008000a00 */
[----:B------:R-:W1:Y:S01]  /*36ab0*/  LDCU UR52, c[0x0][0x39c] ;  /* 0x00007380ff3477ac */ /* 0x000e620008000800 */
[----:B------:R-:W1:Y:S01]  /*36ac0*/  LDCU UR53, c[0x0][0x39c] ;  /* 0x00007380ff3577ac */ /* 0x000e620008000800 */
[----:B------:R-:W1:Y:S01]  /*36ad0*/  LDCU.64 UR38, c[0x0][0x398] ;  /* 0x00007300ff2677ac */ /* 0x000e620008000a00 */
[----:B------:R-:W1:Y:S01]  /*36ae0*/  LDCU UR77, c[0x0][0x39c] ;  /* 0x00007380ff4d77ac */ /* 0x000e620008000800 */
[----:B------:R-:W1:Y:S01]  /*36af0*/  LDCU.64 UR46, c[0x0][0x398] ;  /* 0x00007300ff2e77ac */ /* 0x000e620008000a00 */
[----:B------:R-:W1:Y:S01]  /*36b00*/  LDCU.64 UR48, c[0x0][0x398] ;  /* 0x00007300ff3077ac */ /* 0x000e620008000a00 */
[----:B------:R-:W1:Y:S01]  /*36b10*/  LDCU.64 UR50, c[0x0][0x398] ;  /* 0x00007300ff3277ac */ /* 0x000e620008000a00 */
[----:B------:R-:W1:Y:S01]  /*36b20*/  LDCU UR76, c[0x0][0x39c] ;  /* 0x00007380ff4c77ac */ /* 0x000e620008000800 */
        /* <DEDUP_REMOVED lines=44> */
[----:B--2---:R-:W-:-:S02]  /*36df0*/  ISETP.GE.AND P4, PT, R0, R30, PT ;  /* 0x0000001e0000720c */ /* 0x004fc40003f86270 */
[----:B---3--:R-:W-:Y:S02]  /*36e00*/  ISETP.GE.AND P2, PT, R242, R29, PT ;  /* 0x0000001df200720c */ /* 0x008fe40003f46270 */
[----:B------:R-:W-:Y:S01]  /*36e10*/  MOV R82, R92 ;  /* 0x0000005c00527202 */ /* 0x000fe20000000f00 */
[----:B------:R-:W2:Y:S01]  /*36e20*/  LDL.LU R29, [R1+0x1a8] ;  /* 0x0001a800011d7983 */ /* 0x000ea20000300800 */
[----:B------:R-:W-:Y:S01]  /*36e30*/  IMAD.MOV.U32 R30, RZ, RZ, R128 ;  /* 0x000000ffff1e7224 */ /* 0x000fe200078e0080 */
[----:B------:R-:W-:Y:S02]  /*36e40*/  MOV R90, R140 ;  /* 0x0000008c005a7202 */ /* 0x000fe40000000f00 */
[----:B------:R-:W-:Y:S01]  /*36e50*/  MOV R130, R100 ;  /* 0x0000006400827202 */ /* 0x000fe20000000f00 */
[----:B------:R-:W3:Y:S01]  /*36e60*/  LDL.LU R32, [R1+0x280] ;  /* 0x0002800001207983 */ /* 0x000ee20000300800 */
[----:B------:R-:W-:Y:S01]  /*36e70*/  MOV R178, R104 ;  /* 0x0000006800b27202 */ /* 0x000fe20000000f00 */
[----:B------:R-:W-:Y:S01]  /*36e80*/  IMAD.MOV.U32 R187, RZ, RZ, R110 ;  /* 0x000000ffffbb7224 */ /* 0x000fe200078e006e */
[----:B------:R-:W-:Y:S01]  /*36e90*/  MOV R186, R108 ;  /* 0x0000006c00ba7202 */ /* 0x000fe20000000f00 */
[----:B------:R-:W3:Y:S01]  /*36ea0*/  LDL.LU R33, [R1+0x288] ;  /* 0x0002880001217983 */ /* 0x000ee20000300800 */
[----:B------:R-:W-:Y:S01]  /*36eb0*/  MOV R182, R168 ;  /* 0x000000a800b67202 */ /* 0x000fe20000000f00 */
[----:B------:R-:W1:Y:S01]  /*36ec0*/  LDCU UR4, c[0x0][0x398] ;  /* 0x00007300ff0477ac */ /* 0x000e620008000800 */
[----:B------:R-:W-:-:S02]  /*36ed0*/  MOV R194, R157 ;  /* 0x0000009d00c27202 */ /* 0x000fc40000000f00 */
[----:B------:R-:W-:Y:S02]  /*36ee0*/  MOV R192, R193 ;  /* 0x000000c100c07202 */ /* 0x000fe40000000f00 */
[----:B------:R-:W-:Y:S02]  /*36ef0*/  MOV R158, R16 ;  /* 0x00000010009e7202 */ /* 0x000fe40000000f00 */
[----:B------:R-:W-:Y:S02]  /*36f00*/  ISETP.GE.AND P0, PT, R3, UR31, PT ;  /* 0x0000001f03007c0c */ /* 0x000fe4000bf06270 */
[----:B----4-:R-:W-:Y:S02]  /*36f10*/  ISETP.GE.AND P1, PT, R252, UR42, PT ;  /* 0x0000002afc007c0c */ /* 0x010fe4000bf26270 */
[----:B------:R-:W-:Y:S01]  /*36f20*/  ISETP.GE.AND P5, PT, R2, UR43, PT ;  /* 0x0000002b02007c0c */ /* 0x000fe2000bfa6270 */
[----:B--2---:R-:W-:Y:S01]  /*36f30*/  STSM.16.M88.4 [R240], R28 ;  /* 0x0000001cf0007844 */ /* 0x004fe20000000200 */
[----:B------:R-:W-:-:S03]  /*36f40*/  NOP ;  /* 0x0000000000007918 */ /* 0x000fc60000000000 */
[----:B------:R-:W2:Y:S01]  /*36f50*/  LDS.128 R28, [R240] ;  /* 0x00000000f01c7984 */ /* 0x000ea20000000c00 */
[----:B------:R-:W-:Y:S01]  /*36f60*/  NOP ;  /* 0x0000000000007918 */ /* 0x000fe20000000000 */
[----:B------:R-:W-:Y:S02]  /*36f70*/  IMAD.MOV.U32 R193, RZ, RZ, R195 ;  /* 0x000000ffffc17224 */ /* 0x000fe400078e00c3 */
[----:B-1----:R-:W-:Y:S02]  /*36f80*/  IMAD R3, R242, UR40, RZ ;  /* 0x00000028f2037c24 */ /* 0x002fe4000f8e02ff */
[----:B------:R-:W-:Y:S01]  /*36f90*/  IMAD R0, R252, UR40, RZ ;  /* 0x00000028fc007c24 */ /* 0x000fe2000f8e02ff */
[----:B------:R-:W-:Y:S01]  /*36fa0*/  ISETP.LT.AND P2, PT, R243, UR33, !P2 ;  /* 0x00000021f3007c0c */ /* 0x000fe2000d741270 */
[----:B------:R-:W1:Y:S01]  /*36fb0*/  LDCU.64 UR42, c[0x0][0x398] ;  /* 0x00007300ff2a77ac */ /* 0x000e620008000a00 */
[----:B------:R-:W4:Y:S01]  /*36fc0*/  LDCU UR31, c[0x0][0x398] ;  /* 0x00007300ff1f77ac */ /* 0x000f220008000800 */
[----:B--2---:R2:W-:Y:S04]  /*36fd0*/  STL.64 [R1+0xc0], R28 ;  /* 0x0000c01c01007387 */ /* 0x0045e80000100a00 */
[----:B---3--:R-:W-:Y:S01]  /*36fe0*/  STSM.16.M88.4 [R240], R32 ;  /* 0x00000020f0007844 */ /* 0x008fe20000000200 */
[----:B------:R-:W-:-:S03]  /*36ff0*/  NOP ;  /* 0x0000000000007918 */ /* 0x000fc60000000000 */
[----:B------:R3:W-:Y:S01]  /*37000*/  STL.64 [R1+0xc8], R30 ;  /* 0x0000c81e01007387 */ /* 0x0007e20000100a00 */
[----:B------:R-:W-:Y:S01]  /*37010*/  IMAD.MOV.U32 R195, RZ, RZ, R159 ;  /* 0x000000ffffc37224 */ /* 0x000fe200078e009f */
[----:B------:R-:W-:Y:S01]  /*37020*/  LEA R2, P3, R3, UR44, 0x2 ;  /* 0x0000002c03027c11 */ /* 0x000fe2000f8610ff */
[----:B------:R-:W1:Y:S01]  /*37030*/  LDCU.64 UR40, c[0x0][0x398] ;  /* 0x00007300ff2877ac */ /* 0x000e620008000a00 */
[----:B--2---:R-:W2:Y:S01]  /*37040*/  LDL.LU R28, [R1+0x1a4] ;  /* 0x0001a400011c7983 */ /* 0x004ea20000300800 */
[----:B------:R-:W-:Y:S01]  /*37050*/  ISETP.LT.AND P1, PT, R243, UR35, !P1 ;  /* 0x00000023f3007c0c */ /* 0x000fe2000cf21270 */
[----:B------:R-:W1:Y:S02]  /*37060*/  LDCU UR33, c[0x0][0x398] ;  /* 0x00007300ff2177ac */ /* 0x000e640008000800 */
[----:B------:R-:W2:Y:S04]  /*37070*/  LDL.LU R29, [R1+0x1ac] ;  /* 0x0001ac00011d7983 */ /* 0x000ea80000300800 */
[----:B------:R-:W1:Y:S01]  /*37080*/  LDS.128 R32, [R240] ;  /* 0x00000000f0207984 */ /* 0x000e620000000c00 */
[----:B---3--:R-:W-:Y:S01]  /*37090*/  IMAD.MOV.U32 R30, RZ, RZ, R129 ;  /* 0x000000ffff1e7224 */ /* 0x008fe200078e0081 */
[----:B------:R-:W-:Y:S01]  /*370a0*/  MOV R31, R131 ;  /* 0x00000083001f7202 */ /* 0x000fe20000000f00 */
[----:B------:R-:W-:Y:S01]  /*370b0*/  NOP ;  /* 0x0000000000007918 */ /* 0x000fe20000000000 */
[----:B------:R-:W-:Y:S01]  /*370c0*/  IMAD.MOV.U32 R159, RZ, RZ, R18 ;  /* 0x000000ffff9f7224 */ /* 0x000fe200078e0012 */
[----:B------:R-:W-:Y:S01]  /*370d0*/  LEA.HI.X.SX32 R3, R3, UR45, 0x2, P3 ;  /* 0x0000002d03037c11 */ /* 0x000fe200098f16ff */
[----:B------:R-:W3:Y:S01]  /*370e0*/  LDCU UR35, c[0x0][0x3b8] ;  /* 0x00007700ff2377ac */ /* 0x000ee20008000800 */
[----:B-1----:R-:W-:Y:S04]  /*370f0*/  STL.64 [R1+0xb0], R32 ;  /* 0x0000b02001007387 */ /* 0x002fe80000100a00 */
[----:B------:R-:W-:Y:S04]  /*37100*/  STL.64 [R1+0xb8], R34 ;  /* 0x0000b82201007387 */ /* 0x000fe80000100a00 */
[----:B--2---:R1:W-:Y:S02]  /*37110*/  STSM.16.M88.4 [R240], R28 ;  /* 0x0000001cf0007844 */ /* 0x0043e40000000200 */
[----:B-1----:R-:W-:Y:S01]  /*37120*/  IMAD.MOV.U32 R30, RZ, RZ, R5 ;  /* 0x000000ffff1e7224 */ /* 0x002fe200078e0005 */
[----:B------:R-:W-:Y:S01]  /*37130*/  MOV R31, R7 ;  /* 0x00000007001f7202 */ /* 0x000fe20000000f00 */
[----:B------:R-:W-:Y:S01]  /*37140*/  NOP ;  /* 0x0000000000007918 */ /* 0x000fe20000000000 */
[----:B------:R-:W2:Y:S04]  /*37150*/  LDL.LU R28, [R1+0x284] ;  /* 0x00028400011c7983 */ /* 0x000ea80000300800 */
[----:B------:R-:W1:Y:S04]  /*37160*/  LDS.128 R4, [R240] ;  /* 0x00000000f0047984 */ /* 0x000e680000000c00 */
[----:B------:R-:W2:Y:S01]  /*37170*/  LDL.LU R29, [R1+0x28c] ;  /* 0x00028c00011d7983 */ /* 0x000ea20000300800 */
[----:B------:R-:W-:-:S03]  /*37180*/  NOP ;  /* 0x0000000000007918 */ /* 0x000fc60000000000 */
[----:B-1----:R1:W-:Y:S04]  /*37190*/  STL.64 [R1+0xa0], R4 ;  /* 0x0000a00401007387 */ /* 0x0023e80000100a00 */
[----:B------:R3:W-:Y:S04]  /*371a0*/  STL.64 [R1+0xa8], R6 ;  /* 0x0000a80601007387 */ /* 0x0007e80000100a00 */
[----:B-1----:R-:W4:Y:S04]  /*371b0*/  LDL.LU R4, [R1+0x190] ;  /* 0x0001900001047983 */ /* 0x002f280000300800 */
[----:B------:R-:W4:Y:S01]  /*371c0*/  LDL.LU R5, [R1+0x198] ;  /* 0x0001980001057983 */ /* 0x000f220000300800 */
[----:B---3--:R-:W-:Y:S01]  /*371d0*/  IMAD.MOV.U32 R6, RZ, RZ, R76 ;  /* 0x000000ffff067224 */ /* 0x008fe200078e004c */
[----:B------:R-:W-:-:S02]  /*371e0*/  MOV R7, R78 ;  /* 0x0000004e00077202 */ /* 0x000fc40000000f00 */
[----:B--2---:R-:W-:Y:S01]  /*371f0*/  STSM.16.M88.4 [R240], R28 ;  /* 0x0000001cf0007844 */ /* 0x004fe20000000200 */
[----:B------:R-:W-:-:S03]  /*37200*/  NOP ;  /* 0x0000000000007918 */ /* 0x000fc60000000000 */
[----:B------:R-:W1:Y:S01]  /*37210*/  LDS.128 R28, [R240] ;  /* 0x00000000f01c7984 */ /* 0x000e620000000c00 */
[----:B------:R-:W-:-:S03]  /*37220*/  NOP ;  /* 0x0000000000007918 */ /* 0x000fc60000000000 */
[----:B-1----:R-:W-:Y:S04]  /*37230*/  STL.64 [R1+0x90], R28 ;  /* 0x0000901c01007387 */ /* 0x002fe80000100a00 */
[----:B------:R-:W-:Y:S04]  /*37240*/  STL.64 [R1+0x98], R30 ;  /* 0x0000981e01007387 */ /* 0x000fe80000100a00 */
[----:B----4-:R1:W-:Y:S01]  /*37250*/  STSM.16.M88.4 [R240], R4 ;  /* 0x00000004f0007844 */ /* 0x0103e20000000200 */
[----:B------:R-:W-:-:S03]  /*37260*/  NOP ;  /* 0x0000000000007918 */ /* 0x000fc60000000000 */
[----:B------:R-:W2:Y:S04]  /*37270*/  LDS.128 R28, [R240] ;  /* 0x00000000f01c7984 */ /* 0x000ea80000000c00 */
[----:B-1----:R-:W3:Y:S04]  /*37280*/  LDL.LU R4, [R1+0x270] ;  /* 0x0002700001047983 */ /* 0x002ee80000300800 */
[----:B------:R-:W3:Y:S04]  /*37290*/  LDL.LU R5, [R1+0x278] ;  /* 0x0002780001057983 */ /* 0x000ee80000300800 */
[----:B--2---:R1:W-:Y:S04]  /*372a0*/  STL.64 [R1+0x80], R28 ;  /* 0x0000801c01007387 */ /* 0x0043e80000100a00 */
[----:B------:R2:W-:Y:S04]  /*372b0*/  STL.64 [R1+0x88], R30 ;  /* 0x0000881e01007387 */ /* 0x0005e80000100a00 */
[----:B-1----:R-:W4:Y:S04]  /*372c0*/  LDL.LU R28, [R1+0x194] ;  /* 0x00019400011c7983 */ /* 0x002f280000300800 */
[----:B------:R-:W4:Y:S01]  /*372d0*/  LDL.LU R29, [R1+0x19c] ;  /* 0x00019c00011d7983 */ /* 0x000f220000300800 */
[----:B------:R-:W-:Y:S01]  /*372e0*/  IMAD.MOV.U32 R6, RZ, RZ, R8 ;  /* 0x000000ffff067224 */ /* 0x000fe200078e0008 */
[----:B------:R-:W-:Y:S01]  /*372f0*/  MOV R7, R10 ;  /* 0x0000000a00077202 */ /* 0x000fe20000000f00 */
[----:B------:R-:W-:Y:S01]  /*37300*/  NOP ;  /* 0x0000000000007918 */ /* 0x000fe20000000000 */
[----:B--2---:R-:W-:Y:S01]  /*37310*/  IMAD.MOV.U32 R30, RZ, RZ, R77 ;  /* 0x000000ffff1e7224 */ /* 0x004fe200078e004d */
[----:B------:R-:W-:-:S02]  /*37320*/  MOV R31, R79 ;  /* 0x0000004f001f7202 */ /* 0x000fc40000000f00 */
[----:B---3--:R-:W-:Y:S01]  /*37330*/  STSM.16.M88.4 [R240], R4 ;  /* 0x00000004f0007844 */ /* 0x008fe20000000200 */
[----:B------:R-:W-:-:S03]  /*37340*/  NOP ;  /* 0x0000000000007918 */ /* 0x000fc60000000000 */
[----:B------:R-:W1:Y:S01]  /*37350*/  LDS.128 R4, [R240] ;  /* 0x00000000f0047984 */ /* 0x000e620000000c00 */
[----:B------:R-:W-:-:S03]  /*37360*/  NOP ;  /* 0x0000000000007918 */ /* 0x000fc60000000000 */
[----:B----4-:R-:W-:Y:S01]  /*37370*/  STSM.16.M88.4 [R240], R28 ;  /* 0x0000001cf0007844 */ /* 0x010fe20000000200 */
[----:B------:R-:W-:-:S03]  /*37380*/  NOP ;  /* 0x0000000000007918 */ /* 0x000fc60000000000 */
[----:B------:R-:W2:Y:S01]  /*37390*/  LDS.128 R244, [R240] ;  /* 0x00000000f0f47984 */ /* 0x000ea20000000c00 */
[----:B-1----:R-:W-:-:S03]  /*373a0*/  IMAD.MOV.U32 R241, RZ, RZ, R4 ;  /* 0x000000fffff17224 */ /* 0x002fc600078e0004 */
[----:B------:R-:W-:Y:S04]  /*373b0*/  STL [R1+0x74], R5 ;  /* 0x0000740501007387 */ /* 0x000fe80000100800 */
[----:B------:R-:W-:Y:S01]  /*373c0*/  STL.64 [R1+0x78], R6 ;  /* 0x0000780601007387 */ /* 0x000fe20000100a00 */
[----:B------:R-:W-:Y:S01]  /*373d0*/  MOV R34, R9 ;  /* 0x0000000900227202 */ /* 0x000fe20000000f00 */
[----:B------:R-:W-:Y:S01]  /*373e0*/  IMAD.MOV.U32 R35, RZ, RZ, R11 ;  /* 0x000000ffff237224 */ /* 0x000fe200078e000b */
[----:B------:R-:W-:Y:S01]  /*373f0*/  NOP ;  /* 0x0000000000007918 */ /* 0x000fe20000000000 */
[----:B------:R-:W-:Y:S04]  /*37400*/  STL [R1+0x113c], R241 ;  /* 0x00113cf101007387 */ /* 0x000fe80000100800 */
[----:B------:R-:W3:Y:S04]  /*37410*/  LDL.LU R32, [R1+0x274] ;  /* 0x0002740001207983 */ /* 0x000ee80000300800 */
[----:B------:R-:W3:Y:S04]  /*37420*/  LDL.LU R33, [R1+0x27c] ;  /* 0x00027c0001217983 */ /* 0x000ee80000300800 */
[----:B--2---:R-:W-:Y:S04]  /*37430*/  STL [R1+0x1144], R246 ;  /* 0x001144f601007387 */ /* 0x004fe80000100800 */
[----:B------:R-:W-:Y:S04]  /*37440*/  STL [R1+0x1140], R247 ;  /* 0x001140f701007387 */ /* 0x000fe80000100800 */
[----:B------:R-:W2:Y:S04]  /*37450*/  LDL.LU R36, [R1+0x180] ;  /* 0x0001800001247983 */ /* 0x000ea80000300800 */
[----:B------:R-:W2:Y:S04]  /*37460*/  LDL.LU R37, [R1+0x188] ;  /* 0x0001880001257983 */ /* 0x000ea80000300800 */
[----:B------:R-:W4:Y:S04]  /*37470*/  LDL.LU R28, [R1+0x260] ;  /* 0x00026000011c7983 */ /* 0x000f280000300800 */
[----:B------:R-:W4:Y:S01]  /*37480*/  LDL.LU R29, [R1+0x268] ;  /* 0x00026800011d7983 */ /* 0x000f220000300800 */
[----:B------:R-:W-:Y:S01]  /*37490*/  MOV R30, R12 ;  /* 0x0000000c001e7202 */ /* 0x000fe20000000f00 */
[----:B------:R-:W-:-:S02]  /*374a0*/  IMAD.MOV.U32 R31, RZ, RZ, R14 ;  /* 0x000000ffff1f7224 */ /* 0x000fc400078e000e */
[----:B---3--:R-:W-:Y:S01]  /*374b0*/  STSM.16.M88.4 [R240], R32 ;  /* 0x00000020f0007844 */ /* 0x008fe20000000200 */
[----:B------:R-:W-:-:S03]  /*374c0*/  NOP ;  /* 0x0000000000007918 */ /* 0x000fc60000000000 */
[----:B------:R-:W1:Y:S01]  /*374d0*/  LDS.128 R8, [R240] ;  /* 0x00000000f0087984 */ /* 0x000e620000000c00 */
[----:B------:R-:W-:-:S03]  /*374e0*/  NOP ;  /* 0x0000000000007918 */ /* 0x000fc60000000000 */
[----:B--2---:R-:W-:Y:S01]  /*374f0*/  STSM.16.M88.4 [R240], R36 ;  /* 0x00000024f0007844 */ /* 0x004fe20000000200 */
[----:B------:R-:W-:-:S03]  /*37500*/  NOP ;  /* 0x0000000000007918 */ /* 0x000fc60000000000 */
[----:B------:R-:W2:Y:S01]  /*37510*/  LDS.128 R4, [R240] ;  /* 0x00000000f0047984 */ /* 0x000ea20000000c00 */
[----:B------:R-:W-:-:S03]  /*37520*/  NOP ;  /* 0x0000000000007918 */ /* 0x000fc60000000000 */
[----:B----4-:R3:W-:Y:S01]  /*37530*/  STSM.16.M88.4 [R240], R28 ;  /* 0x0000001cf0007844 */ /* 0x0107e20000000200 */
[----:B------:R-:W-:-:S03]  /*37540*/  NOP ;  /* 0x0000000000007918 */ /* 0x000fc60000000000 */
[----:B------:R-:W4:Y:S04]  /*37550*/  LDS.128 R32, [R240] ;  /* 0x00000000f0207984 */ /* 0x000f280000000c00 */
[----:B---3--:R-:W3:Y:S04]  /*37560*/  LDL.LU R28, [R1+0x184] ;  /* 0x00018400011c7983 */ /* 0x008ee80000300800 */
[----:B------:R-:W3:Y:S04]  /*37570*/  LDL.LU R29, [R1+0x18c] ;  /* 0x00018c00011d7983 */ /* 0x000ee80000300800 */
[----:B------:R-:W2:Y:S04]  /*37580*/  LDL.LU R44, [R1+0x264] ;  /* 0x00026400012c7983 */ /* 0x000ea80000300800 */
[----:B------:R-:W2:Y:S01]  /*37590*/  LDL.LU R45, [R1+0x26c] ;  /* 0x00026c00012d7983 */ /* 0x000ea20000300800 */
[----:B------:R-:W-:Y:S01]  /*375a0*/  MOV R30, R81 ;  /* 0x00000051001e7202 */ /* 0x000fe20000000f00 */
[----:B------:R-:W-:Y:S01]  /*375b0*/  IMAD.MOV.U32 R31, RZ, RZ, R83 ;  /* 0x000000ffff1f7224 */ /* 0x000fe200078e0053 */
[----:B------:R-:W-:Y:S01]  /*375c0*/  NOP ;  /* 0x0000000000007918 */ /* 0x000fe20000000000 */
[----:B------:R-:W4:Y:S04]  /*375d0*/  LDL.LU R48, [R1+0x170] ;  /* 0x0001700001307983 */ /* 0x000f280000300800 */
[----:B------:R-:W4:Y:S04]  /*375e0*/  LDL.LU R49, [R1+0x178] ;  /* 0x0001780001317983 */ /* 0x000f280000300800 */
[----:B------:R-:W4:Y:S04]  /*375f0*/  LDL.LU R40, [R1+0x250] ;  /* 0x0002500001287983 */ /* 0x000f280000300800 */
[----:B------:R-:W4:Y:S04]  /*37600*/  LDL.LU R41, [R1+0x258] ;  /* 0x0002580001297983 */ /* 0x000f280000300800 */
[----:B---3--:R-:W-:Y:S01]  /*37610*/  STSM.16.M88.4 [R240], R28 ;  /* 0x0000001cf0007844 */ /* 0x008fe20000000200 */
[----:B------:R-:W-:-:S03]  /*37620*/  NOP ;  /* 0x0000000000007918 */ /* 0x000fc60000000000 */
[----:B------:R-:W3:Y:S01]  /*37630*/  LDS.128 R36, [R240] ;  /* 0x00000000f0247984 */ /* 0x000ee20000000c00 */
[----:B------:R-:W-:-:S03]  /*37640*/  NOP ;  /* 0x0000000000007918 */ /* 0x000fc60000000000 */
[----:B--2---:R-:W-:Y:S01]  /*37650*/  STSM.16.M88.4 [R240], R44 ;  /* 0x0000002cf0007844 */ /* 0x004fe20000000200 */
[----:B------:R-:W-:-:S03]  /*37660*/  NOP ;  /* 0x0000000000007918 */ /* 0x000fc60000000000 */
[----:B------:R-:W2:Y:S01]  /*37670*/  LDS.128 R28, [R240] ;  /* 0x00000000f01c7984 */ /* 0x000ea20000000c00 */
[----:B------:R-:W-:-:S03]  /*37680*/  NOP ;  /* 0x0000000000007918 */ /* 0x000fc60000000000 */
[----:B----4-:R-:W-:Y:S01]  /*37690*/  STSM.16.M88.4 [R240], R48 ;  /* 0x00000030f0007844 */ /* 0x010fe20000000200 */
[----:B------:R-:W-:-:S03]  /*376a0*/  NOP ;  /* 0x0000000000007918 */ /* 0x000fc60000000000 */
[----:B------:R-:W4:Y:S01]  /*376b0*/  LDS.128 R12, [R240] ;  /* 0x00000000f00c7984 */ /* 0x000f220000000c00 */
[----:B------:R-:W-:-:S03]  /*376c0*/  NOP ;  /* 0x0000000000007918 */ /* 0x000fc60000000000 */
[----:B------:R1:W-:Y:S01]  /*376d0*/  STSM.16.M88.4 [R240], R40 ;  /* 0x00000028f0007844 */ /* 0x0003e20000000200 */
[----:B------:R-:W-:-:S03]  /*376e0*/  NOP ;  /* 0x0000000000007918 */ /* 0x000fc60000000000 */
[----:B------:R-:W2:Y:S04]  /*376f0*/  LDS.128 R44, [R240] ;  /* 0x00000000f02c7984 */ /* 0x000ea80000000c00 */
[----:B-1----:R-:W2:Y:S04]  /*37700*/  LDL.LU R40, [R1+0x174] ;  /* 0x0001740001287983 */ /* 0x002ea80000300800 */
[----:B------:R-:W2:Y:S04]  /*37710*/  LDL.LU R41, [R1+0x17c] ;  /* 0x00017c0001297983 */ /* 0x000ea80000300800 */
[----:B------:R-:W3:Y:S04]  /*37720*/  LDL.LU R60, [R1+0x254] ;  /* 0x00025400013c7983 */ /* 0x000ee80000300800 */
[----:B------:R-:W3:Y:S01]  /*37730*/  LDL.LU R61, [R1+0x25c] ;  /* 0x00025c00013d7983 */ /* 0x000ee20000300800 */
[----:B------:R-:W-:Y:S01]  /*37740*/  MOV R42, R85 ;  /* 0x00000055002a7202 */ /* 0x000fe20000000f00 */
[----:B------:R-:W-:Y:S01]  /*37750*/  IMAD.MOV.U32 R43, RZ, RZ, R87 ;  /* 0x000000ffff2b7224 */ /* 0x000fe200078e0057 */
[----:B------:R-:W-:Y:S01]  /*37760*/  NOP ;  /* 0x0000000000007918 */ /* 0x000fe20000000000 */
[----:B------:R-:W4:Y:S04]  /*37770*/  LDL.LU R64, [R1+0x160] ;  /* 0x0001600001407983 */ /* 0x000f280000300800 */
[----:B------:R-:W4:Y:S04]  /*37780*/  LDL.LU R65, [R1+0x168] ;  /* 0x0001680001417983 */ /* 0x000f280000300800 */
[----:B------:R-:W4:Y:S04]  /*37790*/  LDL.LU R56, [R1+0x240] ;  /* 0x0002400001387983 */ /* 0x000f280000300800 */
[----:B------:R-:W4:Y:S04]  /*377a0*/  LDL.LU R57, [R1+0x248] ;  /* 0x0002480001397983 */ /* 0x000f280000300800 */
[----:B--2---:R-:W-:Y:S01]  /*377b0*/  STSM.16.M88.4 [R240], R40 ;  /* 0x00000028f0007844 */ /* 0x004fe20000000200 */
[----:B------:R-:W-:-:S03]  /*377c0*/  NOP ;  /* 0x0000000000007918 */ /* 0x000fc60000000000 */
[----:B------:R-:W1:Y:S01]  /*377d0*/  LDS.128 R52, [R240] ;  /* 0x00000000f0347984 */ /* 0x000e620000000c00 */
[----:B------:R-:W-:-:S03]  /*377e0*/  NOP ;  /* 0x0000000000007918 */ /* 0x000fc60000000000 */
[----:B---3--:R-:W-:Y:S01]  /*377f0*/  STSM.16.M88.4 [R240], R60 ;  /* 0x0000003cf0007844 */ /* 0x008fe20000000200 */
[----:B------:R-:W-:-:S03]  /*37800*/  NOP ;  /* 0x0000000000007918 */ /* 0x000fc60000000000 */
[----:B------:R-:W2:Y:S01]  /*37810*/  LDS.128 R48, [R240] ;  /* 0x00000000f0307984 */ /* 0x000ea20000000c00 */
[----:B------:R-:W-:-:S03]  /*37820*/  NOP ;  /* 0x0000000000007918 */ /* 0x000fc60000000000 */
[----:B----4-:R-:W-:Y:S01]  /*37830*/  STSM.16.M88.4 [R240], R64 ;  /* 0x00000040f0007844 */ /* 0x010fe20000000200 */
[----:B------:R-:W-:-:S03]  /*37840*/  NOP ;  /* 0x0000000000007918 */ /* 0x000fc60000000000 */
[----:B------:R-:W3:Y:S01]  /*37850*/  LDS.128 R40, [R240] ;  /* 0x00000000f0287984 */ /* 0x000ee20000000c00 */
[----:B------:R-:W-:-:S03]  /*37860*/  NOP ;  /* 0x0000000000007918 */ /* 0x000fc60000000000 */
[----:B------:R4:W-:Y:S01]  /*37870*/  STSM.16.M88.4 [R240], R56 ;  /* 0x00000038f0007844 */ /* 0x0009e20000000200 */
[----:B------:R-:W-:-:S03]  /*37880*/  NOP ;  /* 0x0000000000007918 */ /* 0x000fc60000000000 */
[----:B------:R-:W1:Y:S04]  /*37890*/  LDS.128 R60, [R240] ;  /* 0x00000000f03c7984 */ /* 0x000e680000000c00 */
[----:B----4-:R-:W4:Y:S04]  /*378a0*/  LDL.LU R56, [R1+0x164] ;  /* 0x0001640001387983 */ /* 0x010f280000300800 */
[----:B------:R-:W4:Y:S04]  /*378b0*/  LDL.LU R57, [R1+0x16c] ;  /* 0x00016c0001397983 */ /* 0x000f280000300800 */
[----:B------:R-:W2:Y:S04]  /*378c0*/  LDL.LU R76, [R1+0x244] ;  /* 0x00024400014c7983 */ /* 0x000ea80000300800 */
[----:B------:R-:W2:Y:S04]  /*378d0*/  LDL.LU R77, [R1+0x24c] ;  /* 0x00024c00014d7983 */ /* 0x000ea80000300800 */
[----:B------:R-:W3:Y:S04]  /*378e0*/  LDL.LU R80, [R1+0x150] ;  /* 0x0001500001507983 */ /* 0x000ee80000300800 */
[----:B------:R-:W3:Y:S04]  /*378f0*/  LDL.LU R81, [R1+0x158] ;  /* 0x0001580001517983 */ /* 0x000ee80000300800 */
[----:B------:R-:W3:Y:S04]  /*37900*/  LDL.LU R72, [R1+0x230] ;  /* 0x0002300001487983 */ /* 0x000ee80000300800 */
[----:B------:R-:W3:Y:S01]  /*37910*/  LDL.LU R73, [R1+0x238] ;  /* 0x0002380001497983 */ /* 0x000ee20000300800 */
[----:B------:R-:W-:Y:S01]  /*37920*/  MOV R58, R89 ;  /* 0x00000059003a7202 */ /* 0x000fe20000000f00 */
[----:B------:R-:W-:Y:S01]  /*37930*/  IMAD.MOV.U32 R59, RZ, RZ, R91 ;  /* 0x000000ffff3b7224 */ /* 0x000fe200078e005b */
[----:B------:R-:W-:Y:S01]  /*37940*/  NOP ;  /* 0x0000000000007918 */ /* 0x000fe20000000000 */
[----:B------:R-:W-:Y:S01]  /*37950*/  MOV R78, R181 ;  /* 0x000000b5004e7202 */ /* 0x000fe20000000f00 */
[----:B------:R-:W-:-:S02]  /*37960*/  IMAD.MOV.U32 R79, RZ, RZ, R183 ;  /* 0x000000ffff4f7224 */ /* 0x000fc400078e00b7 */
[----:B------:R-:W-:Y:S01]  /*37970*/  IMAD.MOV.U32 R83, RZ, RZ, R94 ;  /* 0x000000ffff537224 */ /* 0x000fe200078e005e */
[----:B----4-:R-:W-:Y:S01]  /*37980*/  STSM.16.M88.4 [R240], R56 ;  /* 0x00000038f0007844 */ /* 0x010fe20000000200 */
[----:B------:R-:W-:-:S03]  /*37990*/  NOP ;  /* 0x0000000000007918 */ /* 0x000fc60000000000 */
[----:B------:R-:W4:Y:S01]  /*379a0*/  LDS.128 R68, [R240] ;  /* 0x00000000f0447984 */ /* 0x000f220000000c00 */
[----:B------:R-:W-:-:S03]  /*379b0*/  NOP ;  /* 0x0000000000007918 */ /* 0x000fc60000000000 */
[----:B--2---:R-:W-:Y:S01]  /*379c0*/  STSM.16.M88.4 [R240], R76 ;  /* 0x0000004cf0007844 */ /* 0x004fe20000000200 */
[----:B------:R-:W-:-:S03]  /*379d0*/  NOP ;  /* 0x0000000000007918 */ /* 0x000fc60000000000 */
[----:B------:R-:W2:Y:S01]  /*379e0*/  LDS.128 R64, [R240] ;  /* 0x00000000f0407984 */ /* 0x000ea20000000c00 */
[----:B------:R-:W-:-:S03]  /*379f0*/  NOP ;  /* 0x0000000000007918 */ /* 0x000fc60000000000 */
[----:B---3--:R-:W-:Y:S01]  /*37a00*/  STSM.16.M88.4 [R240], R80 ;  /* 0x00000050f0007844 */ /* 0x008fe20000000200 */
[----:B------:R-:W-:-:S03]  /*37a10*/  NOP ;  /* 0x0000000000007918 */ /* 0x000fc60000000000 */
[----:B------:R-:W3:Y:S01]  /*37a20*/  LDS.128 R56, [R240] ;  /* 0x00000000f0387984 */ /* 0x000ee20000000c00 */
[----:B------:R-:W-:-:S03]  /*37a30*/  NOP ;  /* 0x0000000000007918 */ /* 0x000fc60000000000 */
[----:B------:R1:W-:Y:S01]  /*37a40*/  STSM.16.M88.4 [R240], R72 ;  /* 0x00000048f0007844 */ /* 0x0003e20000000200 */
[----:B------:R-:W-:-:S03]  /*37a50*/  NOP ;  /* 0x0000000000007918 */ /* 0x000fc60000000000 */
[----:B------:R-:W2:Y:S04]  /*37a60*/  LDS.128 R76, [R240] ;  /* 0x00000000f04c7984 */ /* 0x000ea80000000c00 */
[----:B-1----:R-:W2:Y:S04]  /*37a70*/  LDL.LU R72, [R1+0x154] ;  /* 0x0001540001487983 */ /* 0x002ea80000300800 */
[----:B------:R-:W2:Y:S01]  /*37a80*/  LDL.LU R73, [R1+0x15c] ;  /* 0x00015c0001497983 */ /* 0x000ea20000300800 */
[----:B------:R-:W-:Y:S01]  /*37a90*/  MOV R74, R93 ;  /* 0x0000005d004a7202 */ /* 0x000fe20000000f00 */
[----:B------:R-:W-:Y:S01]  /*37aa0*/  IMAD.MOV.U32 R75, RZ, RZ, R95 ;  /* 0x000000ffff4b7224 */ /* 0x000fe200078e005f */
[----:B------:R-:W-:-:S04]  /*37ab0*/  NOP ;  /* 0x0000000000007918 */ /* 0x000fc80000000000 */
[----:B--2---:R1:W-:Y:S01]  /*37ac0*/  STSM.16.M88.4 [R240], R72 ;  /* 0x00000048f0007844 */ /* 0x0043e20000000200 */
[----:B------:R-:W-:-:S03]  /*37ad0*/  NOP ;  /* 0x0000000000007918 */ /* 0x000fc60000000000 */
[----:B------:R-:W2:Y:S04]  /*37ae0*/  LDS.128 R84, [R240] ;  /* 0x00000000f0547984 */ /* 0x000ea80000000c00 */
[----:B-1----:R-:W2:Y:S04]  /*37af0*/  LDL.LU R72, [R1+0x234] ;  /* 0x0002340001487983 */ /* 0x002ea80000300800 */
[----:B------:R-:W2:Y:S04]  /*37b00*/  LDL.LU R73, [R1+0x23c] ;  /* 0x00023c0001497983 */ /* 0x000ea80000300800 */
[----:B------:R-:W3:Y:S04]  /*37b10*/  LDL.LU R92, [R1+0x140] ;  /* 0x00014000015c7983 */ /* 0x000ee80000300800 */
[----:B------:R-:W3:Y:S04]  /*37b20*/  LDL.LU R93, [R1+0x148] ;  /* 0x00014800015d7983 */ /* 0x000ee80000300800 */
[----:B------:R-:W4:Y:S04]  /*37b30*/  LDL.LU R88, [R1+0x200] ;  /* 0x0002000001587983 */ /* 0x000f280000300800 */
[----:B------:R-:W4:Y:S01]  /*37b40*/  LDL.LU R89, [R1+0x208] ;  /* 0x0002080001597983 */ /* 0x000f220000300800 */
[----:B------:R-:W-:Y:S01]  /*37b50*/  MOV R74, R133 ;  /* 0x00000085004a7202 */ /* 0x000fe20000000f00 */
[----:B------:R-:W-:Y:S01]  /*37b60*/  IMAD.MOV.U32 R75, RZ, RZ, R135 ;  /* 0x000000ffff4b7224 */ /* 0x000fe200078e0087 */
[----:B------:R-:W-:Y:S01]  /*37b70*/  NOP ;  /* 0x0000000000007918 */ /* 0x000fe20000000000 */
[----:B------:R-:W-:Y:S01]  /*37b80*/  MOV R94, R96 ;  /* 0x00000060005e7202 */ /* 0x000fe20000000f00 */
[----:B------:R-:W-:-:S02]  /*37b90*/  IMAD.MOV.U32 R95, RZ, RZ, R98 ;  /* 0x000000ffff5f7224 */ /* 0x000fc400078e0062 */
[----:B------:R-:W-:Y:S01]  /*37ba0*/  IMAD.MOV.U32 R91, RZ, RZ, R142 ;  /* 0x000000ffff5b7224 */ /* 0x000fe200078e008e */
        /* <DEDUP_REMOVED lines=8> */
[----:B----4-:R3:W-:Y:S01]  /*37c30*/  STSM.16.M88.4 [R240], R88 ;  /* 0x00000058f0007844 */ /* 0x0107e20000000200 */
[----:B------:R-:W-:-:S03]  /*37c40*/  NOP ;  /* 0x0000000000007918 */ /* 0x000fc60000000000 */
[----:B------:R-:W4:Y:S04]  /*37c50*/  LDS.128 R92, [R240] ;  /* 0x00000000f05c7984 */ /* 0x000f280000000c00 */
[----:B---3--:R-:W3:Y:S04]  /*37c60*/  LDL.LU R88, [R1+0x144] ;  /* 0x0001440001587983 */ /* 0x008ee80000300800 */
[----:B------:R-:W3:Y:S01]  /*37c70*/  LDL.LU R89, [R1+0x14c] ;  /* 0x00014c0001597983 */ /* 0x000ee20000300800 */
[----:B------:R-:W-:Y:S01]  /*37c80*/  MOV R90, R97 ;  /* 0x00000061005a7202 */ /* 0x000fe20000000f00 */
[----:B------:R-:W-:Y:S01]  /*37c90*/  IMAD.MOV.U32 R91, RZ, RZ, R99 ;  /* 0x000000ffff5b7224 */ /* 0x000fe200078e0063 */
[----:B------:R-:W-:-:S04]  /*37ca0*/  NOP ;  /* 0x0000000000007918 */ /* 0x000fc80000000000 */
[----:B---3--:R3:W-:Y:S01]  /*37cb0*/  STSM.16.M88.4 [R240], R88 ;  /* 0x00000058f0007844 */ /* 0x0087e20000000200 */
[----:B------:R-:W-:-:S03]  /*37cc0*/  NOP ;  /* 0x0000000000007918 */ /* 0x000fc60000000000 */
[----:B------:R-:W1:Y:S04]  /*37cd0*/  LDS.128 R120, [R240] ;  /* 0x00000000f0787984 */ /* 0x000e680000000c00 */
[----:B---3--:R-:W3:Y:S04]  /*37ce0*/  LDL.LU R88, [R1+0x204] ;  /* 0x0002040001587983 */ /* 0x008ee80000300800 */
[----:B------:R-:W3:Y:S04]  /*37cf0*/  LDL.LU R89, [R1+0x20c] ;  /* 0x00020c0001597983 */ /* 0x000ee80000300800 */
[----:B------:R-:W2:Y:S04]  /*37d00*/  LDL.LU R128, [R1+0x60] ;  /* 0x0000600001807983 */ /* 0x000ea80000300800 */
[----:B------:R-:W2:Y:S04]  /*37d10*/  LDL.LU R129, [R1+0x68] ;  /* 0x0000680001817983 */ /* 0x000ea80000300800 */
[----:B------:R-:W4:Y:S04]  /*37d20*/  LDL.LU R124, [R1+0x1f0] ;  /* 0x0001f000017c7983 */ /* 0x000f280000300800 */
[----:B------:R-:W4:Y:S01]  /*37d30*/  LDL.LU R125, [R1+0x1f8] ;  /* 0x0001f800017d7983 */ /* 0x000f220000300800 */
[----:B------:R-:W-:Y:S01]  /*37d40*/  MOV R90, R141 ;  /* 0x0000008d005a7202 */ /* 0x000fe20000000f00 */
[----:B------:R-:W-:Y:S01]  /*37d50*/  IMAD.MOV.U32 R91, RZ, RZ, R143 ;  /* 0x000000ffff5b7224 */ /* 0x000fe200078e008f */
[----:B------:R-:W-:Y:S01]  /*37d60*/  NOP ;  /* 0x0000000000007918 */ /* 0x000fe20000000000 */
[----:B------:R-:W-:-:S03]  /*37d70*/  IMAD.MOV.U32 R131, RZ, RZ, R102 ;  /* 0x000000ffff837224 */ /* 0x000fc600078e0066 */
        /* <DEDUP_REMOVED lines=8> */
[----:B----4-:R4:W-:Y:S04]  /*37e00*/  STSM.16.M88.4 [R240], R124 ;  /* 0x0000007cf0007844 */ /* 0x0109e80000000200 */
[----:B----4-:R-:W4:Y:S04]  /*37e10*/  LDL.LU R124, [R1+0x64] ;  /* 0x00006400017c7983 */ /* 0x010f280000300800 */
[----:B------:R-:W4:Y:S01]  /*37e20*/  LDL.LU R125, [R1+0x6c] ;  /* 0x00006c00017d7983 */ /* 0x000f220000300800 */
[----:B------:R-:W-:Y:S01]  /*37e30*/  MOV R126, R101 ;  /* 0x00000065007e7202 */ /* 0x000fe20000000f00 */
[----:B------:R-:W-:Y:S01]  /*37e40*/  IMAD.MOV.U32 R127, RZ, RZ, R103 ;  /* 0x000000ffff7f7224 */ /* 0x000fe200078e0067 */
[----:B------:R-:W-:Y:S01]  /*37e50*/  NOP ;  /* 0x0000000000007918 */ /* 0x000fe20000000000 */
[----:B------:R-:W1:Y:S01]  /*37e60*/  LDS.128 R100, [R240] ;  /* 0x00000000f0647984 */ /* 0x000e620000000c00 */
[----:B------:R-:W-:-:S03]  /*37e70*/  NOP ;  /* 0x0000000000007918 */ /* 0x000fc60000000000 */
[----:B----4-:R4:W-:Y:S01]  /*37e80*/  STSM.16.M88.4 [R240], R124 ;  /* 0x0000007cf0007844 */ /* 0x0109e20000000200 */
[----:B------:R-:W-:-:S03]  /*37e90*/  NOP ;  /* 0x0000000000007918 */ /* 0x000fc60000000000 */
[----:B------:R-:W1:Y:S04]  /*37ea0*/  LDS.128 R132, [R240] ;  /* 0x00000000f0847984 */ /* 0x000e680000000c00 */
[----:B----4-:R-:W4:Y:S01]  /*37eb0*/  LDL.LU R124, [R1+0x1f4] ;  /* 0x0001f400017c7983 */ /* 0x010f220000300800 */
[----:B------:R-:W-:-:S03]  /*37ec0*/  MOV R126, R177 ;  /* 0x000000b1007e7202 */ /* 0x000fc60000000f00 */
[----:B------:R-:W4:Y:S04]  /*37ed0*/  LDL.LU R125, [R1+0x1fc] ;  /* 0x0001fc00017d7983 */ /* 0x000f280000300800 */
[----:B------:R-:W2:Y:S04]  /*37ee0*/  LDL.LU R176, [R1+0x50] ;  /* 0x0000500001b07983 */ /* 0x000ea80000300800 */
[----:B------:R-:W2:Y:S04]  /*37ef0*/  LDL.LU R177, [R1+0x58] ;  /* 0x0000580001b17983 */ /* 0x000ea80000300800 */
[----:B------:R-:W3:Y:S04]  /*37f00*/  LDL.LU R140, [R1+0x1e0] ;  /* 0x0001e000018c7983 */ /* 0x000ee80000300800 */
[----:B------:R-:W3:Y:S01]  /*37f10*/  LDL.LU R141, [R1+0x1e8] ;  /* 0x0001e800018d7983 */ /* 0x000ee20000300800 */
[----:B------:R-:W-:Y:S01]  /*37f20*/  IMAD.MOV.U32 R127, RZ, RZ, R179 ;  /* 0x000000ffff7f7224 */ /* 0x000fe200078e00b3 */
[----:B------:R-:W-:Y:S01]  /*37f30*/  NOP ;  /* 0x0000000000007918 */ /* 0x000fe20000000000 */
[----:B------:R-:W-:Y:S01]  /*37f40*/  IMAD.MOV.U32 R179, RZ, RZ, R106 ;  /* 0x000000ffffb37224 */ /* 0x000fe200078e006a */
[----:B------:R-:W-:Y:S01]  /*37f50*/  MOV R142, R172 ;  /* 0x000000ac008e7202 */ /* 0x000fe20000000f00 */
        /* <DEDUP_REMOVED lines=9> */
[----:B---3--:R3:W-:Y:S04]  /*37ff0*/  STSM.16.M88.4 [R240], R140 ;  /* 0x0000008cf0007844 */ /* 0x0087e80000000200 */
[----:B---3--:R-:W3:Y:S04]  /*38000*/  LDL.LU R140, [R1+0x54] ;  /* 0x00005400018c7983 */ /* 0x008ee80000300800 */
[----:B------:R-:W3:Y:S01]  /*38010*/  LDL.LU R141, [R1+0x5c] ;  /* 0x00005c00018d7983 */ /* 0x000ee20000300800 */
[----:B------:R-:W-:Y:S01]  /*38020*/  MOV R142, R105 ;  /* 0x00000069008e7202 */ /* 0x000fe20000000f00 */
[----:B------:R-:W-:Y:S01]  /*38030*/  IMAD.MOV.U32 R143, RZ, RZ, R107 ;  /* 0x000000ffff8f7224 */ /* 0x000fe200078e006b */
[----:B------:R-:W-:Y:S01]  /*38040*/  NOP ;  /* 0x0000000000007918 */ /* 0x000fe20000000000 */
[----:B------:R-:W1:Y:S01]  /*38050*/  LDS.128 R104, [R240] ;  /* 0x00000000f0687984 */ /* 0x000e620000000c00 */
[----:B------:R-:W-:-:S03]  /*38060*/  NOP ;  /* 0x0000000000007918 */ /* 0x000fc60000000000 */
[----:B---3--:R3:W-:Y:S01]  /*38070*/  STSM.16.M88.4 [R240], R140 ;  /* 0x0000008cf0007844 */ /* 0x0087e20000000200 */
[----:B------:R-:W-:-:S03]  /*38080*/  NOP ;  /* 0x0000000000007918 */ /* 0x000fc60000000000 */
[----:B------:R-:W1:Y:S04]  /*38090*/  LDS.128 R176, [R240] ;  /* 0x00000000f0b07984 */ /* 0x000e680000000c00 */
        /* <DEDUP_REMOVED lines=8> */
[----:B------:R-:W4:Y:S01]  /*38120*/  LDL.LU R181, [R1+0x1d8] ;  /* 0x0001d80001b57983 */ /* 0x000f220000300800 */
        /* <DEDUP_REMOVED lines=11> */
[----:B------:R-:W4:Y:S04]  /*381e0*/  LDL.LU R181, [R1+0x4c] ;  /* 0x00004c0001b57983 */ /* 0x000f280000300800 */
[----:B------:R-:W2:Y:S04]  /*381f0*/  LDL.LU R188, [R1+0x1d4] ;  /* 0x0001d40001bc7983 */ /* 0x000ea80000300800 */
[----:B------:R-:W2:Y:S01]  /*38200*/  LDL.LU R189, [R1+0x1dc] ;  /* 0x0001dc0001bd7983 */ /* 0x000ea20000300800 */
[----:B------:R-:W-:Y:S01]  /*38210*/  MOV R182, R109 ;  /* 0x0000006d00b67202 */ /* 0x000fe20000000f00 */
[----:B------:R-:W-:Y:S01]  /*38220*/  IMAD.MOV.U32 R183, RZ, RZ, R111 ;  /* 0x000000ffffb77224 */ /* 0x000fe200078e006f */
[----:B------:R-:W-:Y:S01]  /*38230*/  NOP ;  /* 0x0000000000007918 */ /* 0x000fe20000000000 */
[----:B------:R-:W1:Y:S01]  /*38240*/  LDS.128 R108, [R240] ;  /* 0x00000000f06c7984 */ /* 0x000e620000000c00 */
[----:B------:R-:W-:-:S03]  /*38250*/  NOP ;  /* 0x0000000000007918 */ /* 0x000fc60000000000 */
[----:B------:R-:W3:Y:S04]  /*38260*/  LDL.LU R204, [R1+0x30] ;  /* 0x0000300001cc7983 */ /* 0x000ee80000300800 */
[----:B------:R-:W3:Y:S04]  /*38270*/  LDL.LU R205, [R1+0x38] ;  /* 0x0000380001cd7983 */ /* 0x000ee80000300800 */
[----:B----4-:R-:W-:Y:S01]  /*38280*/  STSM.16.M88.4 [R240], R180 ;  /* 0x000000b4f0007844 */ /* 0x010fe20000000200 */
[----:B------:R-:W-:-:S03]  /*38290*/  NOP ;  /* 0x0000000000007918 */ /* 0x000fc60000000000 */
[----:B------:R-:W4:Y:S01]  /*382a0*/  LDS.128 R184, [R240] ;  /* 0x00000000f0b87984 */ /* 0x000f220000000c00 */
[----:B------:R-:W-:-:S03]  /*382b0*/  NOP ;  /* 0x0000000000007918 */ /* 0x000fc60000000000 */
[----:B--2---:R2:W-:Y:S01]  /*382c0*/  STSM.16.M88.4 [R240], R188 ;  /* 0x000000bcf0007844 */ /* 0x0045e20000000200 */
[----:B------:R-:W-:-:S03]  /*382d0*/  NOP ;  /* 0x0000000000007918 */ /* 0x000fc60000000000 */
[----:B------:R-:W1:Y:S01]  /*382e0*/  LDS.128 R180, [R240] ;  /* 0x00000000f0b47984 */ /* 0x000e620000000c00 */
[----:B------:R-:W-:-:S03]  /*382f0*/  NOP ;  /* 0x0000000000007918 */ /* 0x000fc60000000000 */
[----:B--2---:R-:W2:Y:S04]  /*38300*/  LDL.LU R188, [R1+0x1c0] ;  /* 0x0001c00001bc7983 */ /* 0x004ea80000300800 */
[----:B------:R-:W2:Y:S01]  /*38310*/  LDL.LU R189, [R1+0x1c8] ;  /* 0x0001c80001bd7983 */ /* 0x000ea20000300800 */
[----:B------:R-:W-:Y:S01]  /*38320*/  MOV R190, R164 ;  /* 0x000000a400be7202 */ /* 0x000fe20000000f00 */
[----:B------:R-:W-:Y:S02]  /*38330*/  IMAD.MOV.U32 R191, RZ, RZ, R166 ;  /* 0x000000ffffbf7224 */ /* 0x000fe400078e00a6 */
[----:B---3--:R-:W-:Y:S01]  /*38340*/  STSM.16.M88.4 [R240], R204 ;  /* 0x000000ccf0007844 */ /* 0x008fe20000000200 */
[----:B------:R-:W-:-:S03]  /*38350*/  NOP ;  /* 0x0000000000007918 */ /* 0x000fc60000000000 */
[----:B------:R-:W3:Y:S01]  /*38360*/  LDS.128 R168, [R240] ;  /* 0x00000000f0a87984 */ /* 0x000ee20000000c00 */
[----:B------:R-:W-:-:S03]  /*38370*/  NOP ;  /* 0x0000000000007918 */ /* 0x000fc60000000000 */
[----:B--2---:R2:W-:Y:S04]  /*38380*/  STSM.16.M88.4 [R240], R188 ;  /* 0x000000bcf0007844 */ /* 0x0045e80000000200 */
[----:B--2---:R-:W2:Y:S04]  /*38390*/  LDL.LU R188, [R1+0x34] ;  /* 0x0000340001bc7983 */ /* 0x004ea80000300800 */
[----:B------:R-:W2:Y:S04]  /*383a0*/  LDL.LU R189, [R1+0x3c] ;  /* 0x00003c0001bd7983 */ /* 0x000ea80000300800 */
[----:B------:R-:W3:Y:S04]  /*383b0*/  LDL.LU R208, [R1+0x1c4] ;  /* 0x0001c40001d07983 */ /* 0x000ee80000300800 */
[----:B------:R-:W3:Y:S01]  /*383c0*/  LDL.LU R209, [R1+0x1cc] ;  /* 0x0001cc0001d17983 */ /* 0x000ee20000300800 */
[----:B------:R-:W-:Y:S01]  /*383d0*/  MOV R190, R113 ;  /* 0x0000007100be7202 */ /* 0x000fe20000000f00 */
[----:B------:R-:W-:Y:S01]  /*383e0*/  IMAD.MOV.U32 R191, RZ, RZ, R115 ;  /* 0x000000ffffbf7224 */ /* 0x000fe200078e0073 */
[----:B------:R-:W-:Y:S01]  /*383f0*/  NOP ;  /* 0x0000000000007918 */ /* 0x000fe20000000000 */
[----:B------:R-:W1:Y:S01]  /*38400*/  LDS.128 R112, [R240] ;  /* 0x00000000f0707984 */ /* 0x000e620000000c00 */
[----:B------:R-:W-:-:S03]  /*38410*/  NOP ;  /* 0x0000000000007918 */ /* 0x000fc60000000000 */
[----:B------:R-:W4:Y:S04]  /*38420*/  LDL.LU R212, [R1+0x20] ;  /* 0x0000200001d47983 */ /* 0x000f280000300800 */
[----:B------:R-:W4:Y:S04]  /*38430*/  LDL.LU R213, [R1+0x28] ;  /* 0x0000280001d57983 */ /* 0x000f280000300800 */
[----:B--2---:R-:W-:Y:S01]  /*38440*/  STSM.16.M88.4 [R240], R188 ;  /* 0x000000bcf0007844 */ /* 0x004fe20000000200 */
[----:B------:R-:W-:-:S03]  /*38450*/  NOP ;  /* 0x0000000000007918 */ /* 0x000fc60000000000 */
[----:B------:R-:W2:Y:S01]  /*38460*/  LDS.128 R204, [R240] ;  /* 0x00000000f0cc7984 */ /* 0x000ea20000000c00 */
[----:B------:R-:W-:-:S03]  /*38470*/  NOP ;  /* 0x0000000000007918 */ /* 0x000fc60000000000 */
[----:B---3--:R3:W-:Y:S01]  /*38480*/  STSM.16.M88.4 [R240], R208 ;  /* 0x000000d0f0007844 */ /* 0x0087e20000000200 */
[----:B------:R-:W-:-:S03]  /*38490*/  NOP ;  /* 0x0000000000007918 */ /* 0x000fc60000000000 */
[----:B------:R-:W1:Y:S01]  /*384a0*/  LDS.128 R188, [R240] ;  /* 0x00000000f0bc7984 */ /* 0x000e620000000c00 */
[----:B------:R-:W-:-:S03]  /*384b0*/  NOP ;  /* 0x0000000000007918 */ /* 0x000fc60000000000 */
[----:B---3--:R-:W3:Y:S04]  /*384c0*/  LDL.LU R208, [R1+0x1b0] ;  /* 0x0001b00001d07983 */ /* 0x008ee80000300800 */
[----:B------:R-:W3:Y:S01]  /*384d0*/  LDL.LU R209, [R1+0x1b8] ;  /* 0x0001b80001d17983 */ /* 0x000ee20000300800 */
[----:B------:R-:W-:Y:S01]  /*384e0*/  MOV R210, R160 ;  /* 0x000000a000d27202 */ /* 0x000fe20000000f00 */
[----:B------:R-:W-:Y:S02]  /*384f0*/  IMAD.MOV.U32 R211, RZ, RZ, R162 ;  /* 0x000000ffffd37224 */ /* 0x000fe400078e00a2 */
[----:B----4-:R4:W-:Y:S01]  /*38500*/  STSM.16.M88.4 [R240], R212 ;  /* 0x000000d4f0007844 */ /* 0x0109e20000000200 */
[----:B------:R-:W-:-:S03]  /*38510*/  NOP ;  /* 0x0000000000007918 */ /* 0x000fc60000000000 */
[----:B------:R-:W1:Y:S01]  /*38520*/  LDS.128 R164, [R240] ;  /* 0x00000000f0a47984 */ /* 0x000e620000000c00 */
[----:B------:R-:W-:Y:S01]  /*38530*/  NOP ;  /* 0x0000000000007918 */ /* 0x000fe20000000000 */
[----:B----4-:R-:W-:Y:S02]  /*38540*/  MOV R214, R161 ;  /* 0x000000a100d67202 */ /* 0x010fe40000000f00 */
[----:B---3--:R3:W-:Y:S04]  /*38550*/  STSM.16.M88.4 [R240], R208 ;  /* 0x000000d0f0007844 */ /* 0x0087e80000000200 */
[----:B---3--:R-:W3:Y:S04]  /*38560*/  LDL.LU R208, [R1+0x24] ;  /* 0x0000240001d07983 */ /* 0x008ee80000300800 */
[----:B------:R-:W3:Y:S04]  /*38570*/  LDL.LU R209, [R1+0x2c] ;  /* 0x00002c0001d17983 */ /* 0x000ee80000300800 */
[----:B------:R-:W4:Y:S04]  /*38580*/  LDL.LU R212, [R1+0x1b4] ;  /* 0x0001b40001d47983 */ /* 0x000f280000300800 */
[----:B------:R-:W4:Y:S04]  /*38590*/  LDL.LU R213, [R1+0x1bc] ;  /* 0x0001bc0001d57983 */ /* 0x000f280000300800 */
[----:B------:R-:W2:Y:S04]  /*385a0*/  LDL.LU R160, [R1+0x10] ;  /* 0x0000100001a07983 */ /* 0x000ea80000300800 */
[----:B------:R-:W2:Y:S01]  /*385b0*/  LDL.LU R161, [R1+0x18] ;  /* 0x0000180001a17983 */ /* 0x000ea20000300800 */
[----:B------:R-:W-:Y:S01]  /*385c0*/  MOV R210, R117 ;  /* 0x0000007500d27202 */ /* 0x000fe20000000f00 */
[----:B------:R-:W-:Y:S01]  /*385d0*/  IMAD.MOV.U32 R211, RZ, RZ, R119 ;  /* 0x000000ffffd37224 */ /* 0x000fe200078e0077 */
[----:B------:R-:W-:Y:S01]  /*385e0*/  NOP ;  /* 0x0000000000007918 */ /* 0x000fe20000000000 */
[----:B------:R-:W1:Y:S01]  /*385f0*/  LDS.128 R116, [R240] ;  /* 0x00000000f0747984 */ /* 0x000e620000000c00 */
[----:B------:R-:W-:Y:S01]  /*38600*/  NOP ;  /* 0x0000000000007918 */ /* 0x000fe20000000000 */
[----:B------:R-:W-:Y:S01]  /*38610*/  IMAD.MOV.U32 R215, RZ, RZ, R163 ;  /* 0x000000ffffd77224 */ /* 0x000fe200078e00a3 */
[----:B------:R-:W-:Y:S01]  /*38620*/  MOV R162, R24 ;  /* 0x0000001800a27202 */ /* 0x000fe20000000f00 */
[----:B------:R-:W-:Y:S01]  /*38630*/  IMAD.MOV.U32 R163, RZ, RZ, R26 ;  /* 0x000000ffffa37224 */ /* 0x000fe200078e001a */
[----:B---3--:R-:W-:Y:S01]  /*38640*/  STSM.16.M88.4 [R240], R208 ;  /* 0x000000d0f0007844 */ /* 0x008fe20000000200 */
[----:B------:R-:W-:-:S03]  /*38650*/  NOP ;  /* 0x0000000000007918 */ /* 0x000fc60000000000 */
[----:B------:R-:W3:Y:S01]  /*38660*/  LDS.128 R208, [R240] ;  /* 0x00000000f0d07984 */ /* 0x000ee20000000c00 */
[----:B------:R-:W-:-:S03]  /*38670*/  NOP ;  /* 0x0000000000007918 */ /* 0x000fc60000000000 */
        /* <DEDUP_REMOVED lines=8> */
[----:B------:R1:W-:Y:S04]  /*38700*/  STSM.16.M88.4 [R240], R216 ;  /* 0x000000d8f0007844 */ /* 0x0003e80000000200 */
[----:B-1----:R-:W2:Y:S04]  /*38710*/  LDL.LU R216, [R1+0x14] ;  /* 0x0000140001d87983 */ /* 0x002ea80000300800 */
[----:B------:R-:W2:Y:S04]  /*38720*/  LDL.LU R217, [R1+0x1c] ;  /* 0x00001c0001d97983 */ /* 0x000ea80000300800 */
[----:B------:R-:W3:Y:S04]  /*38730*/  LDL.LU R156, [R1] ;  /* 0x00000000019c7983 */ /* 0x000ee80000300800 */
[----:B------:R-:W3:Y:S01]  /*38740*/  LDL.LU R157, [R1+0x8] ;  /* 0x00000800019d7983 */ /* 0x000ee20000300800 */
[----:B------:R-:W-:Y:S01]  /*38750*/  MOV R218, R25 ;  /* 0x0000001900da7202 */ /* 0x000fe20000000f00 */
[----:B------:R-:W-:Y:S01]  /*38760*/  IMAD.MOV.U32 R219, RZ, RZ, R27 ;  /* 0x000000ffffdb7224 */ /* 0x000fe200078e001b */
[----:B------:R-:W-:Y:S01]  /*38770*/  NOP ;  /* 0x0000000000007918 */ /* 0x000fe20000000000 */
[----:B------:R-:W1:Y:S01]  /*38780*/  LDS.128 R24, [R240] ;  /* 0x00000000f0187984 */ /* 0x000e620000000c00 */
[----:B------:R-:W-:-:S03]  /*38790*/  NOP ;  /* 0x0000000000007918 */ /* 0x000fc60000000000 */
[----:B--2---:R-:W-:Y:S01]  /*387a0*/  STSM.16.M88.4 [R240], R216 ;  /* 0x000000d8f0007844 */ /* 0x004fe20000000200 */
[----:B------:R-:W-:-:S03]  /*387b0*/  NOP ;  /* 0x0000000000007918 */ /* 0x000fc60000000000 */
[----:B------:R-:W2:Y:S01]  /*387c0*/  LDS.128 R216, [R240] ;  /* 0x00000000f0d87984 */ /* 0x000ea20000000c00 */
[----:B------:R-:W-:-:S03]  /*387d0*/  NOP ;  /* 0x0000000000007918 */ /* 0x000fc60000000000 */
[----:B------:R-:W-:Y:S01]  /*387e0*/  STSM.16.M88.4 [R240], R192 ;  /* 0x000000c0f0007844 */ /* 0x000fe20000000200 */
[----:B------:R-:W-:-:S03]  /*387f0*/  NOP ;  /* 0x0000000000007918 */ /* 0x000fc60000000000 */
[----:B------:R-:W1:Y:S01]  /*38800*/  LDS.128 R192, [R240] ;  /* 0x00000000f0c07984 */ /* 0x000e620000000c00 */
[----:B------:R-:W-:-:S03]  /*38810*/  NOP ;  /* 0x0000000000007918 */ /* 0x000fc60000000000 */
[----:B---3--:R-:W-:Y:S01]  /*38820*/  STSM.16.M88.4 [R240], R156 ;  /* 0x0000009cf0007844 */ /* 0x008fe20000000200 */
[----:B------:R-:W-:-:S03]  /*38830*/  NOP ;  /* 0x0000000000007918 */ /* 0x000fc60000000000 */
[----:B------:R-:W3:Y:S01]  /*38840*/  LDS.128 R156, [R240] ;  /* 0x00000000f09c7984 */ /* 0x000ee20000000c00 */
[----:B------:R-:W-:-:S03]  /*38850*/  NOP ;  /* 0x0000000000007918 */ /* 0x000fc60000000000 */
[----:B------:R4:W-:Y:S04]  /*38860*/  STSM.16.M88.4 [R240], R224 ;  /* 0x000000e0f0007844 */ /* 0x0009e80000000200 */
[----:B----4-:R-:W4:Y:S04]  /*38870*/  LDL.LU R224, [R1+0x4] ;  /* 0x0000040001e07983 */ /* 0x010f280000300800 */
[----:B------:R-:W4:Y:S04]  /*38880*/  LDL.LU R225, [R1+0xc] ;  /* 0x00000c0001e17983 */ /* 0x000f280000300800 */
[----:B------:R-:W2:Y:S04]  /*38890*/  LDL.LU R241, [R1+0xc0] ;  /* 0x0000c00001f17983 */ /* 0x000ea80000300800 */
[----:B------:R-:W2:Y:S04]  /*388a0*/  LDL.LU R246, [R1+0xb0] ;  /* 0x0000b00001f67983 */ /* 0x000ea80000300800 */
[----:B------:R-:W2:Y:S01]  /*388b0*/  LDL.LU R247, [R1+0xa0] ;  /* 0x0000a00001f77983 */ /* 0x000ea20000300800 */
[----:B------:R-:W-:Y:S01]  /*388c0*/  MOV R226, R17 ;  /* 0x0000001100e27202 */ /* 0x000fe20000000f00 */
[----:B------:R-:W-:Y:S01]  /*388d0*/  IMAD.MOV.U32 R227, RZ, RZ, R19 ;  /* 0x000000ffffe37224 */ /* 0x000fe200078e0013 */
[----:B------:R-:W-:Y:S01]  /*388e0*/  NOP ;  /* 0x0000000000007918 */ /* 0x000fe20000000000 */
[----:B------:R-:W1:Y:S01]  /*388f0*/  LDS.128 R16, [R240] ;  /* 0x00000000f0107984 */ /* 0x000e620000000c00 */
[----:B------:R-:W-:-:S03]  /*38900*/  NOP ;  /* 0x0000000000007918 */ /* 0x000fc60000000000 */
[----:B------:R-:W2:Y:S04]  /*38910*/  LDL.LU R248, [R1+0x9c] ;  /* 0x00009c0001f87983 */ /* 0x000ea80000300800 */
[----:B------:R-:W2:Y:S04]  /*38920*/  LDL.LU R250, [R1+0xac] ;  /* 0x0000ac0001fa7983 */ /* 0x000ea80000300800 */
[----:B----4-:R-:W-:Y:S01]  /*38930*/  STSM.16.M88.4 [R240], R224 ;  /* 0x000000e0f0007844 */ /* 0x010fe20000000200 */
[----:B------:R-:W-:-:S03]  /*38940*/  NOP ;  /* 0x0000000000007918 */ /* 0x000fc60000000000 */
[----:B------:R-:W4:Y:S01]  /*38950*/  LDS.128 R196, [R240] ;  /* 0x00000000f0c47984 */ /* 0x000f220000000c00 */
[----:B------:R-:W-:-:S03]  /*38960*/  NOP ;  /* 0x0000000000007918 */ /* 0x000fc60000000000 */
[----:B------:R1:W-:Y:S01]  /*38970*/  STSM.16.M88.4 [R240], R228 ;  /* 0x000000e4f0007844 */ /* 0x0003e20000000200 */
[----:B------:R-:W-:-:S03]  /*38980*/  NOP ;  /* 0x0000000000007918 */ /* 0x000fc60000000000 */
[----:B------:R-:W2:Y:S01]  /*38990*/  LDS.128 R224, [R240] ;  /* 0x00000000f0e07984 */ /* 0x000ea20000000c00 */
[----:B------:R-:W-:-:S03]  /*389a0*/  NOP ;  /* 0x0000000000007918 */ /* 0x000fc60000000000 */
[----:B------:R-:W-:Y:S01]  /*389b0*/  STSM.16.M88.4 [R240], R236 ;  /* 0x000000ecf0007844 */ /* 0x000fe20000000200 */
[----:B------:R-:W-:Y:S01]  /*389c0*/  NOP ;  /* 0x0000000000007918 */ /* 0x000fe20000000000 */
[----:B-1----:R-:W-:Y:S01]  /*389d0*/  MOV R228, R200 ;  /* 0x000000c800e47202 */ /* 0x002fe20000000f00 */
[----:B------:R-:W-:Y:S01]  /*389e0*/  IMAD.MOV.U32 R229, RZ, RZ, R202 ;  /* 0x000000ffffe57224 */ /* 0x000fe200078e00ca */
[----:B------:R-:W-:Y:S01]  /*389f0*/  MOV R230, R148 ;  /* 0x0000009400e67202 */ /* 0x000fe20000000f00 */
[----:B------:R-:W-:Y:S01]  /*38a00*/  IMAD.MOV.U32 R231, RZ, RZ, R150 ;  /* 0x000000ffffe77224 */ /* 0x000fe200078e0096 */
[----:B------:R-:W1:Y:S01]  /*38a10*/  LDS.128 R152, [R240] ;  /* 0x00000000f0987984 */ /* 0x000e620000000c00 */
[----:B------:R-:W-:-:S03]  /*38a20*/  NOP ;  /* 0x0000000000007918 */ /* 0x000fc60000000000 */
[----:B------:R3:W-:Y:S01]  /*38a30*/  STSM.16.M88.4 [R240], R228 ;  /* 0x000000e4f0007844 */ /* 0x0007e20000000200 */
[----:B------:R-:W-:Y:S01]  /*38a40*/  MOV R200, R201 ;  /* 0x000000c900c87202 */ /* 0x000fe20000000f00 */
[----:B------:R-:W-:Y:S01]  /*38a50*/  IMAD.MOV.U32 R201, RZ, RZ, R203 ;  /* 0x000000ffffc97224 */ /* 0x000fe200078e00cb */
[----:B------:R-:W-:Y:S01]  /*38a60*/  MOV R202, R149 ;  /* 0x0000009500ca7202 */ /* 0x000fe20000000f00 */
[----:B------:R-:W-:Y:S01]  /*38a70*/  IMAD.MOV.U32 R203, RZ, RZ, R151 ;  /* 0x000000ffffcb7224 */ /* 0x000fe200078e0097 */
[----:B------:R-:W-:Y:S01]  /*38a80*/  NOP ;  /* 0x0000000000007918 */ /* 0x000fe20000000000 */
[----:B---3--:R-:W-:Y:S01]  /*38a90*/  MOV R228, R249 ;  /* 0x000000f900e47202 */ /* 0x008fe20000000f00 */
[----:B------:R-:W-:Y:S01]  /*38aa0*/  IMAD.MOV.U32 R229, RZ, RZ, R251 ;  /* 0x000000ffffe57224 */ /* 0x000fe200078e00fb */
[----:B------:R-:W-:Y:S01]  /*38ab0*/  MOV R230, R21 ;  /* 0x0000001500e67202 */ /* 0x000fe20000000f00 */
[----:B------:R-:W-:Y:S01]  /*38ac0*/  IMAD.MOV.U32 R231, RZ, RZ, R23 ;  /* 0x000000ffffe77224 */ /* 0x000fe200078e0017 */
[----:B------:R-:W3:Y:S04]  /*38ad0*/  LDL.LU R249, [R1+0x80] ;  /* 0x0000800001f97983 */ /* 0x000ee80000300800 */
[----:B------:R-:W1:Y:S01]  /*38ae0*/  LDS.128 R20, [R240] ;  /* 0x00000000f0147984 */ /* 0x000e620000000c00 */
[----:B------:R-:W-:-:S03]  /*38af0*/  NOP ;  /* 0x0000000000007918 */ /* 0x000fc60000000000 */
[----:B------:R2:W-:Y:S01]  /*38b00*/  STSM.16.M88.4 [R240], R228 ;  /* 0x000000e4f0007844 */ /* 0x0005e20000000200 */
[----:B------:R-:W-:-:S03]  /*38b10*/  NOP ;  /* 0x0000000000007918 */ /* 0x000fc60000000000 */
[----:B------:R-:W1:Y:S01]  /*38b20*/  LDS.128 R148, [R240] ;  /* 0x00000000f0947984 */ /* 0x000e620000000c00 */
[----:B------:R-:W-:-:S03]  /*38b30*/  NOP ;  /* 0x0000000000007918 */ /* 0x000fc60000000000 */
[----:B------:R-:W-:Y:S01]  /*38b40*/  STSM.16.M88.4 [R240], R200 ;  /* 0x000000c8f0007844 */ /* 0x000fe20000000200 */
[----:B------:R-:W-:Y:S01]  /*38b50*/  NOP ;  /* 0x0000000000007918 */ /* 0x000fe20000000000 */
[----:B--2---:R-:W-:Y:S01]  /*38b60*/  MOV R228, R232 ;  /* 0x000000e800e47202 */ /* 0x004fe20000000f00 */
[----:B------:R-:W-:Y:S01]  /*38b70*/  IMAD.MOV.U32 R229, RZ, RZ, R234 ;  /* 0x000000ffffe57224 */ /* 0x000fe200078e00ea */
[----:B------:R-:W-:Y:S01]  /*38b80*/  MOV R230, R136 ;  /* 0x0000008800e67202 */ /* 0x000fe20000000f00 */
[----:B------:R-:W-:Y:S01]  /*38b90*/  IMAD.MOV.U32 R231, RZ, RZ, R138 ;  /* 0x000000ffffe77224 */ /* 0x000fe200078e008a */
[----:B------:R-:W2:Y:S01]  /*38ba0*/  LDS.128 R200, [R240] ;  /* 0x00000000f0c87984 */ /* 0x000ea20000000c00 */
[----:B------:R-:W-:-:S03]  /*38bb0*/  NOP ;  /* 0x0000000000007918 */ /* 0x000fc60000000000 */
[----:B------:R4:W-:Y:S01]  /*38bc0*/  STSM.16.M88.4 [R240], R228 ;  /* 0x000000e4f0007844 */ /* 0x0009e20000000200 */
[----:B------:R-:W-:-:S03]  /*38bd0*/  NOP ;  /* 0x0000000000007918 */ /* 0x000fc60000000000 */
[----:B------:R-:W1:Y:S04]  /*38be0*/  LDS.128 R236, [R240] ;  /* 0x00000000f0ec7984 */ /* 0x000e680000000c00 */
[----:B------:R-:W2:Y:S04]  /*38bf0*/  LDL.LU R251, [R1+0xbc] ;  /* 0x0000bc0001fb7983 */ /* 0x000ea80000300800 */
[----:B------:R-:W2:Y:S01]  /*38c00*/  LDL.LU R232, [R1+0xcc] ;  /* 0x0000cc0001e87983 */ /* 0x000ea20000300800 */
[----:B----4-:R-:W-:Y:S01]  /*38c10*/  MOV R228, R220 ;  /* 0x000000dc00e47202 */ /* 0x010fe20000000f00 */
[----:B------:R-:W-:Y:S01]  /*38c20*/  IMAD.MOV.U32 R229, RZ, RZ, R222 ;  /* 0x000000ffffe57224 */ /* 0x000fe200078e00de */
[----:B------:R-:W-:Y:S01]  /*38c30*/  MOV R230, R144 ;  /* 0x0000009000e67202 */ /* 0x000fe20000000f00 */
[----:B------:R-:W-:Y:S01]  /*38c40*/  IMAD.MOV.U32 R231, RZ, RZ, R146 ;  /* 0x000000ffffe77224 */ /* 0x000fe200078e0092 */
[----:B------:R-:W-:-:S04]  /*38c50*/  NOP ;  /* 0x0000000000007918 */ /* 0x000fc80000000000 */
[----:B------:R4:W-:Y:S01]  /*38c60*/  STSM.16.M88.4 [R240], R228 ;  /* 0x000000e4f0007844 */ /* 0x0009e20000000200 */
[----:B------:R-:W-:Y:S01]  /*38c70*/  MOV R220, R221 ;  /* 0x000000dd00dc7202 */ /* 0x000fe20000000f00 */
[----:B------:R-:W-:Y:S01]  /*38c80*/  IMAD.MOV.U32 R221, RZ, RZ, R223 ;  /* 0x000000ffffdd7224 */ /* 0x000fe200078e00df */
[----:B------:R-:W-:Y:S01]  /*38c90*/  MOV R222, R145 ;  /* 0x0000009100de7202 */ /* 0x000fe20000000f00 */
[----:B------:R-:W-:Y:S01]  /*38ca0*/  IMAD.MOV.U32 R223, RZ, RZ, R147 ;  /* 0x000000ffffdf7224 */ /* 0x000fe200078e0093 */
[----:B------:R-:W-:Y:S01]  /*38cb0*/  NOP ;  /* 0x0000000000007918 */ /* 0x000fe20000000000 */
[----:B------:R-:W2:Y:S01]  /*38cc0*/  LDL.LU R234, [R1+0x98] ;  /* 0x0000980001ea7983 */ /* 0x000ea20000300800 */
[----:B----4-:R-:W-:Y:S01]  /*38cd0*/  MOV R228, R233 ;  /* 0x000000e900e47202 */ /* 0x010fe20000000f00 */
[----:B------:R-:W-:Y:S01]  /*38ce0*/  IMAD.MOV.U32 R229, RZ, RZ, R235 ;  /* 0x000000ffffe57224 */ /* 0x000fe200078e00eb */
[----:B------:R-:W-:Y:S01]  /*38cf0*/  MOV R230, R137 ;  /* 0x0000008900e67202 */ /* 0x000fe20000000f00 */
[----:B------:R-:W-:Y:S01]  /*38d00*/  IMAD.MOV.U32 R231, RZ, RZ, R139 ;  /* 0x000000ffffe77224 */ /* 0x000fe200078e008b */
[----:B------:R-:W4:Y:S04]  /*38d10*/  LDL.LU R233, [R1+0xa8] ;  /* 0x0000a80001e97983 */ /* 0x000f280000300800 */
[----:B------:R-:W1:Y:S01]  /*38d20*/  LDS.128 R136, [R240] ;  /* 0x00000000f0887984 */ /* 0x000e620000000c00 */
[----:B------:R-:W-:-:S03]  /*38d30*/  NOP ;  /* 0x0000000000007918 */ /* 0x000fc60000000000 */
[----:B------:R1:W-:Y:S01]  /*38d40*/  STSM.16.M88.4 [R240], R228 ;  /* 0x000000e4f0007844 */ /* 0x0003e20000000200 */
[----:B------:R-:W-:-:S03]  /*38d50*/  NOP ;  /* 0x0000000000007918 */ /* 0x000fc60000000000 */
[----:B------:R-:W2:Y:S01]  /*38d60*/  LDS.128 R144, [R240] ;  /* 0x00000000f0907984 */ /* 0x000ea20000000c00 */
[----:B------:R-:W-:-:S03]  /*38d70*/  NOP ;  /* 0x0000000000007918 */ /* 0x000fc60000000000 */
[----:B------:R1:W-:Y:S02]  /*38d80*/  STSM.16.M88.4 [R240], R220 ;  /* 0x000000dcf0007844 */ /* 0x0003e40000000200 */
[C---:B-1----:R-:W-:Y:S01]  /*38d90*/  IMAD R228, R243.reuse, UR5, RZ ;  /* 0x00000005f3e47c24 */ /* 0x042fe2000f8e02ff */
[----:B------:R-:W-:Y:S01]  /*38da0*/  IADD3 R230, PT, PT, R243, 0x3, RZ ;  /* 0x00000003f3e67810 */ /* 0x000fe20007ffe0ff */
[----:B------:R-:W2:Y:S04]  /*38db0*/  LDL.LU R235, [R1+0xb8] ;  /* 0x0000b80001eb7983 */ /* 0x000ea80000300800 */
[----:B------:R-:W2:Y:S01]  /*38dc0*/  LDL.LU R231, [R1+0xc8] ;  /* 0x0000c80001e77983 */ /* 0x000ea20000300800 */
[----:B------:R-:W-:-:S04]  /*38dd0*/  LEA R220, P6, R0, UR44, 0x2 ;  /* 0x0000002c00dc7c11 */ /* 0x000fc8000f8c10ff */
[----:B------:R-:W-:Y:S01]  /*38de0*/  LEA.HI.X.SX32 R221, R0, UR45, 0x2, P6 ;  /* 0x0000002d00dd7c11 */ /* 0x000fe2000b0f16ff */
[----:B------:R-:W-:Y:S01]  /*38df0*/  IMAD.WIDE R222, R228, 0x4, R2 ;  /* 0x00000004e4de7825 */ /* 0x000fe200078e0202 */
[----:B------:R-:W-:Y:S01]  /*38e00*/  ISETP.LT.AND P6, PT, R242, UR36, !P4 ;  /* 0x00000024f2007c0c */ /* 0x000fe2000e7c1270 */
[----:B------:R-:W-:Y:S02]  /*38e10*/  NOP ;  /* 0x0000000000007918 */ /* 0x000fe40000000000 */
[----:B------:R-:W-:Y:S01]  /*38e20*/  VIADD R0, R228, UR5 ;  /* 0x00000005e4007c36 */ /* 0x000fe20008000000 */
[----:B------:R-:W-:Y:S01]  /*38e30*/  ISETP.LT.AND P3, PT, R242, UR40, !P5 ;  /* 0x00000028f2007c0c */ /* 0x000fe2000ef61270 */
[----:B------:R-:W-:Y:S01]  /*38e40*/  IMAD.WIDE R228, R228, 0x4, R220 ;  /* 0x00000004e4e47825 */ /* 0x000fe200078e02dc */
[----:B------:R1:W-:Y:S01]  /*38e50*/  @P2 STG.E desc[UR28][R222.64], R241 ;  /* 0x000000f1de002986 */ /* 0x0003e2000c10191c */
[----:B------:R-:W-:Y:S01]  /*38e60*/  ISETP.GE.AND P2, PT, R230, UR52, PT ;  /* 0x00000034e6007c0c */ /* 0x000fe2000bf46270 */
[----:B------:R-:W2:Y:S02]  /*38e70*/  LDCU.64 UR44, c[0x0][0x398] ;  /* 0x00007300ff2c77ac */ /* 0x000ea40008000a00 */
[----:B------:R1:W-:Y:S01]  /*38e80*/  @P1 STG.E desc[UR28][R228.64], R246 ;  /* 0x000000f6e4001986 */ /* 0x0003e2000c10191c */
[C---:B------:R-:W-:Y:S01]  /*38e90*/  ISETP.LT.AND P4, PT, R252.reuse, UR38, !P4 ;  /* 0x00000026fc007c0c */ /* 0x040fe2000e781270 */
[----:B------:R-:W2:Y:S01]  /*38ea0*/  LDCU UR36, c[0x0][0x39c] ;  /* 0x00007380ff2477ac */ /* 0x000ea20008000800 */
[----:B------:R-:W-:Y:S01]  /*38eb0*/  ISETP.LT.AND P5, PT, R252, UR42, !P5 ;  /* 0x0000002afc007c0c */ /* 0x000fe2000efa1270 */
[----:B------:R-:W2:Y:S01]  /*38ec0*/  LDCU UR38, c[0x0][0x398] ;  /* 0x00007300ff2677ac */ /* 0x000ea20008000800 */
[----:B-1----:R-:W-:Y:S01]  /*38ed0*/  IMAD.WIDE R222, R0, 0x4, R2 ;  /* 0x0000000400de7825 */ /* 0x002fe200078e0202 */
[----:B------:R-:W2:Y:S01]  /*38ee0*/  LDL.LU R241, [R1+0xc4] ;  /* 0x0000c40001f17983 */ /* 0x000ea20000300800 */
[----:B------:R-:W1:Y:S01]  /*38ef0*/  LDCU UR40, c[0x0][0x398] ;  /* 0x00007300ff2877ac */ /* 0x000e620008000800 */
[----:B------:R-:W-:-:S02]  /*38f00*/  IADD3 R228, PT, PT, R243, 0x4, RZ ;  /* 0x00000004f3e47810 */ /* 0x000fc40007ffe0ff */
[----:B------:R-:W2:Y:S01]  /*38f10*/  LDL.LU R230, [R1+0x94] ;  /* 0x0000940001e67983 */ /* 0x000ea20000300800 */
[----:B------:R-:W1:Y:S03]  /*38f20*/  LDCU UR42, c[0x0][0x3b8] ;  /* 0x00007700ff2a77ac */ /* 0x000e660008000800 */
[----:B------:R-:W2:Y:S01]  /*38f30*/  LDL.LU R246, [R1+0x1144] ;  /* 0x0011440001f67983 */ /* 0x000ea20000300800 */
[----:B------:R-:W-:Y:S01]  /*38f40*/  ISETP.GE.AND P1, PT, R228, UR53, PT ;  /* 0x00000035e4007c0c */ /* 0x000fe2000bf26270 */
[----:B------:R-:W1:Y:S02]  /*38f50*/  LDCU.64 UR52, c[0x0][0x398] ;  /* 0x00007300ff3477ac */ /* 0x000e640008000a00 */
[----:B------:R-:W2:Y:S04]  /*38f60*/  LDL.LU R229, [R1+0xa4] ;  /* 0x0000a40001e57983 */ /* 0x000ea80000300800 */
[----:B------:R1:W-:Y:S04]  /*38f70*/  @P6 STG.E desc[UR28][R222.64], R247 ;  /* 0x000000f7de006986 */ /* 0x0003e8000c10191c */
[----:B-1----:R-:W2:Y:S04]  /*38f80*/  LDL.LU R247, [R1+0x1140] ;  /* 0x0011400001f77983 */ /* 0x002ea80000300800 */
[----:B------:R-:W2:Y:S01]  /*38f90*/  LDL.LU R228, [R1+0x90] ;  /* 0x0000900001e47983 */ /* 0x000ea20000300800 */
[----:B------:R-:W-:-:S04]  /*38fa0*/  IMAD.WIDE R222, R0, 0x4, R220 ;  /* 0x0000000400de7825 */ /* 0x000fc800078e02dc */
[----:B------:R-:W-:Y:S01]  /*38fb0*/  VIADD R0, R0, UR5 ;  /* 0x0000000500007c36 */ /* 0x000fe20008000000 */
[----:B--2---:R1:W-:Y:S03]  /*38fc0*/  @P4 STG.E desc[UR28][R222.64], R228 ;  /* 0x000000e4de004986 */ /* 0x0043e6000c10191c */
[----:B-1----:R-:W-:Y:S01]  /*38fd0*/  IMAD.WIDE R222, R0, 0x4, R2 ;  /* 0x0000000400de7825 */ /* 0x002fe200078e0202 */
[----:B------:R-:W-:-:S04]  /*38fe0*/  IADD3 R228, PT, PT, R243, 0x5, RZ ;  /* 0x00000005f3e47810 */ /* 0x000fc80007ffe0ff */
[----:B------:R1:W-:Y:S01]  /*38ff0*/  @P3 STG.E desc[UR28][R222.64], R241 ;  /* 0x000000f1de003986 */ /* 0x0003e2000c10191c */
[----:B------:R-:W-:Y:S01]  /*39000*/  ISETP.GE.AND P3, PT, R228, UR77, PT ;  /* 0x0000004de4007c0c */ /* 0x000fe2000bf66270 */
[----:B------:R-:W2:Y:S02]  /*39010*/  LDCU UR77, c[0x0][0x3b8] ;  /* 0x00007700ff4d77ac */ /* 0x000ea40008000800 */
[----:B-1----:R-:W2:Y:S04]  /*39020*/  LDL.LU R241, [R1+0x113c] ;  /* 0x00113c0001f17983 */ /* 0x002ea80000300800 */
[----:B------:R-:W2:Y:S01]  /*39030*/  LDL.LU R228, [R1+0xb4] ;  /* 0x0000b40001e47983 */ /* 0x000ea20000300800 */
[----:B------:R-:W-:Y:S01]  /*39040*/  ISETP.LT.AND P6, PT, R242, UR44, !P2 ;  /* 0x0000002cf2007c0c */ /* 0x000fe2000d7c1270 */
[----:B------:R-:W-:Y:S01]  /*39050*/  IMAD.WIDE R222, R0, 0x4, R220 ;  /* 0x0000000400de7825 */ /* 0x000fe200078e02dc */
[----:B------:R-:W-:Y:S01]  /*39060*/  ISETP.LT.AND P2, PT, R252, UR46, !P2 ;  /* 0x0000002efc007c0c */ /* 0x000fe2000d741270 */
[----:B------:R-:W1:Y:S02]  /*39070*/  LDCU UR44, c[0x0][0x398] ;  /* 0x00007300ff2c77ac */ /* 0x000e640008000800 */
[----:B------:R-:W-:Y:S01]  /*39080*/  VIADD R0, R0, UR5 ;  /* 0x0000000500007c36 */ /* 0x000fe20008000000 */
[----:B------:R-:W-:Y:S01]  /*39090*/  ISETP.LT.AND P4, PT, R242, UR48, !P1 ;  /* 0x00000030f2007c0c */ /* 0x000fe2000cf81270 */
[----:B------:R-:W1:Y:S01]  /*390a0*/  LDCU UR46, c[0x0][0x39c] ;  /* 0x00007380ff2e77ac */ /* 0x000e620008000800 */
[----:B------:R-:W-:Y:S01]  /*390b0*/  ISETP.LT.AND P1, PT, R252, UR50, !P1 ;  /* 0x00000032fc007c0c */ /* 0x000fe2000cf21270 */
[----:B------:R-:W1:Y:S01]  /*390c0*/  LDCU UR48, c[0x0][0x39c] ;  /* 0x00007380ff3077ac */ /* 0x000e620008000800 */
[----:B------:R-:W1:Y:S01]  /*390d0*/  LDCU UR50, c[0x0][0x398] ;  /* 0x00007300ff3277ac */ /* 0x000e620008000800 */
[----:B--2---:R2:W-:Y:S02]  /*390e0*/  @P5 STG.E desc[UR28][R222.64], R228 ;  /* 0x000000e4de005986 */ /* 0x0045e4000c10191c */
[----:B--2---:R-:W-:-:S05]  /*390f0*/  IMAD.WIDE R222, R0, 0x4, R2 ;  /* 0x0000000400de7825 */ /* 0x004fca00078e0202 */
[----:B------:R2:W-:Y:S01]  /*39100*/  @P6 STG.E desc[UR28][R222.64], R229 ;  /* 0x000000e5de006986 */ /* 0x0005e2000c10191c */
[----:B------:R-:W-:Y:S01]  /*39110*/  ISETP.LT.AND P5, PT, R242, UR52, !P3 ;  /* 0x00000034f2007c0c */ /* 0x000fe2000dfa1270 */
[----:B------:R-:W1:Y:S01]  /*39120*/  LDCU UR52, c[0x0][0x398] ;  /* 0x00007300ff3477ac */ /* 0x000e620008000800 */
[----:B--2---:R-:W-:-:S04]  /*39130*/  IMAD.WIDE R222, R0, 0x4, R220 ;  /* 0x0000000400de7825 */ /* 0x004fc800078e02dc */
[----:B------:R-:W-:Y:S01]  /*39140*/  VIADD R0, R0, UR5 ;  /* 0x0000000500007c36 */ /* 0x000fe20008000000 */
[----:B------:R2:W-:Y:S01]  /*39150*/  @P2 STG.E desc[UR28][R222.64], R230 ;  /* 0x000000e6de002986 */ /* 0x0005e2000c10191c */
[----:B------:R-:W-:Y:S02]  /*39160*/  IADD3 R228, PT, PT, R243, 0x6, RZ ;  /* 0x00000006f3e47810 */ /* 0x000fe40007ffe0ff */
[----:B--2---:R-:W-:-:S05]  /*39170*/  IMAD.WIDE R222, R0, 0x4, R2 ;  /* 0x0000000400de7825 */ /* 0x004fca00078e0202 */
[----:B------:R2:W-:Y:S01]  /*39180*/  @P4 STG.E desc[UR28][R222.64], R231 ;  /* 0x000000e7de004986 */ /* 0x0005e2000c10191c */
[----:B------:R-:W-:Y:S01]  /*39190*/  ISETP.LT.AND P3, PT, R252, UR30, !P3 ;  /* 0x0000001efc007c0c */ /* 0x000fe2000df61270 */
[----:B------:R-:W1:Y:S01]  /*391a0*/  LDCU UR30, c[0x0][0x39c] ;  /* 0x00007380ff1e77ac */ /* 0x000e620008000800 */
[----:B------:R-:W-:Y:S01]  /*391b0*/  ISETP.GE.AND P6, PT, R228, UR76, PT ;  /* 0x0000004ce4007c0c */ /* 0x000fe2000bfc6270 */
[C---:B--2---:R-:W-:Y:S01]  /*391c0*/  IMAD.WIDE R222, R0.reuse, 0x4, R220 ;  /* 0x0000000400de7825 */ /* 0x044fe200078e02dc */
[----:B------:R-:W-:Y:S01]  /*391d0*/  IADD3 R228, PT, PT, R243, 0x7, RZ ;  /* 0x00000007f3e47810 */ /* 0x000fe20007ffe0ff */
[----:B------:R-:W2:Y:S02]  /*391e0*/  LDCU UR76, c[0x0][0x39c] ;  /* 0x00007380ff4c77ac */ /* 0x000ea40008000800 */
[----:B------:R-:W-:Y:S01]  /*391f0*/  VIADD R0, R0, UR5 ;  /* 0x0000000500007c36 */ /* 0x000fe20008000000 */
[----:B------:R1:W-:Y:S01]  /*39200*/  @P1 STG.E desc[UR28][R222.64], R235 ;  /* 0x000000ebde001986 */ /* 0x0003e2000c10191c */
[----:B------:R-:W-:Y:S01]  /*39210*/  ISETP.LT.AND P2, PT, R242, UR32, !P6 ;  /* 0x00000020f2007c0c */ /* 0x000fe2000f741270 */
[----:B------:R-:W2:Y:S01]  /*39220*/  LDCU UR32, c[0x0][0x398] ;  /* 0x00007300ff2077ac */ /* 0x000ea20008000800 */
[----:B-1----:R-:W-:-:S05]  /*39230*/  IMAD.WIDE R222, R0, 0x4, R2 ;  /* 0x0000000400de7825 */ /* 0x002fca00078e0202 */
[----:B----4-:R1:W-:Y:S01]  /*39240*/  @P5 STG.E desc[UR28][R222.64], R233 ;  /* 0x000000e9de005986 */ /* 0x0103e2000c10191c */
[----:B------:R-:W-:Y:S01]  /*39250*/  ISETP.LT.AND P6, PT, R252, UR34, !P6 ;  /* 0x00000022fc007c0c */ /* 0x000fe2000f7c1270 */
[----:B------:R-:W4:Y:S01]  /*39260*/  LDCU UR34, c[0x0][0x3b8] ;  /* 0x00007700ff2277ac */ /* 0x000f220008000800 */
[----:B------:R-:W-:Y:S01]  /*39270*/  ISETP.GE.AND P4, PT, R228, UR75, PT ;  /* 0x0000004be4007c0c */ /* 0x000fe2000bf86270 */
[C---:B-1----:R-:W-:Y:S01]  /*39280*/  IMAD.WIDE R222, R0.reuse, 0x4, R220 ;  /* 0x0000000400de7825 */ /* 0x042fe200078e02dc */
[----:B------:R-:W-:Y:S01]  /*39290*/  IADD3 R228, PT, PT, R243, 0x8, RZ ;  /* 0x00000008f3e47810 */ /* 0x000fe20007ffe0ff */
[----:B------:R-:W1:Y:S02]  /*392a0*/  LDCU UR75, c[0x0][0x39c] ;  /* 0x00007380ff4b77ac */ /* 0x000e640008000800 */
[----:B------:R-:W-:Y:S01]  /*392b0*/  VIADD R0, R0, UR5 ;  /* 0x0000000500007c36 */ /* 0x000fe20008000000 */
[----:B------:R2:W-:Y:S01]  /*392c0*/  @P3 STG.E desc[UR28][R222.64], R234 ;  /* 0x000000eade003986 */ /* 0x0005e2000c10191c */
[----:B------:R-:W-:Y:S01]  /*392d0*/  ISETP.LT.AND P1, PT, R242, UR7, !P4 ;  /* 0x00000007f2007c0c */ /* 0x000fe2000e721270 */
[----:B------:R-:W1:Y:S01]  /*392e0*/  LDCU UR7, c[0x0][0x398] ;  /* 0x00007300ff0777ac */ /* 0x000e620008000800 */
[----:B--2---:R-:W-:-:S05]  /*392f0*/  IMAD.WIDE R222, R0, 0x4, R2 ;  /* 0x0000000400de7825 */ /* 0x004fca00078e0202 */
[----:B------:R2:W-:Y:S01]  /*39300*/  @P2 STG.E desc[UR28][R222.64], R232 ;  /* 0x000000e8de002986 */ /* 0x0005e2000c10191c */
[----:B------:R-:W-:Y:S01]  /*39310*/  ISETP.LT.AND P4, PT, R252, UR8, !P4 ;  /* 0x00000008fc007c0c */ /* 0x000fe2000e781270 */
[----:B------:R-:W1:Y:S01]  /*39320*/  LDCU UR8, c[0x0][0x398] ;  /* 0x00007300ff0877ac */ /* 0x000e620008000800 */
[----:B--2---:R-:W-:-:S04]  /*39330*/  IMAD.WIDE R222, R0, 0x4, R220 ;  /* 0x0000000400de7825 */ /* 0x004fc800078e02dc */
[----:B------:R-:W-:Y:S01]  /*39340*/  VIADD R0, R0, UR5 ;  /* 0x0000000500007c36 */ /* 0x000fe20008000000 */
[----:B------:R2:W-:Y:S03]  /*39350*/  @P6 STG.E desc[UR28][R222.64], R251 ;  /* 0x000000fbde006986 */ /* 0x0005e6000c10191c */
[----:B--2---:R-:W-:-:S05]  /*39360*/  IMAD.WIDE R222, R0, 0x4, R2 ;  /* 0x0000000400de7825 */ /* 0x004fca00078e0202 */
[----:B------:R2:W-:Y:S01]  /*39370*/  @P1 STG.E desc[UR28][R222.64], R250 ;  /* 0x000000fade001986 */ /* 0x0005e2000c10191c */
[----:B------:R-:W-:Y:S01]  /*39380*/  ISETP.GE.AND P5, PT, R228, UR9, PT ;  /* 0x00000009e4007c0c */ /* 0x000fe2000bfa6270 */
[C---:B------:R-:W-:Y:S01]  /*39390*/  VIADD R233, R0.reuse, UR5 ;  /* 0x0000000500e97c36 */ /* 0x040fe20008000000 */
[----:B------:R-:W-:Y:S01]  /*393a0*/  IADD3 R228, PT, PT, R243, 0x9, RZ ;  /* 0x00000009f3e47810 */ /* 0x000fe20007ffe0ff */
[----:B------:R-:W1:Y:S01]  /*393b0*/  LDCU UR9, c[0x0][0x3b8] ;  /* 0x00007700ff0977ac */ /* 0x000e620008000800 */
[----:B--2---:R-:W-:Y:S01]  /*393c0*/  IMAD.WIDE R222, R0, 0x4, R220 ;  /* 0x0000000400de7825 */ /* 0x004fe200078e02dc */
[----:B------:R-:W2:Y:S04]  /*393d0*/  LDL.LU R250, [R1+0x84] ;  /* 0x0000840001fa7983 */ /* 0x000ea80000300800 */
[----:B------:R1:W-:Y:S01]  /*393e0*/  @P4 STG.E desc[UR28][R222.64], R248 ;  /* 0x000000f8de004986 */ /* 0x0003e2000c10191c */
[----:B------:R-:W-:-:S02]  /*393f0*/  ISETP.GE.AND P2, PT, R228, UR12, PT ;  /* 0x0000000ce4007c0c */ /* 0x000fc4000bf46270 */
[----:B------:R-:W-:Y:S01]  /*39400*/  ISETP.LT.AND P3, PT, R242, UR10, !P5 ;  /* 0x0000000af2007c0c */ /* 0x000fe2000ef61270 */
[----:B------:R-:W-:Y:S01]  /*39410*/  IMAD.WIDE R230, R233, 0x4, R220 ;  /* 0x00000004e9e67825 */ /* 0x000fe200078e02dc */
[----:B-1----:R-:W4:Y:S01]  /*39420*/  LDL.LU R248, [R1+0x74] ;  /* 0x0000740001f87983 */ /* 0x002f220000300800 */
[----:B------:R-:W-:Y:S01]  /*39430*/  IADD3 R228, PT, PT, R243, 0xa, RZ ;  /* 0x0000000af3e47810 */ /* 0x000fe20007ffe0ff */
[----:B------:R-:W1:Y:S01]  /*39440*/  LDCU UR10, c[0x0][0x39c] ;  /* 0x00007380ff0a77ac */ /* 0x000e620008000800 */
[----:B------:R-:W-:Y:S01]  /*39450*/  ISETP.LT.AND P5, PT, R252, UR11, !P5 ;  /* 0x0000000bfc007c0c */ /* 0x000fe2000efa1270 */
[----:B------:R-:W4:Y:S01]  /*39460*/  LDL.LU R234, [R1+0x8c] ;  /* 0x00008c0001ea7983 */ /* 0x000f220000300800 */
[----:B------:R-:W-:Y:S01]  /*39470*/  ISETP.LT.AND P6, PT, R242, UR13, !P2 ;  /* 0x0000000df2007c0c */ /* 0x000fe2000d7c1270 */
[----:B------:R-:W1:Y:S01]  /*39480*/  LDCU UR11, c[0x0][0x398] ;  /* 0x00007300ff0b77ac */ /* 0x000e620008000800 */
[----:B------:R-:W-:Y:S01]  /*39490*/  ISETP.GE.AND P1, PT, R228, UR15, PT ;  /* 0x0000000fe4007c0c */ /* 0x000fe2000bf26270 */
[C-C-:B------:R-:W-:Y:S01]  /*394a0*/  IMAD.WIDE R228, R233.reuse, 0x4, R2.reuse ;  /* 0x00000004e9e47825 */ /* 0x140fe200078e0202 */
[----:B------:R-:W4:Y:S01]  /*394b0*/  LDL.LU R232, [R1+0x7c] ;  /* 0x00007c0001e87983 */ /* 0x000f220000300800 */
[----:B------:R-:W-:Y:S01]  /*394c0*/  ISETP.LT.AND P2, PT, R252, UR14, !P2 ;  /* 0x0000000efc007c0c */ /* 0x000fe2000d741270 */
[----:B------:R-:W1:Y:S01]  /*394d0*/  LDCU UR12, c[0x0][0x398] ;  /* 0x00007300ff0c77ac */ /* 0x000e620008000800 */
[----:B------:R-:W-:Y:S01]  /*394e0*/  VIADD R233, R233, UR5 ;  /* 0x00000005e9e97c36 */ /* 0x000fe20008000000 */
[----:B---3--:R-:W-:Y:S01]  /*394f0*/  @P3 STG.E desc[UR28][R228.64], R249 ;  /* 0x000000f9e4003986 */ /* 0x008fe2000c10191c */
[----:B------:R-:W-:Y:S01]  /*39500*/  IADD3 R0, PT, PT, R243, 0xb, RZ ;  /* 0x0000000bf3007810 */ /* 0x000fe20007ffe0ff */
[----:B------:R-:W3:Y:S01]  /*39510*/  LDCU UR14, c[0x0][0x39c] ;  /* 0x00007380ff0e77ac */ /* 0x000ee20008000800 */
[C---:B------:R-:W-:Y:S01]  /*39520*/  IMAD.WIDE R222, R233.reuse, 0x4, R2 ;  /* 0x00000004e9de7825 */ /* 0x040fe200078e0202 */
[----:B------:R1:W-:Y:S01]  /*39530*/  @P5 STG.E desc[UR28][R230.64], R241 ;  /* 0x000000f1e6005986 */ /* 0x0003e2000c10191c */
[----:B------:R-:W2:Y:S03]  /*39540*/  LDCU UR15, c[0x0][0x398] ;  /* 0x00007300ff0f77ac */ /* 0x000ea60008000800 */
[----:B------:R3:W-:Y:S01]  /*39550*/  @P6 STG.E desc[UR28][R222.64], R244 ;  /* 0x000000f4de006986 */ /* 0x0007e2000c10191c */
[----:B------:R-:W2:Y:S03]  /*39560*/  LDCU UR13, c[0x0][0x3b8] ;  /* 0x00007700ff0d77ac */ /* 0x000ea60008000800 */
[----:B-1----:R-:W4:Y:S04]  /*39570*/  LDL.LU R230, [R1+0x78] ;  /* 0x0000780001e67983 */ /* 0x002f280000300800 */
[----:B---3--:R-:W3:Y:S01]  /*39580*/  LDL.LU R244, [R1+0x88] ;  /* 0x0000880001f47983 */ /* 0x008ee20000300800 */
[----:B------:R-:W-:-:S04]  /*39590*/  IMAD.WIDE R228, R233, 0x4, R220 ;  /* 0x00000004e9e47825 */ /* 0x000fc800078e02dc */
[----:B------:R-:W-:Y:S01]  /*395a0*/  VIADD R233, R233, UR5 ;  /* 0x00000005e9e97c36 */ /* 0x000fe20008000000 */
[----:B------:R-:W-:Y:S02]  /*395b0*/  ISETP.LT.AND P4, PT, R242, UR16, !P1 ;  /* 0x00000010f2007c0c */ /* 0x000fe4000cf81270 */
[----:B------:R-:W-:Y:S01]  /*395c0*/  ISETP.GE.AND P3, PT, R0, UR18, PT ;  /* 0x0000001200007c0c */ /* 0x000fe2000bf66270 */
[C---:B------:R-:W-:Y:S01]  /*395d0*/  VIADD R241, R233.reuse, UR5 ;  /* 0x00000005e9f17c36 */ /* 0x040fe20008000000 */
[----:B------:R-:W-:Y:S01]  /*395e0*/  ISETP.LT.AND P1, PT, R252, UR17, !P1 ;  /* 0x00000011fc007c0c */ /* 0x000fe2000cf21270 */
[----:B------:R1:W-:Y:S01]  /*395f0*/  @P2 STG.E desc[UR28][R228.64], R8 ;  /* 0x00000008e4002986 */ /* 0x0003e2000c10191c */
[----:B------:R-:W-:Y:S01]  /*39600*/  ISETP.LT.AND P5, PT, R242, UR19, !P3 ;  /* 0x00000013f2007c0c */ /* 0x000fe2000dfa1270 */
[----:B------:R-:W-:Y:S01]  /*39610*/  IMAD.WIDE R222, R233, 0x4, R2 ;  /* 0x00000004e9de7825 */ /* 0x000fe200078e0202 */
[----:B------:R-:W-:Y:S01]  /*39620*/  IADD3 R251, PT, PT, R241, UR5, RZ ;  /* 0x00000005f1fb7c10 */ /* 0x000fe2000fffe0ff */
[----:B------:R-:W2:Y:S01]  /*39630*/  LDCU UR18, c[0x0][0x39c] ;  /* 0x00007380ff1277ac */ /* 0x000ea20008000800 */
[----:B------:R-:W-:-:S03]  /*39640*/  ISETP.LT.AND P3, PT, R252, UR20, !P3 ;  /* 0x00000014fc007c0c */ /* 0x000fc6000df61270 */
[----:B------:R-:W-:Y:S01]  /*39650*/  VIADD R235, R251, UR5 ;  /* 0x00000005fbeb7c36 */ /* 0x000fe20008000000 */
[----:B------:R-:W-:Y:S01]  /*39660*/  IADD3 R0, PT, PT, R243, 0xc, RZ ;  /* 0x0000000cf3007810 */ /* 0x000fe20007ffe0ff */
[----:B------:R-:W2:Y:S01]  /*39670*/  LDCU UR16, c[0x0][0x398] ;  /* 0x00007300ff1077ac */ /* 0x000ea20008000800 */
[----:B-1----:R-:W-:Y:S02]  /*39680*/  IMAD.WIDE R228, R233, 0x4, R220 ;  /* 0x00000004e9e47825 */ /* 0x002fe400078e02dc */
[----:B------:R-:W-:Y:S01]  /*39690*/  IADD3 R233, PT, PT, R235, UR5, RZ ;  /* 0x00000005ebe97c10 */ /* 0x000fe2000fffe0ff */
[----:B------:R-:W1:Y:S03]  /*396a0*/  LDCU UR19, c[0x0][0x398] ;  /* 0x00007300ff1377ac */ /* 0x000e660008000800 */
[----:B------:R-:W-:Y:S01]  /*396b0*/  IADD3 R231, PT, PT, R233, UR5, RZ ;  /* 0x00000005e9e77c10 */ /* 0x000fe2000fffe0ff */
[----:B------:R-:W1:Y:S01]  /*396c0*/  LDCU UR17, c[0x0][0x3b8] ;  /* 0x00007700ff1177ac */ /* 0x000e620008000800 */
[----:B------:R-:W-:-:S02]  /*396d0*/  ISETP.GE.AND P6, PT, R0, UR21, PT ;  /* 0x0000001500007c0c */ /* 0x000fc4000bfc6270 */
[----:B------:R-:W-:Y:S01]  /*396e0*/  IADD3 R0, PT, PT, R243, 0xd, RZ ;  /* 0x0000000df3007810 */ /* 0x000fe20007ffe0ff */
[----:B------:R-:W1:Y:S01]  /*396f0*/  LDCU UR20, c[0x0][0x398] ;  /* 0x00007300ff1477ac */ /* 0x000e620008000800 */
[----:B------:R-:W-:Y:S02]  /*39700*/  ISETP.LT.AND P2, PT, R242, UR22, !P6 ;  /* 0x00000016f2007c0c */ /* 0x000fe4000f741270 */
[----:B------:R-:W-:Y:S01]  /*39710*/  ISETP.LT.AND P6, PT, R252, UR23, !P6 ;  /* 0x00000017fc007c0c */ /* 0x000fe2000f7c1270 */
[----:B------:R-:W1:Y:S01]  /*39720*/  LDCU UR22, c[0x0][0x39c] ;  /* 0x00007380ff1677ac */ /* 0x000e620008000800 */
[----:B------:R-:W1:Y:S01]  /*39730*/  LDCU UR23, c[0x0][0x398] ;  /* 0x00007300ff1777ac */ /* 0x000e620008000800 */
[----:B------:R-:W1:Y:S01]  /*39740*/  LDCU UR21, c[0x0][0x3b8] ;  /* 0x00007700ff1577ac */ /* 0x000e620008000800 */
[----:B------:R-:W1:Y:S01]  /*39750*/  LDCU UR5, c[0x0][0x398] ;  /* 0x00007300ff0577ac */ /* 0x000e620008000800 */
[----:B--2---:R2:W-:Y:S02]  /*39760*/  @P4 STG.E desc[UR28][R222.64], R250 ;  /* 0x000000fade004986 */ /* 0x0045e4000c10191c */
[----:B--2---:R-:W-:-:S02]  /*39770*/  IMAD.WIDE R222, R241, 0x4, R2 ;  /* 0x00000004f1de7825 */ /* 0x004fc400078e0202 */
[----:B----4-:R2:W-:Y:S04]  /*39780*/  @P1 STG.E desc[UR28][R228.64], R248 ;  /* 0x000000f8e4001986 */ /* 0x0105e8000c10191c */
[----:B------:R-:W-:Y:S01]  /*39790*/  @P5 STG.E desc[UR28][R222.64], R245 ;  /* 0x000000f5de005986 */ /* 0x000fe2000c10191c */
[----:B--2---:R-:W-:-:S05]  /*397a0*/  IMAD.WIDE R228, R241, 0x4, R220 ;  /* 0x00000004f1e47825 */ /* 0x004fca00078e02dc */
[----:B------:R2:W-:Y:S02]  /*397b0*/  @P3 STG.E desc[UR28][R228.64], R9 ;  /* 0x00000009e4003986 */ /* 0x0005e4000c10191c */
[----:B--2---:R-:W-:Y:S01]  /*397c0*/  VIADD R229, R231, UR77 ;  /* 0x0000004de7e57c36 */ /* 0x004fe20008000000 */
[----:B------:R-:W2:Y:S01]  /*397d0*/  LDCU UR77, c[0x0][0x3b8] ;  /* 0x00007700ff4d77ac */ /* 0x000ea20008000800 */
[--C-:B------:R-:W-:Y:S01]  /*397e0*/  IMAD.WIDE R248, R251, 0x4, R2.reuse ;  /* 0x00000004fbf87825 */ /* 0x100fe200078e0202 */
[----:B------:R-:W-:Y:S01]  /*397f0*/  ISETP.GE.AND P4, PT, R0, UR24, PT ;  /* 0x0000001800007c0c */ /* 0x000fe2000bf86270 */
[----:B------:R-:W4:Y:S02]  /*39800*/  LDCU UR24, c[0x0][0x398] ;  /* 0x00007300ff1877ac */ /* 0x000f240008000800 */
[C---:B------:R-:W-:Y:S01]  /*39810*/  IMAD.WIDE R8, R235.reuse, 0x4, R2 ;  /* 0x00000004eb087825 */ /* 0x040fe200078e0202 */
[----:B---3--:R3:W-:Y:S01]  /*39820*/  @P2 STG.E desc[UR28][R248.64], R244 ;  /* 0x000000f4f8002986 */ /* 0x0087e2000c10191c */
[----:B------:R-:W-:Y:S01]  /*39830*/  ISETP.LT.AND P1, PT, R242, UR25, !P4 ;  /* 0x00000019f2007c0c */ /* 0x000fe2000e721270 */
[----:B------:R-:W1:Y:S01]  /*39840*/  LDCU UR25, c[0x0][0x3b8] ;  /* 0x00007700ff1977ac */ /* 0x000e620008000800 */
[----:B---3--:R-:W-:-:S04]  /*39850*/  IMAD.WIDE R244, R235, 0x4, R220 ;  /* 0x00000004ebf47825 */ /* 0x008fc800078e02dc */
[----:B--2---:R-:W-:Y:S01]  /*39860*/  VIADD R235, R229, UR77 ;  /* 0x0000004de5eb7c36 */ /* 0x004fe20008000000 */
[----:B------:R-:W2:Y:S01]  /*39870*/  LDCU UR77, c[0x0][0x3b8] ;  /* 0x00007700ff4d77ac */ /* 0x000ea20008000800 */
[----:B------:R-:W-:-:S04]  /*39880*/  IMAD.WIDE R250, R251, 0x4, R220 ;  /* 0x00000004fbfa7825 */ /* 0x000fc800078e02dc */
[----:B------:R-:W-:Y:S01]  /*39890*/  VIADD R0, R243, 0xe ;  /* 0x0000000ef3007836 */ /* 0x000fe20000000000 */
[----:B------:R-:W-:Y:S01]  /*398a0*/  @P6 STG.E desc[UR28][R250.64], R230 ;  /* 0x000000e6fa006986 */ /* 0x000fe2000c10191c */
[----:B------:R-:W-:-:S03]  /*398b0*/  IMAD.WIDE R222, R233, 0x4, R2 ;  /* 0x00000004e9de7825 */ /* 0x000fc600078e0202 */
[----:B------:R3:W-:Y:S01]  /*398c0*/  @P1 STG.E desc[UR28][R8.64], R246 ;  /* 0x000000f608001986 */ /* 0x0007e2000c10191c */
[----:B------:R-:W-:Y:S02]  /*398d0*/  ISETP.GE.AND P5, PT, R0, UR27, PT ;  /* 0x0000001b00007c0c */ /* 0x000fe4000bfa6270 */
[----:B------:R-:W-:Y:S01]  /*398e0*/  ISETP.LT.AND P4, PT, R252, UR26, !P4 ;  /* 0x0000001afc007c0c */ /* 0x000fe2000e781270 */
[----:B---3--:R-:W-:Y:S01]  /*398f0*/  IMAD.WIDE R8, R233, 0x4, R220 ;  /* 0x00000004e9087825 */ /* 0x008fe200078e02dc */
[----:B------:R-:W-:Y:S01]  /*39900*/  ISETP.LT.AND P3, PT, R242, UR31, !P5 ;  /* 0x0000001ff2007c0c */ /* 0x000fe2000ef61270 */
[----:B------:R-:W3:Y:S02]  /*39910*/  LDCU UR26, c[0x0][0x39c] ;  /* 0x00007380ff1a77ac */ /* 0x000ee40008000800 */
[----:B--2---:R-:W-:Y:S01]  /*39920*/  VIADD R233, R235, UR77 ;  /* 0x0000004debe97c36 */ /* 0x004fe20008000000 */
[----:B------:R-:W2:Y:S01]  /*39930*/  LDCU UR77, c[0x0][0x3b8] ;  /* 0x00007700ff4d77ac */ /* 0x000ea20008000800 */
[----:B------:R-:W-:Y:S01]  /*39940*/  ISETP.LT.AND P5, PT, R252, UR54, !P5 ;  /* 0x00000036fc007c0c */ /* 0x000fe2000efa1270 */
[----:B------:R-:W-:-:S05]  /*39950*/  VIADD R0, R243, 0xf ;  /* 0x0000000ff3007836 */ /* 0x000fca0000000000 */
[----:B------:R1:W-:Y:S01]  /*39960*/  @P4 STG.E desc[UR28][R244.64], R10 ;  /* 0x0000000af4004986 */ /* 0x0003e2000c10191c */
[----:B------:R-:W2:Y:S01]  /*39970*/  LDCU UR27, c[0x0][0x398] ;  /* 0x00007300ff1b77ac */ /* 0x000ea20008000800 */
[----:B------:R-:W-:Y:S02]  /*39980*/  ISETP.GE.AND P2, PT, R0, UR55, PT ;  /* 0x0000003700007c0c */ /* 0x000fe4000bf46270 */
[----:B------:R3:W-:Y:S01]  /*39990*/  @P3 STG.E desc[UR28][R222.64], R234 ;  /* 0x000000eade003986 */ /* 0x0007e2000c10191c */
[----:B------:R-:W-:Y:S01]  /*399a0*/  IADD3 R0, PT, PT, R243, 0x10, RZ ;  /* 0x00000010f3007810 */ /* 0x000fe20007ffe0ff */
[----:B------:R-:W4:Y:S01]  /*399b0*/  LDCU UR55, c[0x0][0x39c] ;  /* 0x00007380ff3777ac */ /* 0x000f220008000800 */
[----:B------:R-:W-:Y:S02]  /*399c0*/  ISETP.LT.AND P6, PT, R242, UR56, !P2 ;  /* 0x00000038f2007c0c */ /* 0x000fe4000d7c1270 */
[----:B------:R-:W-:Y:S01]  /*399d0*/  ISETP.GE.AND P1, PT, R0, UR58, PT ;  /* 0x0000003a00007c0c */ /* 0x000fe2000bf26270 */
[----:B------:R2:W-:Y:S01]  /*399e0*/  @P5 STG.E desc[UR28][R8.64], R232 ;  /* 0x000000e808005986 */ /* 0x0005e2000c10191c */
[----:B------:R-:W-:Y:S01]  /*399f0*/  ISETP.LT.AND P2, PT, R252, UR57, !P2 ;  /* 0x00000039fc007c0c */ /* 0x000fe2000d741270 */
[----:B-1----:R-:W-:Y:S01]  /*39a00*/  IMAD.WIDE R244, R231, 0x4, R2 ;  /* 0x00000004e7f47825 */ /* 0x002fe200078e0202 */
[----:B------:R-:W-:Y:S01]  /*39a10*/  ISETP.LT.AND P4, PT, R242, UR59, !P1 ;  /* 0x0000003bf2007c0c */ /* 0x000fe2000cf81270 */
[----:B------:R-:W1:Y:S01]  /*39a20*/  LDCU UR31, c[0x0][0x3b8] ;  /* 0x00007700ff1f77ac */ /* 0x000e620008000800 */
[----:B------:R-:W-:Y:S01]  /*39a30*/  IADD3 R0, PT, PT, R243, 0x11, RZ ;  /* 0x00000011f3007810 */ /* 0x000fe20007ffe0ff */
[----:B---3--:R-:W-:Y:S01]  /*39a40*/  IMAD.WIDE R222, R231, 0x4, R220 ;  /* 0x00000004e7de7825 */ /* 0x008fe200078e02dc */
[----:B------:R-:W3:Y:S03]  /*39a50*/  LDCU UR56, c[0x0][0x398] ;  /* 0x00007300ff3877ac */ /* 0x000ee60008000800 */
[----:B--2---:R-:W-:Y:S01]  /*39a60*/  VIADD R9, R233, UR77 ;  /* 0x0000004de9097c36 */ /* 0x004fe20008000000 */
[----:B------:R-:W2:Y:S01]  /*39a70*/  LDCU UR77, c[0x0][0x3b8] ;  /* 0x00007700ff4d77ac */ /* 0x000ea20008000800 */
[----:B------:R-:W-:-:S02]  /*39a80*/  ISETP.LT.AND P1, PT, R252, UR60, !P1 ;  /* 0x0000003cfc007c0c */ /* 0x000fc4000cf21270 */
[----:B------:R-:W-:Y:S01]  /*39a90*/  ISETP.GE.AND P3, PT, R0, UR61, PT ;  /* 0x0000003d00007c0c */ /* 0x000fe2000bf66270 */
[----:B------:R-:W-:Y:S01]  /*39aa0*/  @P6 STG.E desc[UR28][R244.64], R247 ;  /* 0x000000f7f4006986 */ /* 0x000fe2000c10191c */
[----:B------:R-:W-:Y:S01]  /*39ab0*/  IADD3 R0, PT, PT, R243, 0x12, RZ ;  /* 0x00000012f3007810 */ /* 0x000fe20007ffe0ff */
[C---:B------:R-:W-:Y:S01]  /*39ac0*/  IMAD.WIDE R230, R229.reuse, 0x4, R2 ;  /* 0x00000004e5e67825 */ /* 0x040fe200078e0202 */
[----:B------:R-:W-:Y:S01]  /*39ad0*/  ISETP.LT.AND P5, PT, R242, UR62, !P3 ;  /* 0x0000003ef2007c0c */ /* 0x000fe2000dfa1270 */
[----:B------:R1:W-:Y:S01]  /*39ae0*/  @P2 STG.E desc[UR28][R222.64], R11 ;  /* 0x0000000bde002986 */ /* 0x0003e2000c10191c */
[----:B------:R-:W-:Y:S01]  /*39af0*/  ISETP.GE.AND P6, PT, R0, UR64, PT ;  /* 0x0000004000007c0c */ /* 0x000fe2000bfc6270 */
[----:B------:R-:W-:Y:S01]  /*39b00*/  IMAD.WIDE R228, R229, 0x4, R220 ;  /* 0x00000004e5e47825 */ /* 0x000fe200078e02dc */
[----:B------:R-:W-:Y:S01]  /*39b10*/  IADD3 R0, PT, PT, R243, 0x13, RZ ;  /* 0x00000013f3007810 */ /* 0x000fe20007ffe0ff */
[----:B------:R-:W-:Y:S01]  /*39b20*/  @P4 STG.E desc[UR28][R230.64], R4 ;  /* 0x00000004e6004986 */ /* 0x000fe2000c10191c */
[----:B------:R-:W-:Y:S01]  /*39b30*/  ISETP.LT.AND P3, PT, R252, UR63, !P3 ;  /* 0x0000003ffc007c0c */ /* 0x000fe2000df61270 */
[----:B------:R-:W3:Y:S01]  /*39b40*/  LDCU UR54, c[0x0][0x3b8] ;  /* 0x00007700ff3677ac */ /* 0x000ee20008000800 */
[----:B------:R-:W-:-:S02]  /*39b50*/  ISETP.LT.AND P2, PT, R242, UR65, !P6 ;  /* 0x00000041f2007c0c */ /* 0x000fc4000f741270 */
[----:B------:R-:W-:Y:S01]  /*39b60*/  ISETP.GE.AND P4, PT, R0, UR67, PT ;  /* 0x0000004300007c0c */ /* 0x000fe2000bf86270 */
[----:B--2---:R-:W-:Y:S01]  /*39b70*/  VIADD R241, R9, UR77 ;  /* 0x0000004d09f17c36 */ /* 0x004fe20008000000 */
[----:B------:R-:W-:Y:S01]  /*39b80*/  ISETP.LT.AND P6, PT, R252, UR66, !P6 ;  /* 0x00000042fc007c0c */ /* 0x000fe2000f7c1270 */
[----:B-1----:R-:W-:Y:S01]  /*39b90*/  IMAD.WIDE R10, R235, 0x4, R2 ;  /* 0x00000004eb0a7825 */ /* 0x002fe200078e0202 */
[----:B------:R1:W-:Y:S01]  /*39ba0*/  @P1 STG.E desc[UR28][R228.64], R32 ;  /* 0x00000020e4001986 */ /* 0x0003e2000c10191c */
[----:B------:R-:W2:Y:S01]  /*39bb0*/  LDCU UR77, c[0x0][0x3b8] ;  /* 0x00007700ff4d77ac */ /* 0x000ea20008000800 */
[----:B------:R-:W-:Y:S02]  /*39bc0*/  ISETP.LT.AND P1, PT, R242, UR68, !P4 ;  /* 0x00000044f2007c0c */ /* 0x000fe4000e721270 */
[----:B------:R-:W-:Y:S01]  /*39bd0*/  IADD3 R0, PT, PT, R243, 0x14, RZ ;  /* 0x00000014f3007810 */ /* 0x000fe20007ffe0ff */
[----:B------:R-:W-:Y:S01]  /*39be0*/  IMAD.WIDE R222, R235, 0x4, R220 ;  /* 0x00000004ebde7825 */ /* 0x000fe200078e02dc */
[----:B------:R3:W-:Y:S01]  /*39bf0*/  @P5 STG.E desc[UR28][R10.64], R36 ;  /* 0x000000240a005986 */ /* 0x0007e2000c10191c */
[----:B------:R-:W-:Y:S01]  /*39c00*/  ISETP.LT.AND P4, PT, R252, UR69, !P4 ;  /* 0x00000045fc007c0c */ /* 0x000fe2000e781270 */
[----:B------:R-:W4:Y:S01]  /*39c10*/  LDCU UR57, c[0x0][0x398] ;  /* 0x00007300ff3977ac */ /* 0x000f220008000800 */
[----:B------:R-:W-:Y:S01]  /*39c20*/  ISETP.GE.AND P5, PT, R0, UR70, PT ;  /* 0x0000004600007c0c */ /* 0x000fe2000bfa6270 */
[----:B-1----:R-:W-:Y:S01]  /*39c30*/  IMAD.WIDE R228, R233, 0x4, R2 ;  /* 0x00000004e9e47825 */ /* 0x002fe200078e0202 */
[----:B------:R-:W-:Y:S01]  /*39c40*/  IADD3 R0, PT, PT, R243, 0x15, RZ ;  /* 0x00000015f3007810 */ /* 0x000fe20007ffe0ff */
[----:B------:R1:W-:Y:S01]  /*39c50*/  @P3 STG.E desc[UR28][R222.64], R28 ;  /* 0x0000001cde003986 */ /* 0x0003e2000c10191c */
[----:B------:R-:W-:Y:S01]  /*39c60*/  ISETP.LT.AND P3, PT, R242, UR71, !P5 ;  /* 0x00000047f2007c0c */ /* 0x000fe2000ef61270 */
[----:B------:R-:W4:Y:S01]  /*39c70*/  LDCU UR59, c[0x0][0x39c] ;  /* 0x00007380ff3b77ac */ /* 0x000f220008000800 */
[----:B---3--:R-:W-:Y:S01]  /*39c80*/  IMAD.WIDE R10, R233, 0x4, R220 ;  /* 0x00000004e90a7825 */ /* 0x008fe200078e02dc */
[----:B------:R3:W-:Y:S01]  /*39c90*/  @P2 STG.E desc[UR28][R228.64], R5 ;  /* 0x00000005e4002986 */ /* 0x0007e2000c10191c */
[----:B------:R-:W-:Y:S01]  /*39ca0*/  ISETP.GE.AND P2, PT, R0, UR73, PT ;  /* 0x0000004900007c0c */ /* 0x000fe2000bf46270 */
[----:B------:R-:W4:Y:S01]  /*39cb0*/  LDCU UR60, c[0x0][0x398] ;  /* 0x00007300ff3c77ac */ /* 0x000f220008000800 */
[----:B------:R-:W-:Y:S01]  /*39cc0*/  IADD3 R0, PT, PT, R243, 0x16, RZ ;  /* 0x00000016f3007810 */ /* 0x000fe20007ffe0ff */
[----:B--2---:R-:W-:Y:S01]  /*39cd0*/  VIADD R231, R241, UR77 ;  /* 0x0000004df1e77c36 */ /* 0x004fe20008000000 */
[----:B------:R-:W2:Y:S01]  /*39ce0*/  LDCU UR63, c[0x0][0x39c] ;  /* 0x00007380ff3f77ac */ /* 0x000ea20008000800 */
[C---:B-1----:R-:W-:Y:S01]  /*39cf0*/  IMAD.WIDE R222, R9.reuse, 0x4, R2 ;  /* 0x0000000409de7825 */ /* 0x042fe200078e0202 */
[----:B------:R-:W-:Y:S01]  /*39d00*/  ISETP.LT.AND P5, PT, R252, UR72, !P5 ;  /* 0x00000048fc007c0c */ /* 0x000fe2000efa1270 */
[----:B------:R1:W-:Y:S01]  /*39d10*/  @P6 STG.E desc[UR28][R10.64], R33 ;  /* 0x000000210a006986 */ /* 0x0003e2000c10191c */
[----:B------:R-:W-:Y:S01]  /*39d20*/  ISETP.LT.AND P6, PT, R242, UR74, !P2 ;  /* 0x0000004af2007c0c */ /* 0x000fe2000d7c1270 */
[----:B------:R-:W2:Y:S01]  /*39d30*/  LDCU UR58, c[0x0][0x3b8] ;  /* 0x00007700ff3a77ac */ /* 0x000ea20008000800 */
[----:B---3--:R-:W-:Y:S01]  /*39d40*/  IMAD.WIDE R4, R9, 0x4, R220 ;  /* 0x0000000409047825 */ /* 0x008fe200078e02dc */
[----:B------:R-:W-:Y:S01]  /*39d50*/  @P1 STG.E desc[UR28][R222.64], R37 ;  /* 0x00000025de001986 */ /* 0x000fe2000c10191c */
[----:B------:R-:W-:Y:S01]  /*39d60*/  ISETP.GE.AND P1, PT, R0, UR36, PT ;  /* 0x0000002400007c0c */ /* 0x000fe2000bf26270 */
[----:B------:R-:W3:Y:S01]  /*39d70*/  LDCU UR61, c[0x0][0x398] ;  /* 0x00007300ff3d77ac */ /* 0x000ee20008000800 */
[----:B------:R-:W-:Y:S01]  /*39d80*/  IMAD.WIDE R8, R241, 0x4, R2 ;  /* 0x00000004f1087825 */ /* 0x000fe200078e0202 */
[----:B------:R-:W-:Y:S01]  /*39d90*/  ISETP.LT.AND P2, PT, R252, UR33, !P2 ;  /* 0x00000021fc007c0c */ /* 0x000fe2000d741270 */
[----:B------:R2:W-:Y:S01]  /*39da0*/  @P4 STG.E desc[UR28][R4.64], R29 ;  /* 0x0000001d04004986 */ /* 0x0005e2000c10191c */
[----:B------:R-:W-:Y:S01]  /*39db0*/  ISETP.LT.AND P4, PT, R242, UR38, !P1 ;  /* 0x00000026f2007c0c */ /* 0x000fe2000cf81270 */
[----:B------:R-:W-:Y:S01]  /*39dc0*/  VIADD R233, R231, UR35 ;  /* 0x00000023e7e97c36 */ /* 0x000fe20008000000 */
[----:B------:R-:W-:Y:S01]  /*39dd0*/  IADD3 R0, PT, PT, R243, 0x17, RZ ;  /* 0x00000017f3007810 */ /* 0x000fe20007ffe0ff */
[----:B-1----:R-:W-:Y:S01]  /*39de0*/  IMAD.WIDE R10, R241, 0x4, R220 ;  /* 0x00000004f10a7825 */ /* 0x002fe200078e02dc */
[----:B------:R1:W-:Y:S01]  /*39df0*/  @P3 STG.E desc[UR28][R8.64], R6 ;  /* 0x0000000608003986 */ /* 0x0003e2000c10191c */
[----:B------:R-:W-:Y:S01]  /*39e00*/  ISETP.LT.AND P1, PT, R252, UR40, !P1 ;  /* 0x00000028fc007c0c */ /* 0x000fe2000cf21270 */
[----:B------:R-:W3:Y:S01]  /*39e10*/  LDCU UR64, c[0x0][0x398] ;  /* 0x00007300ff4077ac */ /* 0x000ee20008000800 */
[----:B------:R-:W-:-:S02]  /*39e20*/  ISETP.GE.AND P3, PT, R0, UR30, PT ;  /* 0x0000001e00007c0c */ /* 0x000fc4000bf66270 */
[----:B------:R-:W-:Y:S01]  /*39e30*/  IADD3 R0, PT, PT, R243, 0x18, RZ ;  /* 0x00000018f3007810 */ /* 0x000fe20007ffe0ff */
[----:B------:R-:W3:Y:S01]  /*39e40*/  LDCU UR62, c[0x0][0x3b8] ;  /* 0x00007700ff3e77ac */ /* 0x000ee20008000800 */
[C---:B--2---:R-:W-:Y:S01]  /*39e50*/  IMAD.WIDE R4, R231.reuse, 0x4, R2 ;  /* 0x00000004e7047825 */ /* 0x044fe200078e0202 */
[----:B------:R2:W-:Y:S01]  /*39e60*/  @P5 STG.E desc[UR28][R10.64], R34 ;  /* 0x000000220a005986 */ /* 0x0005e2000c10191c */
[----:B------:R-:W-:Y:S01]  /*39e70*/  ISETP.LT.AND P5, PT, R242, UR44, !P3 ;  /* 0x0000002cf2007c0c */ /* 0x000fe2000dfa1270 */
[----:B------:R-:W3:Y:S01]  /*39e80*/  LDCU UR65, c[0x0][0x398] ;  /* 0x00007300ff4177ac */ /* 0x000ee20008000800 */
[----:B-1----:R-:W-:Y:S01]  /*39e90*/  IMAD.WIDE R8, R231, 0x4, R220 ;  /* 0x00000004e7087825 */ /* 0x002fe200078e02dc */
[----:B------:R1:W-:Y:S01]  /*39ea0*/  @P6 STG.E desc[UR28][R4.64], R38 ;  /* 0x0000002604006986 */ /* 0x0003e2000c10191c */
[----:B------:R-:W-:Y:S01]  /*39eb0*/  ISETP.GE.AND P6, PT, R0, UR46, PT ;  /* 0x0000002e00007c0c */ /* 0x000fe2000bfc6270 */
[----:B------:R-:W3:Y:S01]  /*39ec0*/  LDCU UR67, c[0x0][0x398] ;  /* 0x00007300ff4377ac */ /* 0x000ee20008000800 */
[----:B------:R-:W-:Y:S01]  /*39ed0*/  IADD3 R0, PT, PT, R243, 0x19, RZ ;  /* 0x00000019f3007810 */ /* 0x000fe20007ffe0ff */
[C---:B------:R-:W-:Y:S01]  /*39ee0*/  VIADD R33, R233.reuse, UR42 ;  /* 0x0000002ae9217c36 */ /* 0x040fe20008000000 */
[----:B------:R-:W3:Y:S01]  /*39ef0*/  LDCU UR66, c[0x0][0x3b8] ;  /* 0x00007700ff4277ac */ /* 0x000ee20008000800 */
[C---:B--2---:R-:W-:Y:S01]  /*39f00*/  IMAD.WIDE R10, R233.reuse, 0x4, R2 ;  /* 0x00000004e90a7825 */ /* 0x044fe200078e0202 */
[----:B------:R-:W-:Y:S01]  /*39f10*/  ISETP.LT.AND P3, PT, R252, UR32, !P3 ;  /* 0x00000020fc007c0c */ /* 0x000fe2000df61270 */
[----:B------:R2:W-:Y:S01]  /*39f20*/  @P2 STG.E desc[UR28][R8.64], R30 ;  /* 0x0000001e08002986 */ /* 0x0005e2000c10191c */
[----:B------:R-:W-:Y:S01]  /*39f30*/  ISETP.LT.AND P2, PT, R242, UR7, !P6 ;  /* 0x00000007f2007c0c */ /* 0x000fe2000f741270 */
[----:B------:R-:W3:Y:S01]  /*39f40*/  LDCU UR68, c[0x0][0x398] ;  /* 0x00007300ff4477ac */ /* 0x000ee20008000800 */
[----:B-1----:R-:W-:Y:S01]  /*39f50*/  IMAD.WIDE R4, R233, 0x4, R220 ;  /* 0x00000004e9047825 */ /* 0x002fe200078e02dc */
[----:B------:R1:W-:Y:S01]  /*39f60*/  @P4 STG.E desc[UR28][R10.64], R7 ;  /* 0x000000070a004986 */ /* 0x0003e2000c10191c */
[----:B------:R-:W-:Y:S01]  /*39f70*/  ISETP.GE.AND P4, PT, R0, UR10, PT ;  /* 0x0000000a00007c0c */ /* 0x000fe2000bf86270 */
[----:B------:R-:W3:Y:S01]  /*39f80*/  LDCU UR70, c[0x0][0x398] ;  /* 0x00007300ff4677ac */ /* 0x000ee20008000800 */
[C---:B------:R-:W-:Y:S01]  /*39f90*/  VIADD R29, R33.reuse, UR34 ;  /* 0x00000022211d7c36 */ /* 0x040fe20008000000 */
[----:B------:R-:W-:Y:S01]  /*39fa0*/  ISETP.LT.AND P6, PT, R252, UR8, !P6 ;  /* 0x00000008fc007c0c */ /* 0x000fe2000f7c1270 */
[----:B------:R4:W-:Y:S01]  /*39fb0*/  @P1 STG.E desc[UR28][R4.64], R35 ;  /* 0x0000002304001986 */ /* 0x0009e2000c10191c */
[----:B------:R-:W-:Y:S01]  /*39fc0*/  ISETP.LT.AND P1, PT, R242, UR11, !P4 ;  /* 0x0000000bf2007c0c */ /* 0x000fe2000e721270 */
[----:B------:R-:W3:Y:S01]  /*39fd0*/  LDCU UR77, c[0x0][0x39c] ;  /* 0x00007380ff4d77ac */ /* 0x000ee20008000800 */
[----:B--2---:R-:W-:Y:S01]  /*39fe0*/  IMAD.WIDE R8, R33, 0x4, R2 ;  /* 0x0000000421087825 */ /* 0x004fe200078e0202 */
[----:B------:R-:W-:Y:S01]  /*39ff0*/  IADD3 R0, PT, PT, R243, 0x1a, RZ ;  /* 0x0000001af3007810 */ /* 0x000fe20007ffe0ff */
[----:B------:R-:W2:Y:S02]  /*3a000*/  LDCU UR69, c[0x0][0x3b8] ;  /* 0x00007700ff4577ac */ /* 0x000ea40008000800 */
[----:B-1----:R-:W-:Y:S01]  /*3a010*/  IMAD.WIDE R6, R33, 0x4, R220 ;  /* 0x0000000421067825 */ /* 0x002fe200078e02dc */
[----:B------:R1:W-:Y:S01]  /*3a020*/  @P5 STG.E desc[UR28][R8.64], R39 ;  /* 0x0000002708005986 */ /* 0x0003e2000c10191c */
[----:B------:R-:W-:Y:S01]  /*3a030*/  ISETP.LT.AND P4, PT, R252, UR12, !P4 ;  /* 0x0000000cfc007c0c */ /* 0x000fe2000e781270 */
[----:B------:R-:W2:Y:S01]  /*3a040*/  LDCU UR71, c[0x0][0x398] ;  /* 0x00007300ff4777ac */ /* 0x000ea20008000800 */
[C---:B------:R-:W-:Y:S01]  /*3a050*/  VIADD R37, R29.reuse, UR9 ;  /* 0x000000091d257c36 */ /* 0x040fe20008000000 */
[----:B------:R-:W-:Y:S01]  /*3a060*/  ISETP.GE.AND P5, PT, R0, UR14, PT ;  /* 0x0000000e00007c0c */ /* 0x000fe2000bfa6270 */
[----:B----4-:R-:W-:Y:S01]  /*3a070*/  IMAD.WIDE R4, R29, 0x4, R2 ;  /* 0x000000041d047825 */ /* 0x010fe200078e0202 */
[----:B------:R-:W-:Y:S01]  /*3a080*/  IADD3 R0, PT, PT, R243, 0x1b, RZ ;  /* 0x0000001bf3007810 */ /* 0x000fe20007ffe0ff */
[----:B------:R4:W-:Y:S01]  /*3a090*/  @P3 STG.E desc[UR28][R6.64], R31 ;  /* 0x0000001f06003986 */ /* 0x0009e2000c10191c */
[----:B------:R-:W-:Y:S01]  /*3a0a0*/  ISETP.LT.AND P3, PT, R242, UR15, !P5 ;  /* 0x0000000ff2007c0c */ /* 0x000fe2000ef61270 */
[----:B------:R-:W2:Y:S02]  /*3a0b0*/  LDCU UR73, c[0x0][0x398] ;  /* 0x00007300ff4977ac */ /* 0x000ea40008000800 */
[----:B------:R3:W-:Y:S01]  /*3a0c0*/  @P2 STG.E desc[UR28][R4.64], R12 ;  /* 0x0000000c04002986 */ /* 0x0007e2000c10191c */
[----:B-1----:R-:W-:Y:S01]  /*3a0d0*/  IMAD.WIDE R8, R29, 0x4, R220 ;  /* 0x000000041d087825 */ /* 0x002fe200078e02dc */
[----:B------:R-:W-:Y:S01]  /*3a0e0*/  ISETP.GE.AND P2, PT, R0, UR18, PT ;  /* 0x0000001200007c0c */ /* 0x000fe2000bf46270 */
[----:B------:R-:W1:Y:S01]  /*3a0f0*/  LDCU UR35, c[0x0][0x39c] ;  /* 0x00007380ff2377ac */ /* 0x000e620008000800 */
[----:B------:R-:W-:Y:S01]  /*3a100*/  IADD3 R0, PT, PT, R243, 0x1c, RZ ;  /* 0x0000001cf3007810 */ /* 0x000fe20007ffe0ff */
[C---:B------:R-:W-:Y:S01]  /*3a110*/  VIADD R223, R37.reuse, UR13 ;  /* 0x0000000d25df7c36 */ /* 0x040fe20008000000 */
[----:B------:R-:W1:Y:S01]  /*3a120*/  LDCU UR72, c[0x0][0x3b8] ;  /* 0x00007700ff4877ac */ /* 0x000e620008000800 */
[C---:B----4-:R-:W-:Y:S01]  /*3a130*/  IMAD.WIDE R6, R37.reuse, 0x4, R2 ;  /* 0x0000000425067825 */ /* 0x050fe200078e0202 */
[----:B------:R-:W-:Y:S01]  /*3a140*/  ISETP.LT.AND P5, PT, R252, UR16, !P5 ;  /* 0x00000010fc007c0c */ /* 0x000fe2000efa1270 */
[----:B------:R4:W-:Y:S01]  /*3a150*/  @P6 STG.E desc[UR28][R8.64], R44 ;  /* 0x0000002c08006986 */ /* 0x0009e2000c10191c */
[----:B------:R-:W-:Y:S01]  /*3a160*/  ISETP.LT.AND P6, PT, R242, UR19, !P2 ;  /* 0x00000013f2007c0c */ /* 0x000fe2000d7c1270 */
[----:B---3--:R-:W-:Y:S01]  /*3a170*/  IMAD.WIDE R4, R37, 0x4, R220 ;  /* 0x0000000425047825 */ /* 0x008fe200078e02dc */
[----:B------:R-:W3:Y:S01]  /*3a180*/  LDCU UR74, c[0x0][0x398] ;  /* 0x00007300ff4a77ac */ /* 0x000ee20008000800 */
[----:B------:R1:W-:Y:S01]  /*3a190*/  @P1 STG.E desc[UR28][R6.64], R52 ;  /* 0x0000003406001986 */ /* 0x0003e2000c10191c */
[----:B------:R-:W-:Y:S01]  /*3a1a0*/  ISETP.GE.AND P1, PT, R0, UR22, PT ;  /* 0x0000001600007c0c */ /* 0x000fe2000bf26270 */
[C---:B------:R-:W-:Y:S01]  /*3a1b0*/  VIADD R11, R223.reuse, UR17 ;  /* 0x00000011df0b7c36 */ /* 0x040fe20008000000 */
[----:B------:R-:W-:Y:S01]  /*3a1c0*/  ISETP.LT.AND P2, PT, R252, UR20, !P2 ;  /* 0x00000014fc007c0c */ /* 0x000fe2000d741270 */
[----:B------:R2:W-:Y:S01]  /*3a1d0*/  @P4 STG.E desc[UR28][R4.64], R48 ;  /* 0x0000003004004986 */ /* 0x0005e2000c10191c */
[----:B------:R-:W-:Y:S01]  /*3a1e0*/  ISETP.LT.AND P4, PT, R242, UR23, !P1 ;  /* 0x00000017f2007c0c */ /* 0x000fe2000cf81270 */
[----:B------:R-:W3:Y:S01]  /*3a1f0*/  LDCU UR36, c[0x0][0x398] ;  /* 0x00007300ff2477ac */ /* 0x000ee20008000800 */
[----:B----4-:R-:W-:Y:S01]  /*3a200*/  IMAD.WIDE R8, R223, 0x4, R2 ;  /* 0x00000004df087825 */ /* 0x010fe200078e0202 */
[----:B------:R-:W-:Y:S01]  /*3a210*/  IADD3 R0, PT, PT, R243, 0x1d, RZ ;  /* 0x0000001df3007810 */ /* 0x000fe20007ffe0ff */
[----:B------:R-:W4:Y:S02]  /*3a220*/  LDCU UR33, c[0x0][0x3b8] ;  /* 0x00007700ff2177ac */ /* 0x000f240008000800 */
[----:B-1----:R-:W-:Y:S01]  /*3a230*/  IMAD.WIDE R6, R223, 0x4, R220 ;  /* 0x00000004df067825 */ /* 0x002fe200078e02dc */
[----:B------:R1:W-:Y:S01]  /*3a240*/  @P3 STG.E desc[UR28][R8.64], R13 ;  /* 0x0000000d08003986 */ /* 0x0003e2000c10191c */
[----:B------:R-:W-:Y:S01]  /*3a250*/  ISETP.LT.AND P1, PT, R252, UR24, !P1 ;  /* 0x00000018fc007c0c */ /* 0x000fe2000cf21270 */
[----:B------:R-:W3:Y:S01]  /*3a260*/  LDCU UR38, c[0x0][0x398] ;  /* 0x00007300ff2677ac */ /* 0x000ee20008000800 */
[----:B--2---:R-:W-:Y:S01]  /*3a270*/  IMAD.WIDE R4, R11, 0x4, R2 ;  /* 0x000000040b047825 */ /* 0x004fe200078e0202 */
[----:B------:R-:W-:-:S02]  /*3a280*/  ISETP.GE.AND P3, PT, R0, UR26, PT ;  /* 0x0000001a00007c0c */ /* 0x000fc4000bf66270 */
[----:B------:R-:W-:Y:S01]  /*3a290*/  IADD3 R0, PT, PT, R243, 0x1e, RZ ;  /* 0x0000001ef3007810 */ /* 0x000fe20007ffe0ff */
[C---:B------:R-:W-:Y:S01]  /*3a2a0*/  VIADD R29, R11.reuse, UR21 ;  /* 0x000000150b1d7c36 */ /* 0x040fe20008000000 */
        /* <DEDUP_REMOVED lines=8> */
[----:B------:R-:W3:Y:S01]  /*3a330*/  LDCU UR34, c[0x0][0x39c] ;  /* 0x00007380ff2277ac */ /* 0x000ee20008000800 */
[C---:B--2---:R-:W-:Y:S01]  /*3a340*/  IMAD.WIDE R6, R29.reuse, 0x4, R2 ;  /* 0x000000041d067825 */ /* 0x044fe200078e0202 */
[----:B------:R-:W-:Y:S01]  /*3a350*/  ISETP.LT.AND P3, PT, R252, UR27, !P3 ;  /* 0x0000001bfc007c0c */ /* 0x000fe2000df61270 */
[----:B------:R2:W-:Y:S01]  /*3a360*/  @P2 STG.E desc[UR28][R8.64], R49 ;  /* 0x0000003108002986 */ /* 0x0005e2000c10191c */
[----:B------:R-:W-:Y:S01]  /*3a370*/  ISETP.LT.AND P2, PT, R242, UR50, !P6 ;  /* 0x00000032f2007c0c */ /* 0x000fe2000f741270 */
[C---:B------:R-:W-:Y:S01]  /*3a380*/  VIADD R31, R29.reuse, UR25 ;  /* 0x000000191d1f7c36 */ /* 0x040fe20008000000 */
        /* <DEDUP_REMOVED lines=8> */
[----:B------:R-:W3:Y:S01]  /*3a410*/  LDCU UR46, c[0x0][0x398] ;  /* 0x00007300ff2e77ac */ /* 0x000ee20008000800 */
[----:B--2---:R-:W-:Y:S01]  /*3a420*/  IMAD.WIDE R8, R31, 0x4, R2 ;  /* 0x000000041f087825 */ /* 0x004fe200078e0202 */
[----:B------:R-:W-:-:S02]  /*3a430*/  ISETP.LT.AND P1, PT, R242, UR56, !P4 ;  /* 0x00000038f2007c0c */ /* 0x000fc4000e721270 */
[----:B------:R-:W-:Y:S01]  /*3a440*/  IADD3 R0, PT, PT, R243, 0x20, RZ ;  /* 0x00000020f3007810 */ /* 0x000fe20007ffe0ff */
[----:B------:R-:W2:Y:S01]  /*3a450*/  LDCU UR9, c[0x0][0x39c] ;  /* 0x00007380ff0977ac */ /* 0x000ea20008000800 */
        /* <DEDUP_REMOVED lines=151> */
[----:B---3--:R-:W-:Y:S01]  /*3add0*/  ISETP.GE.AND P2, PT, R0, UR31, PT ;  /* 0x0000001f00007c0c */ /* 0x008fe2000bf46270 */
[----:B------:R-:W1:Y:S01]  /*3ade0*/  LDCU UR57, c[0x0][0x3b8] ;  /* 0x00007700ff3977ac */ /* 0x000e620008000800 */
[----:B------:R-:W-:Y:S01]  /*3adf0*/  IADD3 R0, PT, PT, R243, 0x2e, RZ ;  /* 0x0000002ef3007810 */ /* 0x000fe20007ffe0ff */
[C---:B------:R-:W-:Y:S01]  /*3ae00*/  VIADD R13, R11.reuse, UR24 ;  /* 0x000000180b0d7c36 */ /* 0x040fe20008000000 */
[----:B------:R-:W3:Y:S01]  /*3ae10*/  LDCU UR60, c[0x0][0x398] ;  /* 0x00007300ff3c77ac */ /* 0x000ee20008000800 */
[C---:B----4-:R-:W-:Y:S01]  /*3ae20*/  IMAD.WIDE R6, R11.reuse, 0x4, R2 ;  /* 0x000000040b067825 */ /* 0x050fe200078e0202 */
[----:B------:R-:W-:Y:S01]  /*3ae30*/  ISETP.LT.AND P5, PT, R252, UR5, !P5 ;  /* 0x00000005fc007c0c */ /* 0x000fe2000efa1270 */
[----:B------:R4:W-:Y:S01]  /*3ae40*/  @P6 STG.E desc[UR28][R8.64], R77 ;  /* 0x0000004d08006986 */ /* 0x0009e2000c10191c */
[----:B------:R-:W1:Y:S01]  /*3ae50*/  LDCU UR63, c[0x0][0x398] ;  /* 0x00007300ff3f77ac */ /* 0x000e620008000800 */
[----:B--2---:R-:W-:Y:S01]  /*3ae60*/  IMAD.WIDE R4, R11, 0x4, R220 ;  /* 0x000000040b047825 */ /* 0x004fe200078e02dc */
[----:B------:R-:W-:Y:S01]  /*3ae70*/  ISETP.LT.AND P6, PT, R242, UR48, !P2 ;  /* 0x00000030f2007c0c */ /* 0x000fe2000d7c1270 */
[----:B------:R2:W-:Y:S01]  /*3ae80*/  @P1 STG.E desc[UR28][R6.64], R85 ;  /* 0x0000005506001986 */ /* 0x0005e2000c10191c */
[----:B------:R-:W1:Y:S01]  /*3ae90*/  LDCU UR66, c[0x0][0x39c] ;  /* 0x00007380ff4277ac */ /* 0x000e620008000800 */
[----:B------:R-:W-:Y:S01]  /*3aea0*/  ISETP.GE.AND P1, PT, R0, UR54, PT ;  /* 0x0000003600007c0c */ /* 0x000fe2000bf26270 */
[C---:B------:R-:W-:Y:S01]  /*3aeb0*/  VIADD R15, R13.reuse, UR27 ;  /* 0x0000001b0d0f7c36 */ /* 0x040fe20008000000 */
[----:B------:R-:W-:Y:S01]  /*3aec0*/  ISETP.LT.AND P2, PT, R252, UR50, !P2 ;  /* 0x00000032fc007c0c */ /* 0x000fe2000d741270 */
[----:B------:R-:W1:Y:S01]  /*3aed0*/  LDCU UR61, c[0x0][0x3b8] ;  /* 0x00007700ff3d77ac */ /* 0x000e620008000800 */
[----:B------:R3:W-:Y:S01]  /*3aee0*/  @P4 STG.E desc[UR28][R4.64], R81 ;  /* 0x0000005104004986 */ /* 0x0007e2000c10191c */
[----:B----4-:R-:W-:Y:S01]  /*3aef0*/  IMAD.WIDE R8, R13, 0x4, R2 ;  /* 0x000000040d087825 */ /* 0x010fe200078e0202 */
[----:B------:R-:W4:Y:S01]  /*3af00*/  LDCU UR64, c[0x0][0x398] ;  /* 0x00007300ff4077ac */ /* 0x000f220008000800 */
[----:B------:R-:W-:-:S02]  /*3af10*/  ISETP.LT.AND P4, PT, R242, UR55, !P1 ;  /* 0x00000037f2007c0c */ /* 0x000fc4000cf81270 */
[----:B------:R-:W-:Y:S01]  /*3af20*/  IADD3 R0, PT, PT, R243, 0x2f, RZ ;  /* 0x0000002ff3007810 */ /* 0x000fe20007ffe0ff */
[----:B------:R-:W1:Y:S01]  /*3af30*/  LDCU UR75, c[0x0][0x398] ;  /* 0x00007300ff4b77ac */ /* 0x000e620008000800 */
[----:B--2---:R-:W-:Y:S01]  /*3af40*/  IMAD.WIDE R6, R13, 0x4, R220 ;  /* 0x000000040d067825 */ /* 0x004fe200078e02dc */
[----:B------:R2:W-:Y:S01]  /*3af50*/  @P3 STG.E desc[UR28][R8.64], R58 ;  /* 0x0000003a08003986 */ /* 0x0005e2000c10191c */
[----:B------:R-:W-:Y:S01]  /*3af60*/  ISETP.LT.AND P1, PT, R252, UR56, !P1 ;  /* 0x00000038fc007c0c */ /* 0x000fe2000cf21270 */
[----:B------:R-:W1:Y:S01]  /*3af70*/  LDCU UR65, c[0x0][0x3b8] ;  /* 0x00007700ff4177ac */ /* 0x000e620008000800 */
[C---:B---3--:R-:W-:Y:S01]  /*3af80*/  IMAD.WIDE R4, R15.reuse, 0x4, R2 ;  /* 0x000000040f047825 */ /* 0x048fe200078e0202 */
[----:B------:R-:W-:Y:S01]  /*3af90*/  ISETP.GE.AND P3, PT, R0, UR58, PT ;  /* 0x0000003a00007c0c */ /* 0x000fe2000bf66270 */
[----:B------:R-:W3:Y:S02]  /*3afa0*/  LDCU UR67, c[0x0][0x398] ;  /* 0x00007300ff4377ac */ /* 0x000ee40008000800 */
[----:B------:R-:W-:Y:S01]  /*3afb0*/  VIADD R29, R15, UR52 ;  /* 0x000000340f1d7c36 */ /* 0x000fe20008000000 */
[----:B------:R-:W-:Y:S01]  /*3afc0*/  IADD3 R0, PT, PT, R243, 0x30, RZ ;  /* 0x00000030f3007810 */ /* 0x000fe20007ffe0ff */
[----:B------:R-:W3:Y:S01]  /*3afd0*/  LDCU UR69, c[0x0][0x39c] ;  /* 0x00007380ff4577ac */ /* 0x000ee20008000800 */
[----:B------:R1:W-:Y:S01]  /*3afe0*/  @P5 STG.E desc[UR28][R6.64], R78 ;  /* 0x0000004e06005986 */ /* 0x0003e2000c10191c */
[----:B--2---:R-:W-:Y:S01]  /*3aff0*/  IMAD.WIDE R8, R15, 0x4, R220 ;  /* 0x000000040f087825 */ /* 0x004fe200078e02dc */
[----:B------:R-:W-:Y:S01]  /*3b000*/  ISETP.LT.AND P5, PT, R242, UR59, !P3 ;  /* 0x0000003bf2007c0c */ /* 0x000fe2000dfa1270 */
[----:B------:R-:W2:Y:S01]  /*3b010*/  LDCU UR76, c[0x0][0x398] ;  /* 0x00007300ff4c77ac */ /* 0x000ea20008000800 */
[----:B------:R3:W-:Y:S01]  /*3b020*/  @P6 STG.E desc[UR28][R4.64], R86 ;  /* 0x0000005604006986 */ /* 0x0007e2000c10191c */
[----:B------:R-:W-:Y:S01]  /*3b030*/  ISETP.GE.AND P6, PT, R0, UR62, PT ;  /* 0x0000003e00007c0c */ /* 0x000fe2000bfc6270 */
[----:B------:R-:W2:Y:S01]  /*3b040*/  LDCU UR72, c[0x0][0x39c] ;  /* 0x00007380ff4877ac */ /* 0x000ea20008000800 */
[----:B------:R-:W-:Y:S01]  /*3b050*/  IADD3 R0, PT, PT, R243, 0x31, RZ ;  /* 0x00000031f3007810 */ /* 0x000fe20007ffe0ff */
[----:B------:R-:W2:Y:S01]  /*3b060*/  LDCU UR68, c[0x0][0x3b8] ;  /* 0x00007700ff4477ac */ /* 0x000ea20008000800 */
[C---:B-1----:R-:W-:Y:S01]  /*3b070*/  IMAD.WIDE R6, R29.reuse, 0x4, R2 ;  /* 0x000000041d067825 */ /* 0x042fe200078e0202 */
[----:B------:R-:W-:Y:S01]  /*3b080*/  ISETP.LT.AND P3, PT, R252, UR60, !P3 ;  /* 0x0000003cfc007c0c */ /* 0x000fe2000df61270 */
[----:B------:R1:W-:Y:S01]  /*3b090*/  @P2 STG.E desc[UR28][R8.64], R82 ;  /* 0x0000005208002986 */ /* 0x0003e2000c10191c */
[----:B------:R-:W2:Y:S01]  /*3b0a0*/  LDCU UR70, c[0x0][0x398] ;  /* 0x00007300ff4677ac */ /* 0x000ea20008000800 */
[C---:B------:R-:W-:Y:S01]  /*3b0b0*/  VIADD R11, R29.reuse, UR57 ;  /* 0x000000391d0b7c36 */ /* 0x040fe20008000000 */
[----:B------:R-:W-:Y:S01]  /*3b0c0*/  ISETP.LT.AND P2, PT, R242, UR63, !P6 ;  /* 0x0000003ff2007c0c */ /* 0x000fe2000f741270 */
[----:B---3--:R-:W-:Y:S01]  /*3b0d0*/  IMAD.WIDE R4, R29, 0x4, R220 ;  /* 0x000000041d047825 */ /* 0x008fe200078e02dc */
[----:B------:R-:W3:Y:S01]  /*3b0e0*/  LDCU UR77, c[0x0][0x398] ;  /* 0x00007300ff4d77ac */ /* 0x000ee20008000800 */
[----:B------:R2:W-:Y:S01]  /*3b0f0*/  @P4 STG.E desc[UR28][R6.64], R59 ;  /* 0x0000003b06004986 */ /* 0x0005e2000c10191c */
[----:B------:R-:W-:Y:S01]  /*3b100*/  ISETP.GE.AND P4, PT, R0, UR66, PT ;  /* 0x0000004200007c0c */ /* 0x000fe2000bf86270 */
[----:B------:R-:W3:Y:S01]  /*3b110*/  LDCU UR33, c[0x0][0x39c] ;  /* 0x00007380ff2177ac */ /* 0x000ee20008000800 */
[C---:B------:R-:W-:Y:S01]  /*3b120*/  VIADD R13, R11.reuse, UR61 ;  /* 0x0000003d0b0d7c36 */ /* 0x040fe20008000000 */
[----:B----4-:R-:W-:Y:S01]  /*3b130*/  ISETP.LT.AND P6, PT, R252, UR64, !P6 ;  /* 0x00000040fc007c0c */ /* 0x010fe2000f7c1270 */
[----:B-1----:R-:W-:Y:S01]  /*3b140*/  IMAD.WIDE R8, R11, 0x4, R2 ;  /* 0x000000040b087825 */ /* 0x002fe200078e0202 */
[----:B------:R-:W1:Y:S01]  /*3b150*/  LDCU UR71, c[0x0][0x3b8] ;  /* 0x00007700ff4777ac */ /* 0x000e620008000800 */
[----:B------:R4:W-:Y:S01]  /*3b160*/  @P1 STG.E desc[UR28][R4.64], R79 ;  /* 0x0000004f04001986 */ /* 0x0009e2000c10191c */
[----:B------:R-:W-:Y:S01]  /*3b170*/  ISETP.LT.AND P1, PT, R242, UR75, !P4 ;  /* 0x0000004bf2007c0c */ /* 0x000fe2000e721270 */
[----:B------:R-:W1:Y:S01]  /*3b180*/  LDCU UR73, c[0x0][0x398] ;  /* 0x00007300ff4977ac */ /* 0x000e620008000800 */
[----:B------:R-:W-:Y:S01]  /*3b190*/  IADD3 R0, PT, PT, R243, 0x32, RZ ;  /* 0x00000032f3007810 */ /* 0x000fe20007ffe0ff */
[----:B--2---:R-:W-:Y:S01]  /*3b1a0*/  IMAD.WIDE R6, R11, 0x4, R220 ;  /* 0x000000040b067825 */ /* 0x004fe200078e02dc */
[----:B------:R-:W2:Y:S01]  /*3b1b0*/  LDCU UR35, c[0x0][0x398] ;  /* 0x00007300ff2377ac */ /* 0x000ea20008000800 */
[----:B------:R3:W-:Y:S02]  /*3b1c0*/  @P5 STG.E desc[UR28][R8.64], R87 ;  /* 0x0000005708005986 */ /* 0x0007e4000c10191c */
[C---:B------:R-:W-:Y:S01]  /*3b1d0*/  VIADD R15, R13.reuse, UR65 ;  /* 0x000000410d0f7c36 */ /* 0x040fe20008000000 */
[----:B------:R-:W-:Y:S01]  /*3b1e0*/  ISETP.LT.AND P4, PT, R252, UR67, !P4 ;  /* 0x00000043fc007c0c */ /* 0x000fe2000e781270 */
[----:B------:R-:W1:Y:S01]  /*3b1f0*/  LDCU UR74, c[0x0][0x3b8] ;  /* 0x00007700ff4a77ac */ /* 0x000e620008000800 */
[----:B----4-:R-:W-:Y:S01]  /*3b200*/  IMAD.WIDE R4, R13, 0x4, R2 ;  /* 0x000000040d047825 */ /* 0x010fe200078e0202 */
[----:B------:R-:W-:Y:S01]  /*3b210*/  ISETP.GE.AND P5, PT, R0, UR69, PT ;  /* 0x0000004500007c0c */ /* 0x000fe2000bfa6270 */
[----:B------:R-:W4:Y:S01]  /*3b220*/  LDCU UR36, c[0x0][0x398] ;  /* 0x00007300ff2477ac */ /* 0x000f220008000800 */
[----:B------:R-:W-:Y:S01]  /*3b230*/  IADD3 R0, PT, PT, R243, 0x33, RZ ;  /* 0x00000033f3007810 */ /* 0x000fe20007ffe0ff */
[----:B------:R-:W1:Y:S01]  /*3b240*/  LDCU UR40, c[0x0][0x39c] ;  /* 0x00007380ff2877ac */ /* 0x000e620008000800 */
[----:B------:R2:W-:Y:S01]  /*3b250*/  @P3 STG.E desc[UR28][R6.64], R83 ;  /* 0x0000005306003986 */ /* 0x0005e2000c10191c */
[----:B---3--:R-:W-:Y:S01]  /*3b260*/  IMAD.WIDE R8, R13, 0x4, R220 ;  /* 0x000000040d087825 */ /* 0x008fe200078e02dc */
[----:B------:R-:W-:Y:S01]  /*3b270*/  ISETP.LT.AND P3, PT, R242, UR76, !P5 ;  /* 0x0000004cf2007c0c */ /* 0x000fe2000ef61270 */
[----:B------:R-:W3:Y:S01]  /*3b280*/  LDCU UR42, c[0x0][0x398] ;  /* 0x00007300ff2a77ac */ /* 0x000ee20008000800 */
        /* <DEDUP_REMOVED lines=9> */
[----:B------:R-:W3:Y:S01]  /*3b320*/  LDCU UR30, c[0x0][0x398] ;  /* 0x00007300ff1e77ac */ /* 0x000ee20008000800 */
[----:B----4-:R-:W-:Y:S01]  /*3b330*/  IMAD.WIDE R4, R15, 0x4, R220 ;  /* 0x000000040f047825 */ /* 0x010fe200078e02dc */
[----:B------:R-:W-:Y:S01]  /*3b340*/  ISETP.LT.AND P6, PT, R242, UR77, !P2 ;  /* 0x0000004df2007c0c */ /* 0x000fe2000d7c1270 */
[----:B------:R4:W-:Y:S01]  /*3b350*/  @P1 STG.E desc[UR28][R6.64], R120 ;  /* 0x0000007806001986 */ /* 0x0009e2000c10191c */
[----:B------:R-:W3:Y:S01]  /*3b360*/  LDCU UR34, c[0x0][0x398] ;  /* 0x00007300ff2277ac */ /* 0x000ee20008000800 */
[----:B------:R-:W-:Y:S01]  /*3b370*/  ISETP.GE.AND P1, PT, R0, UR33, PT ;  /* 0x0000002100007c0c */ /* 0x000fe2000bf26270 */
[----:B------:R-:W3:Y:S01]  /*3b380*/  LDCU UR8, c[0x0][0x39c] ;  /* 0x00007380ff0877ac */ /* 0x000ee20008000800 */
[C---:B-1----:R-:W-:Y:S01]  /*3b390*/  VIADD R11, R29.reuse, UR71 ;  /* 0x000000471d0b7c36 */ /* 0x042fe20008000000 */
[----:B------:R-:W-:Y:S01]  /*3b3a0*/  ISETP.LT.AND P2, PT, R252, UR73, !P2 ;  /* 0x00000049fc007c0c */ /* 0x000fe2000d741270 */
[----:B--2---:R-:W-:Y:S01]  /*3b3b0*/  IMAD.WIDE R8, R29, 0x4, R2 ;  /* 0x000000041d087825 */ /* 0x004fe200078e0202 */
[----:B------:R-:W1:Y:S01]  /*3b3c0*/  LDCU UR44, c[0x0][0x3b8] ;  /* 0x00007700ff2c77ac */ /* 0x000e620008000800 */
[----:B------:R2:W-:Y:S01]  /*3b3d0*/  @P4 STG.E desc[UR28][R4.64], R96 ;  /* 0x0000006004004986 */ /* 0x0005e2000c10191c */
[----:B------:R-:W-:Y:S01]  /*3b3e0*/  ISETP.LT.AND P4, PT, R242, UR35, !P1 ;  /* 0x00000023f2007c0c */ /* 0x000fe2000cf81270 */
[----:B------:R-:W1:Y:S01]  /*3b3f0*/  LDCU UR46, c[0x0][0x398] ;  /* 0x00007300ff2e77ac */ /* 0x000e620008000800 */
[----:B------:R-:W-:Y:S01]  /*3b400*/  IADD3 R0, PT, PT, R243, 0x35, RZ ;  /* 0x00000035f3007810 */ /* 0x000fe20007ffe0ff */
[----:B----4-:R-:W-:Y:S01]  /*3b410*/  IMAD.WIDE R6, R29, 0x4, R220 ;  /* 0x000000041d067825 */ /* 0x010fe200078e02dc */
[----:B------:R-:W4:Y:S01]  /*3b420*/  LDCU UR9, c[0x0][0x398] ;  /* 0x00007300ff0977ac */ /* 0x000f220008000800 */
[----:B------:R3:W-:Y:S02]  /*3b430*/  @P3 STG.E desc[UR28][R8.64], R73 ;  /* 0x0000004908003986 */ /* 0x0007e4000c10191c */
[C---:B------:R-:W-:Y:S01]  /*3b440*/  VIADD R13, R11.reuse, UR74 ;  /* 0x0000004a0b0d7c36 */ /* 0x040fe20008000000 */
[----:B------:R-:W-:Y:S01]  /*3b450*/  ISETP.LT.AND P1, PT, R252, UR36, !P1 ;  /* 0x00000024fc007c0c */ /* 0x000fe2000cf21270 */
[----:B------:R-:W1:Y:S01]  /*3b460*/  LDCU UR7, c[0x0][0x3b8] ;  /* 0x00007700ff0777ac */ /* 0x000e620008000800 */
[----:B--2---:R-:W-:Y:S01]  /*3b470*/  IMAD.WIDE R4, R11, 0x4, R2 ;  /* 0x000000040b047825 */ /* 0x004fe200078e0202 */
[----:B------:R-:W-:Y:S01]  /*3b480*/  ISETP.GE.AND P3, PT, R0, UR40, PT ;  /* 0x0000002800007c0c */ /* 0x000fe2000bf66270 */
[----:B------:R-:W2:Y:S01]  /*3b490*/  LDCU UR10, c[0x0][0x398] ;  /* 0x00007300ff0a77ac */ /* 0x000ea20008000800 */
        /* <DEDUP_REMOVED lines=12> */
[C---:B----4-:R-:W-:Y:S01]  /*3b560*/  IMAD.WIDE R6, R13.reuse, 0x4, R2 ;  /* 0x000000040d067825 */ /* 0x050fe200078e0202 */
[----:B------:R-:W-:Y:S01]  /*3b570*/  ISETP.LT.AND P3, PT, R252, UR30, !P3 ;  /* 0x0000001efc007c0c */ /* 0x000fe2000df61270 */
[----:B------:R4:W-:Y:S01]  /*3b580*/  @P2 STG.E desc[UR28][R8.64], R97 ;  /* 0x0000006108002986 */ /* 0x0009e2000c10191c */
[----:B------:R-:W3:Y:S01]  /*3b590*/  LDCU UR14, c[0x0][0x398] ;  /* 0x00007300ff0e77ac */ /* 0x000ee20008000800 */
[----:B--2---:R-:W-:Y:S01]  /*3b5a0*/  IMAD.WIDE R4, R13, 0x4, R220 ;  /* 0x000000040d047825 */ /* 0x004fe200078e02dc */
[----:B------:R-:W-:Y:S01]  /*3b5b0*/  ISETP.LT.AND P2, PT, R242, UR34, !P6 ;  /* 0x00000022f2007c0c */ /* 0x000fe2000f741270 */
[----:B------:R2:W-:Y:S01]  /*3b5c0*/  @P4 STG.E desc[UR28][R6.64], R74 ;  /* 0x0000004a06004986 */ /* 0x0005e2000c10191c */
[----:B------:R-:W3:Y:S01]  /*3b5d0*/  LDCU UR17, c[0x0][0x398] ;  /* 0x00007300ff1177ac */ /* 0x000ee20008000800 */
[----:B------:R-:W-:Y:S01]  /*3b5e0*/  ISETP.GE.AND P4, PT, R0, UR8, PT ;  /* 0x0000000800007c0c */ /* 0x000fe2000bf86270 */
[----:B------:R-:W3:Y:S01]  /*3b5f0*/  LDCU UR20, c[0x0][0x39c] ;  /* 0x00007380ff1477ac */ /* 0x000ee20008000800 */
[C---:B-1----:R-:W-:Y:S01]  /*3b600*/  VIADD R29, R15.reuse, UR44 ;  /* 0x0000002c0f1d7c36 */ /* 0x042fe20008000000 */
[----:B------:R-:W-:Y:S01]  /*3b610*/  ISETP.LT.AND P6, PT, R252, UR46, !P6 ;  /* 0x0000002efc007c0c */ /* 0x000fe2000f7c1270 */
[----:B----4-:R-:W-:Y:S01]  /*3b620*/  IMAD.WIDE R8, R15, 0x4, R2 ;  /* 0x000000040f087825 */ /* 0x010fe200078e0202 */
        /* <DEDUP_REMOVED lines=280> */
[----:B------:R1:W-:Y:S01]  /*3c7b0*/  @P3 STG.E desc[UR28][R8.64], R141 ;  /* 0x0000008d08003986 */ /* 0x0003e2000c10191c */
[----:B------:R-:W4:Y:S01]  /*3c7c0*/  LDCU UR66, c[0x0][0x398] ;  /* 0x00007300ff4277ac */ /* 0x000f220008000800 */
[C---:B--2---:R-:W-:Y:S01]  /*3c7d0*/  IMAD.WIDE R4, R11.reuse, 0x4, R2 ;  /* 0x000000040b047825 */ /* 0x044fe200078e0202 */
[----:B------:R-:W-:Y:S01]  /*3c7e0*/  ISETP.LT.AND P1, PT, R252, UR54, !P1 ;  /* 0x00000036fc007c0c */ /* 0x000fe2000cf21270 */
[----:B------:R-:W2:Y:S02]  /*3c7f0*/  LDCU UR63, c[0x0][0x3b8] ;  /* 0x00007700ff3f77ac */ /* 0x000ea40008000800 */
[----:B------:R-:W-:Y:S01]  /*3c800*/  VIADD R13, R11, UR48 ;  /* 0x000000300b0d7c36 */ /* 0x000fe20008000000 */
[----:B------:R-:W-:Y:S01]  /*3c810*/  ISETP.GE.AND P3, PT, R0, UR56, PT ;  /* 0x0000003800007c0c */ /* 0x000fe2000bf66270 */
[----:B------:R-:W2:Y:S01]  /*3c820*/  LDCU UR67, c[0x0][0x39c] ;  /* 0x00007380ff4377ac */ /* 0x000ea20008000800 */
[----:B------:R-:W-:Y:S01]  /*3c830*/  IADD3 R0, PT, PT, R243, 0x4e, RZ ;  /* 0x0000004ef3007810 */ /* 0x000fe20007ffe0ff */
[----:B------:R4:W-:Y:S01]  /*3c840*/  @P5 STG.E desc[UR28][R6.64], R109 ;  /* 0x0000006d06005986 */ /* 0x0009e2000c10191c */
[----:B-1----:R-:W-:Y:S01]  /*3c850*/  IMAD.WIDE R8, R11, 0x4, R220 ;  /* 0x000000040b087825 */ /* 0x002fe200078e02dc */
[----:B------:R-:W1:Y:S01]  /*3c860*/  LDCU UR68, c[0x0][0x398] ;  /* 0x00007300ff4477ac */ /* 0x000e620008000800 */
[----:B---3--:R-:W-:Y:S01]  /*3c870*/  ISETP.LT.AND P5, PT, R242, UR57, !P3 ;  /* 0x00000039f2007c0c */ /* 0x008fe2000dfa1270 */
[----:B------:R3:W-:Y:S01]  /*3c880*/  @P6 STG.E desc[UR28][R4.64], R185 ;  /* 0x000000b904006986 */ /* 0x0007e2000c10191c */
[----:B------:R-:W-:Y:S01]  /*3c890*/  ISETP.GE.AND P6, PT, R0, UR60, PT ;  /* 0x0000003c00007c0c */ /* 0x000fe2000bfc6270 */
[----:B------:R-:W1:Y:S01]  /*3c8a0*/  LDCU UR69, c[0x0][0x398] ;  /* 0x00007300ff4577ac */ /* 0x000e620008000800 */
[----:B------:R-:W-:Y:S01]  /*3c8b0*/  IADD3 R0, PT, PT, R243, 0x4f, RZ ;  /* 0x0000004ff3007810 */ /* 0x000fe20007ffe0ff */
[----:B------:R1:W-:Y:S01]  /*3c8c0*/  @P2 STG.E desc[UR28][R8.64], R181 ;  /* 0x000000b508002986 */ /* 0x0003e2000c10191c */
[----:B------:R-:W2:Y:S01]  /*3c8d0*/  LDCU UR70, c[0x0][0x39c] ;  /* 0x00007380ff4677ac */ /* 0x000ea20008000800 */
[C---:B----4-:R-:W-:Y:S01]  /*3c8e0*/  IMAD.WIDE R6, R13.reuse, 0x4, R2 ;  /* 0x000000040d067825 */ /* 0x050fe200078e0202 */
[----:B------:R-:W-:Y:S01]  /*3c8f0*/  ISETP.LT.AND P3, PT, R252, UR58, !P3 ;  /* 0x0000003afc007c0c */ /* 0x000fe2000df61270 */
[----:B------:R-:W4:Y:S01]  /*3c900*/  LDCU UR75, c[0x0][0x3b8] ;  /* 0x00007700ff4b77ac */ /* 0x000f220008000800 */
[----:B------:R-:W-:Y:S01]  /*3c910*/  ISETP.LT.AND P2, PT, R242, UR61, !P6 ;  /* 0x0000003df2007c0c */ /* 0x000fe2000f741270 */
[C---:B---3--:R-:W-:Y:S01]  /*3c920*/  IMAD.WIDE R4, R13.reuse, 0x4, R220 ;  /* 0x000000040d047825 */ /* 0x048fe200078e02dc */
[----:B------:R-:W-:Y:S01]  /*3c930*/  @P4 STG.E desc[UR28][R6.64], R142 ;  /* 0x0000008e06004986 */ /* 0x000fe2000c10191c */
[----:B------:R-:W-:Y:S01]  /*3c940*/  ISETP.GE.AND P4, PT, R0, UR64, PT ;  /* 0x0000004000007c0c */ /* 0x000fe2000bf86270 */
[----:B------:R-:W3:Y:S01]  /*3c950*/  LDCU UR71, c[0x0][0x398] ;  /* 0x00007300ff4777ac */ /* 0x000ee20008000800 */
[----:B------:R-:W-:Y:S01]  /*3c960*/  VIADD R15, R13, UR55 ;  /* 0x000000370d0f7c36 */ /* 0x000fe20008000000 */
[----:B------:R-:W-:Y:S01]  /*3c970*/  ISETP.LT.AND P6, PT, R252, UR62, !P6 ;  /* 0x0000003efc007c0c */ /* 0x000fe2000f7c1270 */
[----:B------:R2:W-:Y:S01]  /*3c980*/  @P1 STG.E desc[UR28][R4.64], R110 ;  /* 0x0000006e04001986 */ /* 0x0005e2000c10191c */
[----:B------:R-:W3:Y:S01]  /*3c990*/  LDCU UR76, c[0x0][0x3b8] ;  /* 0x00007700ff4c77ac */ /* 0x000ee20008000800 */
[C---:B------:R-:W-:Y:S01]  /*3c9a0*/  VIADD R29, R15.reuse, UR59 ;  /* 0x0000003b0f1d7c36 */ /* 0x040fe20008000000 */
[----:B------:R-:W-:Y:S01]  /*3c9b0*/  ISETP.LT.AND P1, PT, R242, UR65, !P4 ;  /* 0x00000041f2007c0c */ /* 0x000fe2000e721270 */
[----:B-1----:R-:W-:Y:S01]  /*3c9c0*/  IMAD.WIDE R8, R15, 0x4, R2 ;  /* 0x000000040f087825 */ /* 0x002fe200078e0202 */
[----:B------:R-:W-:Y:S01]  /*3c9d0*/  IADD3 R0, PT, PT, R243, 0x50, RZ ;  /* 0x00000050f3007810 */ /* 0x000fe20007ffe0ff */
[----:B------:R-:W1:Y:S01]  /*3c9e0*/  LDCU UR73, c[0x0][0x39c] ;  /* 0x00007380ff4977ac */ /* 0x000e620008000800 */
[----:B------:R-:W-:Y:S01]  /*3c9f0*/  ISETP.LT.AND P4, PT, R252, UR66, !P4 ;  /* 0x00000042fc007c0c */ /* 0x000fe2000e781270 */
[----:B------:R-:W-:Y:S01]  /*3ca00*/  IMAD.WIDE R10, R15, 0x4, R220 ;  /* 0x000000040f0a7825 */ /* 0x000fe200078e02dc */
[----:B------:R1:W-:Y:S01]  /*3ca10*/  @P5 STG.E desc[UR28][R8.64], R186 ;  /* 0x000000ba08005986 */ /* 0x0003e2000c10191c */
[----:B------:R-:W3:Y:S02]  /*3ca20*/  LDCU UR72, c[0x0][0x398] ;  /* 0x00007300ff4877ac */ /* 0x000ee40008000800 */
[C---:B--2---:R-:W-:Y:S01]  /*3ca30*/  IMAD.WIDE R4, R29.reuse, 0x4, R2 ;  /* 0x000000041d047825 */ /* 0x044fe200078e0202 */
[----:B------:R-:W-:Y:S01]  /*3ca40*/  ISETP.GE.AND P5, PT, R0, UR67, PT ;  /* 0x0000004300007c0c */ /* 0x000fe2000bfa6270 */
[----:B------:R-:W2:Y:S02]  /*3ca50*/  LDCU UR74, c[0x0][0x398] ;  /* 0x00007300ff4a77ac */ /* 0x000ea40008000800 */
[----:B------:R-:W-:Y:S01]  /*3ca60*/  VIADD R31, R29, UR63 ;  /* 0x0000003f1d1f7c36 */ /* 0x000fe20008000000 */
[----:B------:R4:W-:Y:S01]  /*3ca70*/  @P3 STG.E desc[UR28][R10.64], R182 ;  /* 0x000000b60a003986 */ /* 0x0009e2000c10191c */
[----:B------:R-:W-:Y:S01]  /*3ca80*/  VIADD R0, R243, 0x51 ;  /* 0x00000051f3007836 */ /* 0x000fe20000000000 */
[----:B------:R-:W2:Y:S01]  /*3ca90*/  LDCU UR36, c[0x0][0x39c] ;  /* 0x00007380ff2477ac */ /* 0x000ea20008000800 */
[----:B------:R-:W-:Y:S01]  /*3caa0*/  IMAD.WIDE R6, R29, 0x4, R220 ;  /* 0x000000041d067825 */ /* 0x000fe200078e02dc */
[----:B------:R3:W-:Y:S01]  /*3cab0*/  @P2 STG.E desc[UR28][R4.64], R143 ;  /* 0x0000008f04002986 */ /* 0x0007e2000c10191c */
[----:B------:R-:W-:Y:S01]  /*3cac0*/  ISETP.LT.AND P3, PT, R242, UR68, !P5 ;  /* 0x00000044f2007c0c */ /* 0x000fe2000ef61270 */
[----:B------:R-:W2:Y:S01]  /*3cad0*/  LDCU UR77, c[0x0][0x3b8] ;  /* 0x00007700ff4d77ac */ /* 0x000ea20008000800 */
[C---:B-1----:R-:W-:Y:S01]  /*3cae0*/  IMAD.WIDE R8, R31.reuse, 0x4, R2 ;  /* 0x000000041f087825 */ /* 0x042fe200078e0202 */
[----:B------:R-:W-:Y:S01]  /*3caf0*/  ISETP.LT.AND P5, PT, R252, UR69, !P5 ;  /* 0x00000045fc007c0c */ /* 0x000fe2000efa1270 */
[----:B------:R-:W1:Y:S01]  /*3cb00*/  LDCU UR33, c[0x0][0x398] ;  /* 0x00007300ff2177ac */ /* 0x000e620008000800 */
[----:B------:R-:W-:Y:S01]  /*3cb10*/  ISETP.GE.AND P2, PT, R0, UR70, PT ;  /* 0x0000004600007c0c */ /* 0x000fe2000bf46270 */
[----:B------:R2:W-:Y:S01]  /*3cb20*/  @P6 STG.E desc[UR28][R6.64], R111 ;  /* 0x0000006f06006986 */ /* 0x0005e2000c10191c */
[C---:B----4-:R-:W-:Y:S01]  /*3cb30*/  IADD3 R11, PT, PT, R31.reuse, UR75, RZ ;  /* 0x0000004b1f0b7c10 */ /* 0x050fe2000fffe0ff */
[----:B------:R-:W4:Y:S01]  /*3cb40*/  LDCU UR38, c[0x0][0x398] ;  /* 0x00007300ff2677ac */ /* 0x000f220008000800 */
[----:B---3--:R-:W-:Y:S01]  /*3cb50*/  IMAD.WIDE R4, R31, 0x4, R220 ;  /* 0x000000041f047825 */ /* 0x008fe200078e02dc */
[----:B------:R3:W-:Y:S01]  /*3cb60*/  @P1 STG.E desc[UR28][R8.64], R187 ;  /* 0x000000bb08001986 */ /* 0x0007e2000c10191c */
[----:B------:R-:W1:Y:S02]  /*3cb70*/  LDCU UR40, c[0x0][0x398] ;  /* 0x00007300ff2877ac */ /* 0x000e640008000800 */
[----:B------:R-:W-:Y:S01]  /*3cb80*/  VIADD R0, R243, 0x52 ;  /* 0x00000052f3007836 */ /* 0x000fe20000000000 */
[----:B------:R4:W-:Y:S01]  /*3cb90*/  @P4 STG.E desc[UR28][R4.64], R183 ;  /* 0x000000b704004986 */ /* 0x0009e2000c10191c */
[----:B------:R-:W1:Y:S01]  /*3cba0*/  LDCU UR35, c[0x0][0x3b8] ;  /* 0x00007700ff2377ac */ /* 0x000e620008000800 */
[----:B------:R-:W-:Y:S01]  /*3cbb0*/  ISETP.LT.AND P4, PT, R242, UR71, !P2 ;  /* 0x00000047f2007c0c */ /* 0x000fe2000d781270 */
[C---:B--2---:R-:W-:Y:S01]  /*3cbc0*/  IMAD.WIDE R6, R11.reuse, 0x4, R2 ;  /* 0x000000040b067825 */ /* 0x044fe200078e0202 */
[C---:B------:R-:W-:Y:S01]  /*3cbd0*/  IADD3 R13, PT, PT, R11.reuse, UR76, RZ ;  /* 0x0000004c0b0d7c10 */ /* 0x040fe2000fffe0ff */
[----:B------:R-:W2:Y:S01]  /*3cbe0*/  LDCU UR30, c[0x0][0x39c] ;  /* 0x00007380ff1e77ac */ /* 0x000ea20008000800 */
[----:B------:R-:W-:Y:S01]  /*3cbf0*/  ISETP.GE.AND P6, PT, R0, UR73, PT ;  /* 0x0000004900007c0c */ /* 0x000fe2000bfc6270 */
[----:B---3--:R-:W-:Y:S01]  /*3cc00*/  IMAD.WIDE R8, R11, 0x4, R220 ;  /* 0x000000040b087825 */ /* 0x008fe200078e02dc */
[----:B------:R-:W-:Y:S01]  /*3cc10*/  IADD3 R10, PT, PT, R243, 0x53, RZ ;  /* 0x00000053f30a7810 */ /* 0x000fe20007ffe0ff */
[----:B------:R-:W3:Y:S01]  /*3cc20*/  LDCU UR46, c[0x0][0x39c] ;  /* 0x00007380ff2e77ac */ /* 0x000ee20008000800 */
[----:B------:R1:W-:Y:S01]  /*3cc30*/  @P3 STG.E desc[UR28][R6.64], R168 ;  /* 0x000000a806003986 */ /* 0x0003e2000c10191c */
[----:B------:R-:W-:Y:S01]  /*3cc40*/  ISETP.LT.AND P2, PT, R252, UR72, !P2 ;  /* 0x00000048fc007c0c */ /* 0x000fe2000d741270 */
[C---:B----4-:R-:W-:Y:S01]  /*3cc50*/  IMAD.WIDE R4, R13.reuse, 0x4, R2 ;  /* 0x000000040d047825 */ /* 0x050fe200078e0202 */
[----:B------:R-:W4:Y:S01]  /*3cc60*/  LDCU UR44, c[0x0][0x398] ;  /* 0x00007300ff2c77ac */ /* 0x000f220008000800 */
[----:B------:R-:W-:Y:S01]  /*3cc70*/  @P5 STG.E desc[UR28][R8.64], R112 ;  /* 0x0000007008005986 */ /* 0x000fe2000c10191c */
[----:B------:R-:W-:Y:S01]  /*3cc80*/  ISETP.LT.AND P5, PT, R242, UR74, !P6 ;  /* 0x0000004af2007c0c */ /* 0x000fe2000f7a1270 */
[----:B------:R-:W3:Y:S01]  /*3cc90*/  LDCU UR42, c[0x0][0x3b8] ;  /* 0x00007700ff2a77ac */ /* 0x000ee20008000800 */
[----:B------:R-:W-:Y:S01]  /*3cca0*/  ISETP.GE.AND P1, PT, R10, UR36, PT ;  /* 0x000000240a007c0c */ /* 0x000fe2000bf26270 */
[C---:B------:R-:W-:Y:S01]  /*3ccb0*/  IMAD.WIDE R10, R13.reuse, 0x4, R220 ;  /* 0x000000040d0a7825 */ /* 0x040fe200078e02dc */
[----:B------:R-:W3:Y:S01]  /*3ccc0*/  LDCU UR32, c[0x0][0x398] ;  /* 0x00007300ff2077ac */ /* 0x000ee20008000800 */
[----:B------:R4:W-:Y:S02]  /*3ccd0*/  @P4 STG.E desc[UR28][R4.64], R204 ;  /* 0x000000cc04004986 */ /* 0x0009e4000c10191c */
[----:B------:R-:W-:Y:S01]  /*3cce0*/  VIADD R13, R13, UR77 ;  /* 0x0000004d0d0d7c36 */ /* 0x000fe20008000000 */
[----:B------:R-:W3:Y:S01]  /*3ccf0*/  LDCU UR7, c[0x0][0x398] ;  /* 0x00007300ff0777ac */ /* 0x000ee20008000800 */
[----:B-1----:R-:W-:Y:S01]  /*3cd00*/  ISETP.LT.AND P6, PT, R252, UR33, !P6 ;  /* 0x00000021fc007c0c */ /* 0x002fe2000f7c1270 */
[----:B------:R-:W-:Y:S01]  /*3cd10*/  VIADD R0, R243, 0x54 ;  /* 0x00000054f3007836 */ /* 0x000fe20000000000 */
[----:B------:R-:W-:Y:S01]  /*3cd20*/  ISETP.LT.AND P4, PT, R242, UR38, !P1 ;  /* 0x00000026f2007c0c */ /* 0x000fe2000cf81270 */
[----:B------:R-:W1:Y:S01]  /*3cd30*/  LDCU UR34, c[0x0][0x3b8] ;  /* 0x00007700ff2277ac */ /* 0x000e620008000800 */
[----:B------:R-:W-:Y:S01]  /*3cd40*/  ISETP.LT.AND P1, PT, R252, UR40, !P1 ;  /* 0x00000028fc007c0c */ /* 0x000fe2000cf21270 */
[C---:B------:R-:W-:Y:S01]  /*3cd50*/  IMAD.WIDE R6, R13.reuse, 0x4, R2 ;  /* 0x000000040d067825 */ /* 0x040fe200078e0202 */
[----:B--2---:R-:W-:Y:S01]  /*3cd60*/  ISETP.GE.AND P3, PT, R0, UR30, PT ;  /* 0x0000001e00007c0c */ /* 0x004fe2000bf66270 */
[----:B------:R-:W2:Y:S02]  /*3cd70*/  LDCU UR10, c[0x0][0x39c] ;  /* 0x00007380ff0a77ac */ /* 0x000ea40008000800 */
[----:B------:R-:W-:Y:S01]  /*3cd80*/  VIADD R15, R13, UR35 ;  /* 0x000000230d0f7c36 */ /* 0x000fe20008000000 */
[----:B------:R-:W-:Y:S01]  /*3cd90*/  @P2 STG.E desc[UR28][R10.64], R188 ;  /* 0x000000bc0a002986 */ /* 0x000fe2000c10191c */
[----:B------:R-:W-:Y:S01]  /*3cda0*/  IADD3 R0, PT, PT, R243, 0x55, RZ ;  /* 0x00000055f3007810 */ /* 0x000fe20007ffe0ff */
[----:B----4-:R-:W-:Y:S01]  /*3cdb0*/  IMAD.WIDE R4, R13, 0x4, R220 ;  /* 0x000000040d047825 */ /* 0x010fe200078e02dc */
[----:B------:R-:W4:Y:S01]  /*3cdc0*/  LDCU UR8, c[0x0][0x398] ;  /* 0x00007300ff0877ac */ /* 0x000f220008000800 */
[----:B------:R1:W-:Y:S02]  /*3cdd0*/  @P5 STG.E desc[UR28][R6.64], R169 ;  /* 0x000000a906005986 */ /* 0x0003e4000c10191c */
[C---:B------:R-:W-:Y:S01]  /*3cde0*/  IMAD.WIDE R8, R15.reuse, 0x4, R2 ;  /* 0x000000040f087825 */ /* 0x040fe200078e0202 */
[----:B------:R-:W2:Y:S01]  /*3cdf0*/  LDCU UR11, c[0x0][0x398] ;  /* 0x00007300ff0b77ac */ /* 0x000ea20008000800 */
[----:B---3--:R-:W-:Y:S01]  /*3ce00*/  ISETP.GE.AND P2, PT, R0, UR46, PT ;  /* 0x0000002e00007c0c */ /* 0x008fe2000bf46270 */
[----:B------:R3:W-:Y:S01]  /*3ce10*/  @P6 STG.E desc[UR28][R4.64], R113 ;  /* 0x0000007104006986 */ /* 0x0007e2000c10191c */
[----:B------:R-:W-:Y:S01]  /*3ce20*/  ISETP.LT.AND P6, PT, R242, UR44, !P3 ;  /* 0x0000002cf2007c0c */ /* 0x000fe2000dfc1270 */
[----:B------:R-:W2:Y:S01]  /*3ce30*/  LDCU UR12, c[0x0][0x398] ;  /* 0x00007300ff0c77ac */ /* 0x000ea20008000800 */
[----:B------:R-:W2:Y:S01]  /*3ce40*/  LDCU UR9, c[0x0][0x3b8] ;  /* 0x00007700ff0977ac */ /* 0x000ea20008000800 */
[C---:B-1----:R-:W-:Y:S01]  /*3ce50*/  IMAD.WIDE R6, R15.reuse, 0x4, R220 ;  /* 0x000000040f067825 */ /* 0x042fe200078e02dc */
[----:B------:R1:W-:Y:S01]  /*3ce60*/  @P4 STG.E desc[UR28][R8.64], R205 ;  /* 0x000000cd08004986 */ /* 0x0003e2000c10191c */
[----:B------:R-:W-:Y:S01]  /*3ce70*/  IADD3 R15, PT, PT, R15, UR42, RZ ;  /* 0x0000002a0f0f7c10 */ /* 0x000fe2000fffe0ff */
[----:B------:R-:W4:Y:S01]  /*3ce80*/  LDCU UR14, c[0x0][0x39c] ;  /* 0x00007380ff0e77ac */ /* 0x000f220008000800 */
[----:B------:R-:W-:Y:S01]  /*3ce90*/  ISETP.LT.AND P3, PT, R252, UR32, !P3 ;  /* 0x00000020fc007c0c */ /* 0x000fe2000df61270 */
[----:B------:R-:W-:Y:S01]  /*3cea0*/  @P1 STG.E desc[UR28][R6.64], R189 ;  /* 0x000000bd06001986 */ /* 0x000fe2000c10191c */
[----:B------:R-:W-:Y:S01]  /*3ceb0*/  ISETP.LT.AND P1, PT, R242, UR7, !P2 ;  /* 0x00000007f2007c0c */ /* 0x000fe2000d721270 */
[----:B------:R-:W-:Y:S01]  /*3cec0*/  VIADD R13, R15, UR34 ;  /* 0x000000220f0d7c36 */ /* 0x000fe20008000000 */
[----:B------:R-:W-:Y:S01]  /*3ced0*/  IADD3 R0, PT, PT, R243, 0x56, RZ ;  /* 0x00000056f3007810 */ /* 0x000fe20007ffe0ff */
[C---:B---3--:R-:W-:Y:S01]  /*3cee0*/  IMAD.WIDE R4, R15.reuse, 0x4, R2 ;  /* 0x000000040f047825 */ /* 0x048fe200078e0202 */
[----:B------:R-:W3:Y:S03]  /*3cef0*/  LDCU UR18, c[0x0][0x39c] ;  /* 0x00007380ff1277ac */ /* 0x000ee60008000800 */
[----:B-1----:R-:W-:Y:S01]  /*3cf00*/  IMAD.WIDE R8, R15, 0x4, R220 ;  /* 0x000000040f087825 */ /* 0x002fe200078e02dc */
[----:B------:R-:W1:Y:S01]  /*3cf10*/  LDCU UR15, c[0x0][0x398] ;  /* 0x00007300ff0f77ac */ /* 0x000e620008000800 */
[----:B--2---:R-:W-:-:S02]  /*3cf20*/  ISETP.GE.AND P5, PT, R0, UR10, PT ;  /* 0x0000000a00007c0c */ /* 0x004fc4000bfa6270 */
[----:B------:R-:W-:Y:S01]  /*3cf30*/  IMAD.WIDE R10, R13, 0x4, R2 ;  /* 0x000000040d0a7825 */ /* 0x000fe200078e0202 */
[----:B------:R-:W2:Y:S01]  /*3cf40*/  LDCU UR13, c[0x0][0x3b8] ;  /* 0x00007700ff0d77ac */ /* 0x000ea20008000800 */
[----:B------:R1:W-:Y:S01]  /*3cf50*/  @P6 STG.E desc[UR28][R4.64], R170 ;  /* 0x000000aa04006986 */ /* 0x0003e2000c10191c */
[----:B----4-:R-:W-:Y:S01]  /*3cf60*/  ISETP.LT.AND P2, PT, R252, UR8, !P2 ;  /* 0x00000008fc007c0c */ /* 0x010fe2000d741270 */
[----:B------:R-:W4:Y:S02]  /*3cf70*/  LDCU UR16, c[0x0][0x398] ;  /* 0x00007300ff1077ac */ /* 0x000f240008000800 */
[----:B------:R1:W-:Y:S01]  /*3cf80*/  @P3 STG.E desc[UR28][R8.64], R114 ;  /* 0x0000007208003986 */ /* 0x0003e2000c10191c */
[----:B------:R-:W2:Y:S03]  /*3cf90*/  LDCU UR19, c[0x0][0x398] ;  /* 0x00007300ff1377ac */ /* 0x000ea60008000800 */
[----:B------:R-:W-:Y:S01]  /*3cfa0*/  @P1 STG.E desc[UR28][R10.64], R206 ;  /* 0x000000ce0a001986 */ /* 0x000fe2000c10191c */
[----:B------:R-:W-:Y:S01]  /*3cfb0*/  ISETP.LT.AND P1, PT, R242, UR11, !P5 ;  /* 0x0000000bf2007c0c */ /* 0x000fe2000ef21270 */
[----:B------:R-:W2:Y:S01]  /*3cfc0*/  LDCU UR20, c[0x0][0x398] ;  /* 0x00007300ff1477ac */ /* 0x000ea20008000800 */
[----:B------:R-:W-:Y:S01]  /*3cfd0*/  VIADD R0, R243, 0x57 ;  /* 0x00000057f3007836 */ /* 0x000fe20000000000 */
[----:B------:R-:W-:Y:S01]  /*3cfe0*/  ISETP.LT.AND P5, PT, R252, UR12, !P5 ;  /* 0x0000000cfc007c0c */ /* 0x000fe2000efa1270 */
[----:B------:R-:W4:Y:S01]  /*3cff0*/  LDCU UR17, c[0x0][0x3b8] ;  /* 0x00007700ff1177ac */ /* 0x000f220008000800 */
[C---:B------:R-:W-:Y:S01]  /*3d000*/  IADD3 R15, PT, PT, R13.reuse, UR9, RZ ;  /* 0x000000090d0f7c10 */ /* 0x040fe2000fffe0ff */
[----:B------:R-:W4:Y:S01]  /*3d010*/  LDCU UR22, c[0x0][0x39c] ;  /* 0x00007380ff1677ac */ /* 0x000f220008000800 */
[----:B------:R-:W-:Y:S01]  /*3d020*/  ISETP.GE.AND P4, PT, R0, UR14, PT ;  /* 0x0000000e00007c0c */ /* 0x000fe2000bf86270 */
[----:B-1----:R-:W-:Y:S01]  /*3d030*/  IMAD.WIDE R4, R13, 0x4, R220 ;  /* 0x000000040d047825 */ /* 0x002fe200078e02dc */
[----:B------:R-:W-:Y:S01]  /*3d040*/  IADD3 R0, PT, PT, R243, 0x58, RZ ;  /* 0x00000058f3007810 */ /* 0x000fe20007ffe0ff */
[----:B------:R-:W1:Y:S02]  /*3d050*/  LDCU UR26, c[0x0][0x39c] ;  /* 0x00007380ff1a77ac */ /* 0x000e640008000800 */
[C---:B------:R-:W-:Y:S01]  /*3d060*/  IMAD.WIDE R6, R15.reuse, 0x4, R2 ;  /* 0x000000040f067825 */ /* 0x040fe200078e0202 */
[----:B---3--:R-:W-:Y:S01]  /*3d070*/  ISETP.GE.AND P6, PT, R0, UR18, PT ;  /* 0x0000001200007c0c */ /* 0x008fe2000bfc6270 */
[----:B------:R-:W3:Y:S02]  /*3d080*/  LDCU UR23, c[0x0][0x398] ;  /* 0x00007300ff1777ac */ /* 0x000ee40008000800 */
[C---:B------:R-:W-:Y:S01]  /*3d090*/  IMAD.WIDE R8, R15.reuse, 0x4, R220 ;  /* 0x000000040f087825 */ /* 0x040fe200078e02dc */
[----:B------:R1:W-:Y:S01]  /*3d0a0*/  @P2 STG.E desc[UR28][R4.64], R190 ;  /* 0x000000be04002986 */ /* 0x0003e2000c10191c */
[----:B------:R-:W3:Y:S01]  /*3d0b0*/  LDCU UR24, c[0x0][0x398] ;  /* 0x00007300ff1877ac */ /* 0x000ee20008000800 */
[----:B--2---:R-:W-:-:S02]  /*3d0c0*/  IADD3 R15, PT, PT, R15, UR13, RZ ;  /* 0x0000000d0f0f7c10 */ /* 0x004fc4000fffe0ff */
[----:B------:R2:W-:Y:S01]  /*3d0d0*/  @P1 STG.E desc[UR28][R6.64], R171 ;  /* 0x000000ab06001986 */ /* 0x0005e2000c10191c */
[----:B------:R-:W3:Y:S01]  /*3d0e0*/  LDCU UR21, c[0x0][0x3b8] ;  /* 0x00007700ff1577ac */ /* 0x000ee20008000800 */
[----:B------:R-:W-:Y:S01]  /*3d0f0*/  ISETP.LT.AND P1, PT, R242, UR15, !P4 ;  /* 0x0000000ff2007c0c */ /* 0x000fe2000e721270 */
[----:B------:R-:W3:Y:S01]  /*3d100*/  LDCU UR5, c[0x0][0x398] ;  /* 0x00007300ff0577ac */ /* 0x000ee20008000800 */
[----:B------:R2:W-:Y:S01]  /*3d110*/  @P5 STG.E desc[UR28][R8.64], R115 ;  /* 0x0000007308005986 */ /* 0x0005e2000c10191c */
[----:B----4-:R-:W-:Y:S01]  /*3d120*/  ISETP.LT.AND P4, PT, R252, UR16, !P4 ;  /* 0x00000010fc007c0c */ /* 0x010fe2000e781270 */
[----:B------:R-:W-:Y:S01]  /*3d130*/  VIADD R0, R243, 0x59 ;  /* 0x00000059f3007836 */ /* 0x000fe20000000000 */
[----:B------:R-:W-:Y:S01]  /*3d140*/  ISETP.LT.AND P5, PT, R242, UR19, !P6 ;  /* 0x00000013f2007c0c */ /* 0x000fe2000f7a1270 */
[----:B------:R-:W4:Y:S01]  /*3d150*/  LDCU UR25, c[0x0][0x3b8] ;  /* 0x00007700ff1977ac */ /* 0x000f220008000800 */
[----:B------:R-:W-:Y:S02]  /*3d160*/  ISETP.LT.AND P6, PT, R252, UR20, !P6 ;  /* 0x00000014fc007c0c */ /* 0x000fe4000f7c1270 */
[C---:B------:R-:W-:Y:S01]  /*3d170*/  IADD3 R13, PT, PT, R15.reuse, UR17, RZ ;  /* 0x000000110f0d7c10 */ /* 0x040fe2000fffe0ff */
[----:B-1----:R-:W-:Y:S01]  /*3d180*/  IMAD.WIDE R4, R15, 0x4, R2 ;  /* 0x000000040f047825 */ /* 0x002fe200078e0202 */
[----:B------:R-:W-:Y:S01]  /*3d190*/  ISETP.GE.AND P3, PT, R0, UR22, PT ;  /* 0x0000001600007c0c */ /* 0x000fe2000bf66270 */
[----:B------:R-:W1:Y:S02]  /*3d1a0*/  LDCU UR48, c[0x0][0x39c] ;  /* 0x00007380ff3077ac */ /* 0x000e640008000800 */
[----:B------:R-:W-:-:S02]  /*3d1b0*/  VIADD R0, R243, 0x5a ;  /* 0x0000005af3007836 */ /* 0x000fc40000000000 */
[----:B--2---:R-:W-:Y:S01]  /*3d1c0*/  IMAD.WIDE R6, R15, 0x4, R220 ;  /* 0x000000040f067825 */ /* 0x004fe200078e02dc */
[----:B------:R-:W2:Y:S03]  /*3d1d0*/  LDCU UR27, c[0x0][0x398] ;  /* 0x00007300ff1b77ac */ /* 0x000ea60008000800 */
[C---:B------:R-:W-:Y:S01]  /*3d1e0*/  IMAD.WIDE R8, R13.reuse, 0x4, R2 ;  /* 0x000000040d087825 */ /* 0x040fe200078e0202 */
[----:B------:R-:W1:Y:S01]  /*3d1f0*/  LDCU UR50, c[0x0][0x398] ;  /* 0x00007300ff3277ac */ /* 0x000e620008000800 */
[----:B------:R-:W-:Y:S02]  /*3d200*/  ISETP.GE.AND P2, PT, R0, UR26, PT ;  /* 0x0000001a00007c0c */ /* 0x000fe4000bf46270 */
[C---:B------:R-:W-:Y:S01]  /*3d210*/  IMAD.WIDE R10, R13.reuse, 0x4, R220 ;  /* 0x000000040d0a7825 */ /* 0x040fe200078e02dc */
[----:B------:R1:W-:Y:S01]  /*3d220*/  @P1 STG.E desc[UR28][R4.64], R207 ;  /* 0x000000cf04001986 */ /* 0x0003e2000c10191c */
[----:B------:R-:W2:Y:S03]  /*3d230*/  LDCU UR52, c[0x0][0x398] ;  /* 0x00007300ff3477ac */ /* 0x000ea60008000800 */
[----:B------:R1:W-:Y:S01]  /*3d240*/  @P4 STG.E desc[UR28][R6.64], R191 ;  /* 0x000000bf06004986 */ /* 0x0003e2000c10191c */
[----:B---3--:R-:W-:Y:S01]  /*3d250*/  ISETP.LT.AND P4, PT, R242, UR23, !P3 ;  /* 0x00000017f2007c0c */ /* 0x008fe2000df81270 */
[----:B------:R-:W3:Y:S02]  /*3d260*/  LDCU UR31, c[0x0][0x3b8] ;  /* 0x00007700ff1f77ac */ /* 0x000ee40008000800 */
[----:B------:R2:W-:Y:S01]  /*3d270*/  @P5 STG.E desc[UR28][R8.64], R164 ;  /* 0x000000a408005986 */ /* 0x0005e2000c10191c */
[----:B------:R-:W-:Y:S01]  /*3d280*/  ISETP.LT.AND P5, PT, R252, UR24, !P3 ;  /* 0x00000018fc007c0c */ /* 0x000fe2000dfa1270 */
[----:B------:R-:W-:Y:S01]  /*3d290*/  VIADD R13, R13, UR21 ;  /* 0x000000150d0d7c36 */ /* 0x000fe20008000000 */
[----:B------:R-:W3:Y:S01]  /*3d2a0*/  LDCU UR55, c[0x0][0x39c] ;  /* 0x00007380ff3777ac */ /* 0x000ee20008000800 */
[----:B------:R-:W-:Y:S01]  /*3d2b0*/  @P6 STG.E desc[UR28][R10.64], R116 ;  /* 0x000000740a006986 */ /* 0x000fe2000c10191c */
[----:B------:R-:W-:Y:S01]  /*3d2c0*/  ISETP.LT.AND P6, PT, R242, UR5, !P2 ;  /* 0x00000005f2007c0c */ /* 0x000fe2000d7c1270 */
[----:B----4-:R-:W-:Y:S01]  /*3d2d0*/  VIADD R15, R13, UR25 ;  /* 0x000000190d0f7c36 */ /* 0x010fe20008000000 */
[----:B------:R-:W4:Y:S01]  /*3d2e0*/  LDCU UR59, c[0x0][0x39c] ;  /* 0x00007380ff3b77ac */ /* 0x000f220008000800 */
[----:B------:R-:W-:-:S02]  /*3d2f0*/  VIADD R0, R243, 0x5b ;  /* 0x0000005bf3007836 */ /* 0x000fc40000000000 */
[C---:B-1----:R-:W-:Y:S01]  /*3d300*/  IMAD.WIDE R4, R13.reuse, 0x4, R2 ;  /* 0x000000040d047825 */ /* 0x042fe200078e0202 */
[----:B------:R-:W1:Y:S03]  /*3d310*/  LDCU UR54, c[0x0][0x3b8] ;  /* 0x00007700ff3677ac */ /* 0x000e660008000800 */
[----:B------:R-:W-:Y:S01]  /*3d320*/  IMAD.WIDE R6, R13, 0x4, R220 ;  /* 0x000000040d067825 */ /* 0x000fe200078e02dc */
[----:B------:R-:W1:Y:S01]  /*3d330*/  LDCU UR56, c[0x0][0x398] ;  /* 0x00007300ff3877ac */ /* 0x000e620008000800 */
[----:B------:R-:W-:Y:S02]  /*3d340*/  ISETP.GE.AND P1, PT, R0, UR48, PT ;  /* 0x0000003000007c0c */ /* 0x000fe4000bf26270 */
[C---:B--2---:R-:W-:Y:S01]  /*3d350*/  IMAD.WIDE R8, R15.reuse, 0x4, R2 ;  /* 0x000000040f087825 */ /* 0x044fe200078e0202 */
[----:B------:R-:W2:Y:S01]  /*3d360*/  LDCU UR57, c[0x0][0x398] ;  /* 0x00007300ff3977ac */ /* 0x000ea20008000800 */
[----:B------:R3:W-:Y:S01]  /*3d370*/  @P4 STG.E desc[UR28][R4.64], R208 ;  /* 0x000000d004004986 */ /* 0x0007e2000c10191c */
[----:B------:R-:W-:Y:S01]  /*3d380*/  ISETP.LT.AND P4, PT, R252, UR27, !P2 ;  /* 0x0000001bfc007c0c */ /* 0x000fe2000d781270 */
[----:B------:R-:W1:Y:S02]  /*3d390*/  LDCU UR60, c[0x0][0x398] ;  /* 0x00007300ff3c77ac */ /* 0x000e640008000800 */
[----:B------:R1:W-:Y:S01]  /*3d3a0*/  @P5 STG.E desc[UR28][R6.64], R212 ;  /* 0x000000d406005986 */ /* 0x0003e2000c10191c */
[----:B------:R-:W2:Y:S03]  /*3d3b0*/  LDCU UR61, c[0x0][0x398] ;  /* 0x00007300ff3d77ac */ /* 0x000ea60008000800 */
[----:B------:R1:W-:Y:S01]  /*3d3c0*/  @P6 STG.E desc[UR28][R8.64], R165 ;  /* 0x000000a508006986 */ /* 0x0003e2000c10191c */
[----:B------:R-:W-:Y:S01]  /*3d3d0*/  ISETP.LT.AND P6, PT, R242, UR50, !P1 ;  /* 0x00000032f2007c0c */ /* 0x000fe2000cfc1270 */
[----:B------:R-:W2:Y:S01]  /*3d3e0*/  LDCU UR58, c[0x0][0x3b8] ;  /* 0x00007700ff3a77ac */ /* 0x000ea20008000800 */
[----:B------:R-:W-:Y:S01]  /*3d3f0*/  ISETP.LT.AND P1, PT, R252, UR52, !P1 ;  /* 0x00000034fc007c0c */ /* 0x000fe2000cf21270 */
[----:B---3--:R-:W-:Y:S01]  /*3d400*/  IMAD.WIDE R4, R15, 0x4, R220 ;  /* 0x000000040f047825 */ /* 0x008fe200078e02dc */
[----:B------:R-:W-:Y:S01]  /*3d410*/  IADD3 R0, PT, PT, R243, 0x5c, RZ ;  /* 0x0000005cf3007810 */ /* 0x000fe20007ffe0ff */
[----:B------:R-:W3:Y:S01]  /*3d420*/  LDCU UR63, c[0x0][0x39c] ;  /* 0x00007380ff3f77ac */ /* 0x000ee20008000800 */
[----:B------:R-:W-:-:S02]  /*3d430*/  IADD3 R15, PT, PT, R15, UR31, RZ ;  /* 0x0000001f0f0f7c10 */ /* 0x000fc4000fffe0ff */
[----:B------:R-:W-:Y:S01]  /*3d440*/  ISETP.GE.AND P3, PT, R0, UR55, PT ;  /* 0x0000003700007c0c */ /* 0x000fe2000bf66270 */
[----:B------:R-:W3:Y:S01]  /*3d450*/  LDCU UR67, c[0x0][0x39c] ;  /* 0x00007380ff4377ac */ /* 0x000ee20008000800 */
[----:B------:R-:W-:Y:S01]  /*3d460*/  IADD3 R0, PT, PT, R243, 0x5d, RZ ;  /* 0x0000005df3007810 */ /* 0x000fe20007ffe0ff */
[C---:B-1----:R-:W-:Y:S01]  /*3d470*/  IMAD.WIDE R6, R15.reuse, 0x4, R2 ;  /* 0x000000040f067825 */ /* 0x042fe200078e0202 */
[----:B------:R1:W-:Y:S01]  /*3d480*/  @P4 STG.E desc[UR28][R4.64], R117 ;  /* 0x0000007504004986 */ /* 0x0003e2000c10191c */
[----:B------:R-:W1:Y:S02]  /*3d490*/  LDCU UR64, c[0x0][0x398] ;  /* 0x00007300ff4077ac */ /* 0x000e640008000800 */
[C---:B------:R-:W-:Y:S01]  /*3d4a0*/  IMAD.WIDE R8, R15.reuse, 0x4, R220 ;  /* 0x000000040f087825 */ /* 0x040fe200078e02dc */
[----:B----4-:R-:W-:Y:S01]  /*3d4b0*/  ISETP.GE.AND P2, PT, R0, UR59, PT ;  /* 0x0000003b00007c0c */ /* 0x010fe2000bf46270 */
[----:B------:R-:W4:Y:S01]  /*3d4c0*/  LDCU UR62, c[0x0][0x3b8] ;  /* 0x00007700ff3e77ac */ /* 0x000f220008000800 */
[----:B------:R-:W-:Y:S01]  /*3d4d0*/  ISETP.LT.AND P4, PT, R242, UR56, !P3 ;  /* 0x00000038f2007c0c */ /* 0x000fe2000df81270 */
[----:B------:R-:W-:Y:S01]  /*3d4e0*/  VIADD R13, R15, UR54 ;  /* 0x000000360f0d7c36 */ /* 0x000fe20008000000 */
[----:B------:R1:W-:Y:S01]  /*3d4f0*/  @P6 STG.E desc[UR28][R6.64], R209 ;  /* 0x000000d106006986 */ /* 0x0003e2000c10191c */
[----:B------:R-:W4:Y:S01]  /*3d500*/  LDCU UR65, c[0x0][0x398] ;  /* 0x00007300ff4177ac */ /* 0x000f220008000800 */
[----:B--2---:R-:W-:-:S02]  /*3d510*/  ISETP.LT.AND P3, PT, R252, UR57, !P3 ;  /* 0x00000039fc007c0c */ /* 0x004fc4000df61270 */
[----:B------:R2:W-:Y:S01]  /*3d520*/  @P1 STG.E desc[UR28][R8.64], R213 ;  /* 0x000000d508001986 */ /* 0x0005e2000c10191c */
[----:B------:R-:W2:Y:S01]  /*3d530*/  LDCU UR68, c[0x0][0x398] ;  /* 0x00007300ff4477ac */ /* 0x000ea20008000800 */
[----:B------:R-:W-:Y:S01]  /*3d540*/  ISETP.LT.AND P1, PT, R242, UR60, !P2 ;  /* 0x0000003cf2007c0c */ /* 0x000fe2000d721270 */
[----:B------:R-:W2:Y:S01]  /*3d550*/  LDCU UR69, c[0x0][0x398] ;  /* 0x00007300ff4577ac */ /* 0x000ea20008000800 */
[----:B------:R-:W-:Y:S01]  /*3d560*/  VIADD R0, R243, 0x5e ;  /* 0x0000005ef3007836 */ /* 0x000fe20000000000 */
[----:B------:R-:W-:Y:S01]  /*3d570*/  ISETP.LT.AND P2, PT, R252, UR61, !P2 ;  /* 0x0000003dfc007c0c */ /* 0x000fe2000d741270 */
[----:B------:R-:W4:Y:S01]  /*3d580*/  LDCU UR66, c[0x0][0x3b8] ;  /* 0x00007700ff4277ac */ /* 0x000f220008000800 */
[C---:B------:R-:W-:Y:S01]  /*3d590*/  IADD3 R15, PT, PT, R13.reuse, UR58, RZ ;  /* 0x0000003a0d0f7c10 */ /* 0x040fe2000fffe0ff */
[----:B------:R-:W4:Y:S01]  /*3d5a0*/  LDCU UR75, c[0x0][0x39c] ;  /* 0x00007380ff4b77ac */ /* 0x000f220008000800 */
[----:B------:R-:W-:Y:S01]  /*3d5b0*/  IMAD.WIDE R10, R13, 0x4, R2 ;  /* 0x000000040d0a7825 */ /* 0x000fe200078e0202 */
[----:B---3--:R-:W-:-:S02]  /*3d5c0*/  ISETP.GE.AND P5, PT, R0, UR63, PT ;  /* 0x0000003f00007c0c */ /* 0x008fc4000bfa6270 */
[----:B------:R-:W-:Y:S01]  /*3d5d0*/  IADD3 R0, PT, PT, R243, 0x5f, RZ ;  /* 0x0000005ff3007810 */ /* 0x000fe20007ffe0ff */
[----:B-1----:R-:W-:Y:S01]  /*3d5e0*/  IMAD.WIDE R4, R13, 0x4, R220 ;  /* 0x000000040d047825 */ /* 0x002fe200078e02dc */
[----:B------:R-:W1:Y:S03]  /*3d5f0*/  LDCU UR72, c[0x0][0x39c] ;  /* 0x00007380ff4877ac */ /* 0x000e660008000800 */
[C---:B------:R-:W-:Y:S01]  /*3d600*/  IMAD.WIDE R6, R15.reuse, 0x4, R2 ;  /* 0x000000040f067825 */ /* 0x040fe200078e0202 */
[----:B------:R-:W3:Y:S01]  /*3d610*/  LDCU UR73, c[0x0][0x398] ;  /* 0x00007300ff4977ac */ /* 0x000ee20008000800 */
[----:B------:R-:W-:Y:S02]  /*3d620*/  @P4 STG.E desc[UR28][R10.64], R166 ;  /* 0x000000a60a004986 */ /* 0x000fe4000c10191c */
[C---:B--2---:R-:W-:Y:S01]  /*3d630*/  IMAD.WIDE R8, R15.reuse, 0x4, R220 ;  /* 0x000000040f087825 */ /* 0x044fe200078e02dc */
[----:B------:R-:W2:Y:S01]  /*3d640*/  LDCU UR36, c[0x0][0x398] ;  /* 0x00007300ff2477ac */ /* 0x000ea20008000800 */
[----:B------:R-:W-:Y:S01]  /*3d650*/  ISETP.GE.AND P6, PT, R0, UR67, PT ;  /* 0x0000004300007c0c */ /* 0x000fe2000bfc6270 */
[----:B------:R1:W-:Y:S01]  /*3d660*/  @P3 STG.E desc[UR28][R4.64], R118 ;  /* 0x0000007604003986 */ /* 0x0003e2000c10191c */
[----:B------:R-:W2:Y:S03]  /*3d670*/  LDCU UR70, c[0x0][0x3b8] ;  /* 0x00007700ff4677ac */ /* 0x000ea60008000800 */
[----:B------:R1:W-:Y:S01]  /*3d680*/  @P1 STG.E desc[UR28][R6.64], R210 ;  /* 0x000000d206001986 */ /* 0x0003e2000c10191c */
[----:B------:R-:W-:Y:S01]  /*3d690*/  ISETP.LT.AND P1, PT, R242, UR64, !P5 ;  /* 0x00000040f2007c0c */ /* 0x000fe2000ef21270 */
[----:B------:R-:W2:Y:S01]  /*3d6a0*/  LDCU UR30, c[0x0][0x398] ;  /* 0x00007300ff1e77ac */ /* 0x000ea20008000800 */
[----:B----4-:R-:W-:Y:S01]  /*3d6b0*/  IADD3 R15, PT, PT, R15, UR62, RZ ;  /* 0x0000003e0f0f7c10 */ /* 0x010fe2000fffe0ff */
[----:B------:R4:W-:Y:S01]  /*3d6c0*/  @P2 STG.E desc[UR28][R8.64], R214 ;  /* 0x000000d608002986 */ /* 0x0009e2000c10191c */
[----:B------:R-:W-:Y:S01]  /*3d6d0*/  ISETP.LT.AND P5, PT, R252, UR65, !P5 ;  /* 0x00000041fc007c0c */ /* 0x000fe2000efa1270 */
[----:B------:R-:W-:Y:S01]  /*3d6e0*/  VIADD R0, R243, 0x60 ;  /* 0x00000060f3007836 */ /* 0x000fe20000000000 */
[----:B------:R-:W-:Y:S01]  /*3d6f0*/  ISETP.LT.AND P2, PT, R242, UR68, !P6 ;  /* 0x00000044f2007c0c */ /* 0x000fe2000f741270 */
[----:B------:R-:W2:Y:S01]  /*3d700*/  LDCU UR71, c[0x0][0x3b8] ;  /* 0x00007700ff4777ac */ /* 0x000ea20008000800 */
[----:B------:R-:W-:-:S02]  /*3d710*/  ISETP.LT.AND P6, PT, R252, UR69, !P6 ;  /* 0x00000045fc007c0c */ /* 0x000fc4000f7c1270 */
[C---:B------:R-:W-:Y:S01]  /*3d720*/  IADD3 R13, PT, PT, R15.reuse, UR66, RZ ;  /* 0x000000420f0d7c10 */ /* 0x040fe2000fffe0ff */
[----:B-1----:R-:W-:Y:S01]  /*3d730*/  IMAD.WIDE R4, R15, 0x4, R2 ;  /* 0x000000040f047825 */ /* 0x002fe200078e0202 */
[----:B------:R-:W-:Y:S01]  /*3d740*/  ISETP.GE.AND P4, PT, R0, UR75, PT ;  /* 0x0000004b00007c0c */ /* 0x000fe2000bf86270 */
[----:B------:R-:W1:Y:S02]  /*3d750*/  LDCU UR33, c[0x0][0x39c] ;  /* 0x00007380ff2177ac */ /* 0x000e640008000800 */
[----:B------:R-:W-:Y:S02]  /*3d760*/  VIADD R0, R243, 0x61 ;  /* 0x00000061f3007836 */ /* 0x000fe40000000000 */
[----:B------:R-:W-:Y:S01]  /*3d770*/  IMAD.WIDE R6, R15, 0x4, R220 ;  /* 0x000000040f067825 */ /* 0x000fe200078e02dc */
[----:B------:R-:W1:Y:S03]  /*3d780*/  LDCU UR74, c[0x0][0x398] ;  /* 0x00007300ff4a77ac */ /* 0x000e660008000800 */
[----:B----4-:R-:W-:Y:S01]  /*3d790*/  IMAD.WIDE R8, R13, 0x4, R2 ;  /* 0x000000040d087825 */ /* 0x010fe200078e0202 */
[----:B------:R-:W4:Y:S01]  /*3d7a0*/  LDCU UR35, c[0x0][0x398] ;  /* 0x00007300ff2377ac */ /* 0x000f220008000800 */
[----:B------:R-:W-:-:S02]  /*3d7b0*/  ISETP.GE.AND P3, PT, R0, UR72, PT ;  /* 0x0000004800007c0c */ /* 0x000fc4000bf66270 */
[C---:B------:R-:W-:Y:S01]  /*3d7c0*/  IMAD.WIDE R10, R13.reuse, 0x4, R220 ;  /* 0x000000040d0a7825 */ /* 0x040fe200078e02dc */
[----:B------:R1:W-:Y:S01]  /*3d7d0*/  @P1 STG.E desc[UR28][R4.64], R167 ;  /* 0x000000a704001986 */ /* 0x0003e2000c10191c */
[----:B------:R-:W4:Y:S03]  /*3d7e0*/  LDCU UR38, c[0x0][0x398] ;  /* 0x00007300ff2677ac */ /* 0x000f260008000800 */
[----:B------:R1:W-:Y:S01]  /*3d7f0*/  @P5 STG.E desc[UR28][R6.64], R119 ;  /* 0x0000007706005986 */ /* 0x0003e2000c10191c */
[----:B---3--:R-:W-:Y:S01]  /*3d800*/  ISETP.LT.AND P5, PT, R242, UR73, !P4 ;  /* 0x00000049f2007c0c */ /* 0x008fe2000e7a1270 */
[----:B------:R-:W3:Y:S01]  /*3d810*/  LDCU UR76, c[0x0][0x3b8] ;  /* 0x00007700ff4c77ac */ /* 0x000ee20008000800 */
[----:B--2---:R-:W-:Y:S01]  /*3d820*/  ISETP.LT.AND P4, PT, R252, UR36, !P4 ;  /* 0x00000024fc007c0c */ /* 0x004fe2000e781270 */
[----:B------:R2:W-:Y:S01]  /*3d830*/  @P2 STG.E desc[UR28][R8.64], R211 ;  /* 0x000000d308002986 */ /* 0x0005e2000c10191c */
[----:B------:R-:W-:Y:S01]  /*3d840*/  VIADD R13, R13, UR70 ;  /* 0x000000460d0d7c36 */ /* 0x000fe20008000000 */
[----:B------:R-:W3:Y:S02]  /*3d850*/  LDCU UR14, c[0x0][0x39c] ;  /* 0x00007380ff0e77ac */ /* 0x000ee40008000800 */
[----:B------:R-:W-:Y:S01]  /*3d860*/  @P6 STG.E desc[UR28][R10.64], R215 ;  /* 0x000000d70a006986 */ /* 0x000fe2000c10191c */
[----:B------:R-:W-:Y:S01]  /*3d870*/  ISETP.LT.AND P6, PT, R242, UR30, !P3 ;  /* 0x0000001ef2007c0c */ /* 0x000fe2000dfc1270 */
[----:B------:R-:W-:Y:S01]  /*3d880*/  VIADD R15, R13, UR71 ;  /* 0x000000470d0f7c36 */ /* 0x000fe20008000000 */
[----:B------:R-:W3:Y:S01]  /*3d890*/  LDCU UR11, c[0x0][0x39c] ;  /* 0x00007380ff0b77ac */ /* 0x000ee20008000800 */
        /* <DEDUP_REMOVED lines=14> */
[----:B----4-:R-:W-:Y:S01]  /*3d980*/  ISETP.LT.AND P6, PT, R242, UR35, !P1 ;  /* 0x00000023f2007c0c */ /* 0x010fe2000cfc1270 */
[----:B------:R-:W4:Y:S01]  /*3d990*/  LDCU UR8, c[0x0][0x3b8] ;  /* 0x00007700ff0877ac */ /* 0x000f220008000800 */
        /* <DEDUP_REMOVED lines=12> */
[----:B------:R-:W-:Y:S01]  /*3da60*/  ISETP.GE.AND P5, PT, R0, UR11, PT ;  /* 0x0000000b00007c0c */ /* 0x000fe2000bfa6270 */
[----:B------:R-:W1:Y:S01]  /*3da70*/  LDCU UR15, c[0x0][0x3b8] ;  /* 0x00007700ff0f77ac */ /* 0x000e620008000800 */
[----:B------:R-:W-:Y:S01]  /*3da80*/  ISETP.LT.AND P3, PT, R242, UR7, !P2 ;  /* 0x00000007f2007c0c */ /* 0x000fe2000d761270 */
[----:B------:R-:W-:Y:S01]  /*3da90*/  VIADD R13, R15, UR10 ;  /* 0x0000000a0f0d7c36 */ /* 0x000fe20008000000 */
[----:B------:R1:W-:Y:S01]  /*3daa0*/  @P6 STG.E desc[UR28][R6.64], R161 ;  /* 0x000000a106006986 */ /* 0x0003e2000c10191c */
[----:B------:R-:W1:Y:S01]  /*3dab0*/  LDCU UR17, c[0x0][0x398] ;  /* 0x00007300ff1177ac */ /* 0x000e620008000800 */
[----:B--2---:R-:W-:-:S02]  /*3dac0*/  ISETP.LT.AND P2, PT, R252, UR32, !P2 ;  /* 0x00000020fc007c0c */ /* 0x004fc4000d741270 */
[----:B------:R2:W-:Y:S01]  /*3dad0*/  @P1 STG.E desc[UR28][R8.64], R25 ;  /* 0x0000001908001986 */ /* 0x0005e2000c10191c */
[----:B------:R-:W2:Y:S01]  /*3dae0*/  LDCU UR20, c[0x0][0x398] ;  /* 0x00007300ff1477ac */ /* 0x000ea20008000800 */
[----:B------:R-:W-:Y:S01]  /*3daf0*/  ISETP.LT.AND P1, PT, R242, UR12, !P5 ;  /* 0x0000000cf2007c0c */ /* 0x000fe2000ef21270 */
[----:B------:R-:W2:Y:S01]  /*3db00*/  LDCU UR5, c[0x0][0x398] ;  /* 0x00007300ff0577ac */ /* 0x000ea20008000800 */
[----:B------:R-:W-:Y:S01]  /*3db10*/  VIADD R0, R243, 0x65 ;  /* 0x00000065f3007836 */ /* 0x000fe20000000000 */
[----:B------:R-:W-:Y:S01]  /*3db20*/  ISETP.LT.AND P5, PT, R252, UR9, !P5 ;  /* 0x00000009fc007c0c */ /* 0x000fe2000efa1270 */
[----:B------:R-:W2:Y:S01]  /*3db30*/  LDCU UR18, c[0x0][0x3b8] ;  /* 0x00007700ff1277ac */ /* 0x000ea20008000800 */
[C---:B----4-:R-:W-:Y:S01]  /*3db40*/  IADD3 R15, PT, PT, R13.reuse, UR8, RZ ;  /* 0x000000080d0f7c10 */ /* 0x050fe2000fffe0ff */
        /* <DEDUP_REMOVED lines=17> */
[----:B------:R-:W-:Y:S01]  /*3dc60*/  IADD3 R15, PT, PT, R15, UR15, RZ ;  /* 0x0000000f0f0f7c10 */ /* 0x000fe2000fffe0ff */
[----:B------:R2:W-:Y:S01]  /*3dc70*/  @P5 STG.E desc[UR28][R8.64], R26 ;  /* 0x0000001a08005986 */ /* 0x0005e2000c10191c */
[----:B------:R-:W-:Y:S01]  /*3dc80*/  ISETP.LT.AND P4, PT, R252, UR17, !P4 ;  /* 0x00000011fc007c0c */ /* 0x000fe2000e781270 */
[----:B------:R-:W-:Y:S01]  /*3dc90*/  VIADD R0, R243, 0x67 ;  /* 0x00000067f3007836 */ /* 0x000fe20000000000 */
[----:B------:R-:W-:Y:S01]  /*3dca0*/  ISETP.LT.AND P5, PT, R242, UR20, !P6 ;  /* 0x00000014f2007c0c */ /* 0x000fe2000f7a1270 */
[----:B------:R-:W3:Y:S01]  /*3dcb0*/  LDCU UR25, c[0x0][0x3b8] ;  /* 0x00007700ff1977ac */ /* 0x000ee20008000800 */
[----:B------:R-:W-:-:S02]  /*3dcc0*/  ISETP.LT.AND P6, PT, R252, UR5, !P6 ;  /* 0x00000005fc007c0c */ /* 0x000fc4000f7c1270 */
[C---:B------:R-:W-:Y:S01]  /*3dcd0*/  IADD3 R13, PT, PT, R15.reuse, UR18, RZ ;  /* 0x000000120f0d7c10 */ /* 0x040fe2000fffe0ff */
[----:B-1----:R-:W-:Y:S01]  /*3dce0*/  IMAD.WIDE R4, R15, 0x4, R2 ;  /* 0x000000040f047825 */ /* 0x002fe200078e0202 */
[----:B----4-:R-:W-:Y:S01]  /*3dcf0*/  ISETP.GE.AND P3, PT, R0, UR23, PT ;  /* 0x0000001700007c0c */ /* 0x010fe2000bf66270 */
[----:B------:R-:W1:Y:S02]  /*3dd00*/  LDCU UR44, c[0x0][0x39c] ;  /* 0x00007380ff2c77ac */ /* 0x000e640008000800 */
[----:B------:R-:W-:Y:S02]  /*3dd10*/  VIADD R0, R243, 0x68 ;  /* 0x00000068f3007836 */ /* 0x000fe40000000000 */
[----:B------:R-:W-:Y:S01]  /*3dd20*/  IMAD.WIDE R6, R15, 0x4, R220 ;  /* 0x000000040f067825 */ /* 0x000fe200078e02dc */
[----:B------:R-:W4:Y:S03]  /*3dd30*/  LDCU UR27, c[0x0][0x398] ;  /* 0x00007300ff1b77ac */ /* 0x000f260008000800 */
[----:B--2---:R-:W-:Y:S01]  /*3dd40*/  IMAD.WIDE R8, R13, 0x4, R2 ;  /* 0x000000040d087825 */ /* 0x004fe200078e0202 */
[----:B------:R-:W2:Y:S01]  /*3dd50*/  LDCU UR40, c[0x0][0x398] ;  /* 0x00007300ff2877ac */ /* 0x000ea20008000800 */
[----:B------:R-:W-:-:S02]  /*3dd60*/  ISETP.GE.AND P2, PT, R0, UR26, PT ;  /* 0x0000001a00007c0c */ /* 0x000fc4000bf46270 */
        /* <DEDUP_REMOVED lines=12> */
[----:B------:R-:W-:Y:S01]  /*3de30*/  VIADD R15, R13, UR25 ;  /* 0x000000190d0f7c36 */ /* 0x000fe20008000000 */
[----:B------:R-:W3:Y:S01]  /*3de40*/  LDCU UR30, c[0x0][0x39c] ;  /* 0x00007380ff1e77ac */ /* 0x000ee20008000800 */
[----:B------:R-:W-:Y:S01]  /*3de50*/  VIADD R0, R243, 0x69 ;  /* 0x00000069f3007836 */ /* 0x000fe20000000000 */
[----:B------:R-:W3:Y:S01]  /*3de60*/  LDS.128 R24, [R240] ;  /* 0x00000000f0187984 */ /* 0x000ee20000000c00 */
[C---:B-1----:R-:W-:Y:S01]  /*3de70*/  IMAD.WIDE R4, R13.reuse, 0x4, R2 ;  /* 0x000000040d047825 */ /* 0x042fe200078e0202 */
[----:B------:R-:W1:Y:S03]  /*3de80*/  LDCU UR42, c[0x0][0x3b8] ;  /* 0x00007700ff2a77ac */ /* 0x000e660008000800 */
[----:B------:R-:W-:Y:S01]  /*3de90*/  IMAD.WIDE R6, R13, 0x4, R220 ;  /* 0x000000040d067825 */ /* 0x000fe200078e02dc */
[----:B------:R-:W1:Y:S01]  /*3dea0*/  LDCU UR48, c[0x0][0x398] ;  /* 0x00007300ff3077ac */ /* 0x000e620008000800 */
[----:B------:R-:W-:-:S02]  /*3deb0*/  ISETP.GE.AND P1, PT, R0, UR44, PT ;  /* 0x0000002c00007c0c */ /* 0x000fc4000bf26270 */
[C---:B--2---:R-:W-:Y:S01]  /*3dec0*/  IMAD.WIDE R8, R15.reuse, 0x4, R2 ;  /* 0x000000040f087825 */ /* 0x044fe200078e0202 */
[----:B------:R-:W2:Y:S01]  /*3ded0*/  LDCU UR33, c[0x0][0x398] ;  /* 0x00007300ff2177ac */ /* 0x000ea20008000800 */
[----:B------:R1:W-:Y:S01]  /*3dee0*/  @P4 STG.E desc[UR28][R4.64], R219 ;  /* 0x000000db04004986 */ /* 0x0003e2000c10191c */
[----:B----4-:R-:W-:Y:S01]  /*3def0*/  ISETP.LT.AND P4, PT, R252, UR27, !P2 ;  /* 0x0000001bfc007c0c */ /* 0x010fe2000d781270 */
[----:B------:R-:W4:Y:S02]  /*3df00*/  LDCU UR14, c[0x0][0x398] ;  /* 0x00007300ff0e77ac */ /* 0x000f240008000800 */
[----:B------:R2:W-:Y:S01]  /*3df10*/  @P5 STG.E desc[UR28][R6.64], R195 ;  /* 0x000000c306005986 */ /* 0x0005e2000c10191c */
[----:B------:R-:W3:Y:S03]  /*3df20*/  LDCU UR36, c[0x0][0x398] ;  /* 0x00007300ff2477ac */ /* 0x000ee60008000800 */
[----:B------:R2:W-:Y:S01]  /*3df30*/  @P6 STG.E desc[UR28][R8.64], R156 ;  /* 0x0000009c08006986 */ /* 0x0005e2000c10191c */
[----:B------:R-:W-:Y:S01]  /*3df40*/  ISETP.LT.AND P6, PT, R242, UR40, !P1 ;  /* 0x00000028f2007c0c */ /* 0x000fe2000cfc1270 */
[----:B------:R-:W3:Y:S01]  /*3df50*/  LDCU UR50, c[0x0][0x3b8] ;  /* 0x00007700ff3277ac */ /* 0x000ee20008000800 */
[----:B------:R-:W-:Y:S01]  /*3df60*/  ISETP.LT.AND P1, PT, R252, UR46, !P1 ;  /* 0x0000002efc007c0c */ /* 0x000fe2000cf21270 */
[----:B-1----:R-:W-:Y:S01]  /*3df70*/  IMAD.WIDE R4, R15, 0x4, R220 ;  /* 0x000000040f047825 */ /* 0x002fe200078e02dc */
[----:B------:R-:W-:Y:S01]  /*3df80*/  IADD3 R0, PT, PT, R243, 0x6a, RZ ;  /* 0x0000006af3007810 */ /* 0x000fe20007ffe0ff */
[----:B------:R-:W1:Y:S01]  /*3df90*/  LDCU UR13, c[0x0][0x39c] ;  /* 0x00007380ff0d77ac */ /* 0x000e620008000800 */
[----:B---3--:R-:W-:-:S02]  /*3dfa0*/  IADD3 R15, PT, PT, R15, UR34, RZ ;  /* 0x000000220f0f7c10 */ /* 0x008fc4000fffe0ff */
[----:B------:R-:W-:Y:S01]  /*3dfb0*/  ISETP.GE.AND P3, PT, R0, UR52, PT ;  /* 0x0000003400007c0c */ /* 0x000fe2000bf66270 */
[----:B------:R-:W3:Y:S01]  /*3dfc0*/  LDCU UR12, c[0x0][0x39c] ;  /* 0x00007380ff0c77ac */ /* 0x000ee20008000800 */
[----:B------:R-:W-:Y:S01]  /*3dfd0*/  IADD3 R0, PT, PT, R243, 0x6b, RZ ;  /* 0x0000006bf3007810 */ /* 0x000fe20007ffe0ff */
[C---:B--2---:R-:W-:Y:S01]  /*3dfe0*/  IMAD.WIDE R6, R15.reuse, 0x4, R2 ;  /* 0x000000040f067825 */ /* 0x044fe200078e0202 */
[----:B------:R2:W-:Y:S01]  /*3dff0*/  @P4 STG.E desc[UR28][R4.64], R16 ;  /* 0x0000001004004986 */ /* 0x0005e2000c10191c */
[----:B------:R-:W1:Y:S02]  /*3e000*/  LDCU UR35, c[0x0][0x398] ;  /* 0x00007300ff2377ac */ /* 0x000e640008000800 */
[C---:B------:R-:W-:Y:S01]  /*3e010*/  IMAD.WIDE R8, R15.reuse, 0x4, R220 ;  /* 0x000000040f087825 */ /* 0x040fe200078e02dc */
[----:B------:R-:W-:Y:S01]  /*3e020*/  ISETP.GE.AND P2, PT, R0, UR30, PT ;  /* 0x0000001e00007c0c */ /* 0x000fe2000bf46270 */
[----:B------:R-:W2:Y:S01]  /*3e030*/  LDCU UR11, c[0x0][0x3b8] ;  /* 0x00007700ff0b77ac */ /* 0x000ea20008000800 */
[----:B------:R-:W-:Y:S01]  /*3e040*/  ISETP.LT.AND P4, PT, R242, UR48, !P3 ;  /* 0x00000030f2007c0c */ /* 0x000fe2000df81270 */
[----:B------:R-:W-:Y:S01]  /*3e050*/  VIADD R13, R15, UR42 ;  /* 0x0000002a0f0d7c36 */ /* 0x000fe20008000000 */
[----:B------:R1:W-:Y:S01]  /*3e060*/  @P6 STG.E desc[UR28][R6.64], R196 ;  /* 0x000000c406006986 */ /* 0x0003e2000c10191c */
[----:B------:R-:W3:Y:S01]  /*3e070*/  LDCU UR38, c[0x0][0x398] ;  /* 0x00007300ff2677ac */ /* 0x000ee20008000800 */
[----:B------:R-:W-:-:S02]  /*3e080*/  ISETP.LT.AND P3, PT, R252, UR33, !P3 ;  /* 0x00000021fc007c0c */ /* 0x000fc4000df61270 */
[----:B------:R2:W-:Y:S01]  /*3e090*/  @P1 STG.E desc[UR28][R8.64], R224 ;  /* 0x000000e008001986 */ /* 0x0005e2000c10191c */
[----:B------:R-:W3:Y:S01]  /*3e0a0*/  LDCU UR19, c[0x0][0x398] ;  /* 0x00007300ff1377ac */ /* 0x000ee20008000800 */
[----:B----4-:R-:W-:Y:S01]  /*3e0b0*/  ISETP.LT.AND P1, PT, R242, UR14, !P2 ;  /* 0x0000000ef2007c0c */ /* 0x010fe2000d721270 */
[----:B------:R-:W4:Y:S01]  /*3e0c0*/  LDCU UR23, c[0x0][0x398] ;  /* 0x00007300ff1777ac */ /* 0x000f220008000800 */
[----:B------:R-:W-:Y:S01]  /*3e0d0*/  VIADD R0, R243, 0x6c ;  /* 0x0000006cf3007836 */ /* 0x000fe20000000000 */
[----:B------:R-:W-:Y:S01]  /*3e0e0*/  ISETP.LT.AND P2, PT, R252, UR36, !P2 ;  /* 0x00000024fc007c0c */ /* 0x000fe2000d741270 */
[----:B------:R-:W4:Y:S01]  /*3e0f0*/  LDCU UR7, c[0x0][0x3b8] ;  /* 0x00007700ff0777ac */ /* 0x000f220008000800 */
[C---:B------:R-:W-:Y:S01]  /*3e100*/  IADD3 R15, PT, PT, R13.reuse, UR50, RZ ;  /* 0x000000320d0f7c10 */ /* 0x040fe2000fffe0ff */
[----:B------:R-:W4:Y:S01]  /*3e110*/  LDCU UR15, c[0x0][0x39c] ;  /* 0x00007380ff0f77ac */ /* 0x000f220008000800 */
[----:B------:R-:W-:Y:S01]  /*3e120*/  IMAD.WIDE R10, R13, 0x4, R2 ;  /* 0x000000040d0a7825 */ /* 0x000fe200078e0202 */
[----:B-1----:R-:W-:-:S02]  /*3e130*/  ISETP.GE.AND P5, PT, R0, UR13, PT ;  /* 0x0000000d00007c0c */ /* 0x002fc4000bfa6270 */
[----:B------:R-:W-:Y:S01]  /*3e140*/  IADD3 R0, PT, PT, R243, 0x6d, RZ ;  /* 0x0000006df3007810 */ /* 0x000fe20007ffe0ff */
[----:B--2---:R-:W-:Y:S01]  /*3e150*/  IMAD.WIDE R4, R13, 0x4, R220 ;  /* 0x000000040d047825 */ /* 0x004fe200078e02dc */
[----:B------:R-:W1:Y:S03]  /*3e160*/  LDCU UR16, c[0x0][0x39c] ;  /* 0x00007380ff1077ac */ /* 0x000e660008000800 */
[C---:B------:R-:W-:Y:S01]  /*3e170*/  IMAD.WIDE R6, R15.reuse, 0x4, R2 ;  /* 0x000000040f067825 */ /* 0x040fe200078e0202 */
[----:B------:R-:W2:Y:S01]  /*3e180*/  LDCU UR20, c[0x0][0x398] ;  /* 0x00007300ff1477ac */ /* 0x000ea20008000800 */
[----:B------:R-:W-:Y:S02]  /*3e190*/  @P4 STG.E desc[UR28][R10.64], R157 ;  /* 0x0000009d0a004986 */ /* 0x000fe4000c10191c */
[C---:B------:R-:W-:Y:S01]  /*3e1a0*/  IMAD.WIDE R8, R15.reuse, 0x4, R220 ;  /* 0x000000040f087825 */ /* 0x040fe200078e02dc */
[----:B------:R-:W1:Y:S01]  /*3e1b0*/  LDCU UR18, c[0x0][0x398] ;  /* 0x00007300ff1277ac */ /* 0x000e620008000800 */
[----:B---3--:R-:W-:Y:S01]  /*3e1c0*/  ISETP.GE.AND P6, PT, R0, UR12, PT ;  /* 0x0000000c00007c0c */ /* 0x008fe2000bfc6270 */
[----:B------:R3:W-:Y:S01]  /*3e1d0*/  @P3 STG.E desc[UR28][R4.64], R17 ;  /* 0x0000001104003986 */ /* 0x0007e2000c10191c */
[----:B------:R-:W1:Y:S03]  /*3e1e0*/  LDCU UR8, c[0x0][0x3b8] ;  /* 0x00007700ff0877ac */ /* 0x000e660008000800 */
        /* <DEDUP_REMOVED lines=8> */
[----:B------:R-:W2:Y:S01]  /*3e270*/  LDCU UR5, c[0x0][0x3b8] ;  /* 0x00007700ff0577ac */ /* 0x000ea20008000800 */
[----:B----4-:R-:W-:-:S02]  /*3e280*/  ISETP.LT.AND P6, PT, R252, UR23, !P6 ;  /* 0x00000017fc007c0c */ /* 0x010fc4000f7c1270 */
[C---:B------:R-:W-:Y:S01]  /*3e290*/  IADD3 R13, PT, PT, R15.reuse, UR7, RZ ;  /* 0x000000070f0d7c10 */ /* 0x040fe2000fffe0ff */
[----:B---3--:R-:W-:Y:S01]  /*3e2a0*/  IMAD.WIDE R4, R15, 0x4, R2 ;  /* 0x000000040f047825 */ /* 0x008fe200078e0202 */
[----:B------:R-:W-:Y:S01]  /*3e2b0*/  ISETP.GE.AND P4, PT, R0, UR15, PT ;  /* 0x0000000f00007c0c */ /* 0x000fe2000bf86270 */
[----:B------:R-:W3:Y:S02]  /*3e2c0*/  LDCU UR17, c[0x0][0x39c] ;  /* 0x00007380ff1177ac */ /* 0x000ee40008000800 */
[----:B------:R-:W-:Y:S02]  /*3e2d0*/  VIADD R0, R243, 0x6f ;  /* 0x0000006ff3007836 */ /* 0x000fe40000000000 */
[----:B-1----:R-:W-:Y:S01]  /*3e2e0*/  IMAD.WIDE R6, R15, 0x4, R220 ;  /* 0x000000040f067825 */ /* 0x002fe200078e02dc */
[----:B------:R-:W1:Y:S03]  /*3e2f0*/  LDCU UR22, c[0x0][0x398] ;  /* 0x00007300ff1677ac */ /* 0x000e660008000800 */
[----:B------:R-:W-:Y:S01]  /*3e300*/  IMAD.WIDE R8, R13, 0x4, R2 ;  /* 0x000000040d087825 */ /* 0x000fe200078e0202 */
[----:B------:R-:W4:Y:S01]  /*3e310*/  LDCU UR24, c[0x0][0x398] ;  /* 0x00007300ff1877ac */ /* 0x000f220008000800 */
[----:B------:R-:W-:-:S02]  /*3e320*/  ISETP.GE.AND P3, PT, R0, UR16, PT ;  /* 0x0000001000007c0c */ /* 0x000fc4000bf66270 */
[C---:B------:R-:W-:Y:S01]  /*3e330*/  IMAD.WIDE R10, R13.reuse, 0x4, R220 ;  /* 0x000000040d0a7825 */ /* 0x040fe200078e02dc */
[----:B------:R1:W-:Y:S01]  /*3e340*/  @P1 STG.E desc[UR28][R4.64], R158 ;  /* 0x0000009e04001986 */ /* 0x0003e2000c10191c */
[----:B------:R-:W3:Y:S03]  /*3e350*/  LDCU UR25, c[0x0][0x398] ;  /* 0x00007300ff1977ac */ /* 0x000ee60008000800 */
[----:B------:R1:W-:Y:S01]  /*3e360*/  @P5 STG.E desc[UR28][R6.64], R18 ;  /* 0x0000001206005986 */ /* 0x0003e2000c10191c */
[----:B--2---:R-:W-:Y:S01]  /*3e370*/  ISETP.LT.AND P5, PT, R242, UR20, !P4 ;  /* 0x00000014f2007c0c */ /* 0x004fe2000e7a1270 */
[----:B------:R-:W2:Y:S01]  /*3e380*/  LDCU UR9, c[0x0][0x3b8] ;  /* 0x00007700ff0977ac */ /* 0x000ea20008000800 */
[----:B------:R-:W-:Y:S01]  /*3e390*/  ISETP.LT.AND P4, PT, R252, UR18, !P4 ;  /* 0x00000012fc007c0c */ /* 0x000fe2000e781270 */
[----:B------:R2:W-:Y:S01]  /*3e3a0*/  @P2 STG.E desc[UR28][R8.64], R198 ;  /* 0x000000c608002986 */ /* 0x0005e2000c10191c */
[----:B------:R-:W-:Y:S01]  /*3e3b0*/  VIADD R13, R13, UR8 ;  /* 0x000000080d0d7c36 */ /* 0x000fe20008000000 */
[----:B------:R-:W4:Y:S02]  /*3e3c0*/  LDCU UR13, c[0x0][0x39c] ;  /* 0x00007380ff0d77ac */ /* 0x000f240008000800 */
[----:B------:R-:W-:Y:S01]  /*3e3d0*/  @P6 STG.E desc[UR28][R10.64], R226 ;  /* 0x000000e20a006986 */ /* 0x000fe2000c10191c */
[----:B------:R-:W-:Y:S01]  /*3e3e0*/  ISETP.LT.AND P6, PT, R242, UR21, !P3 ;  /* 0x00000015f2007c0c */ /* 0x000fe2000dfc1270 */
[----:B------:R-:W-:Y:S01]  /*3e3f0*/  VIADD R15, R13, UR5 ;  /* 0x000000050d0f7c36 */ /* 0x000fe20008000000 */
[----:B------:R-:W4:Y:S01]  /*3e400*/  LDCU UR14, c[0x0][0x39c] ;  /* 0x00007380ff0e77ac */ /* 0x000f220008000800 */
[----:B------:R-:W-:-:S02]  /*3e410*/  VIADD R0, R243, 0x70 ;  /* 0x00000070f3007836 */ /* 0x000fc40000000000 */
[C---:B-1----:R-:W-:Y:S01]  /*3e420*/  IMAD.WIDE R4, R13.reuse, 0x4, R2 ;  /* 0x000000040d047825 */ /* 0x042fe200078e0202 */
[----:B------:R-:W1:Y:S03]  /*3e430*/  LDCU UR10, c[0x0][0x3b8] ;  /* 0x00007700ff0a77ac */ /* 0x000e660008000800 */
[----:B------:R-:W-:Y:S01]  /*3e440*/  IMAD.WIDE R6, R13, 0x4, R220 ;  /* 0x000000040d067825 */ /* 0x000fe200078e02dc */
[----:B------:R-:W1:Y:S01]  /*3e450*/  LDCU UR26, c[0x0][0x398] ;  /* 0x00007300ff1a77ac */ /* 0x000e620008000800 */
[----:B---3--:R-:W-:Y:S02]  /*3e460*/  ISETP.GE.AND P1, PT, R0, UR17, PT ;  /* 0x0000001100007c0c */ /* 0x008fe4000bf26270 */
[----:B--2---:R-:W-:Y:S01]  /*3e470*/  IMAD.WIDE R8, R15, 0x4, R2 ;  /* 0x000000040f087825 */ /* 0x004fe200078e0202 */
[----:B------:R-:W2:Y:S01]  /*3e480*/  LDCU UR27, c[0x0][0x398] ;  /* 0x00007300ff1b77ac */ /* 0x000ea20008000800 */
[----:B------:R3:W-:Y:S01]  /*3e490*/  @P5 STG.E desc[UR28][R4.64], R159 ;  /* 0x0000009f04005986 */ /* 0x0007e2000c10191c */
[----:B------:R-:W-:Y:S01]  /*3e4a0*/  ISETP.LT.AND P3, PT, R252, UR22, !P3 ;  /* 0x00000016fc007c0c */ /* 0x000fe2000df61270 */
[----:B------:R-:W1:Y:S02]  /*3e4b0*/  LDCU UR16, c[0x0][0x398] ;  /* 0x00007300ff1077ac */ /* 0x000e640008000800 */
[----:B------:R2:W-:Y:S01]  /*3e4c0*/  @P4 STG.E desc[UR28][R6.64], R19 ;  /* 0x0000001306004986 */ /* 0x0005e2000c10191c */
[----:B------:R-:W-:Y:S01]  /*3e4d0*/  IADD3 R0, PT, PT, R243, 0x71, RZ ;  /* 0x00000071f3007810 */ /* 0x000fe20007ffe0ff */
[----:B------:R-:W1:Y:S02]  /*3e4e0*/  LDCU UR12, c[0x0][0x3b8] ;  /* 0x00007700ff0c77ac */ /* 0x000e640008000800 */
[----:B------:R1:W-:Y:S01]  /*3e4f0*/  @P6 STG.E desc[UR28][R8.64], R199 ;  /* 0x000000c708006986 */ /* 0x0003e2000c10191c */
[----:B----4-:R-:W-:-:S02]  /*3e500*/  ISETP.LT.AND P6, PT, R242, UR24, !P1 ;  /* 0x00000018f2007c0c */ /* 0x010fc4000cfc1270 */
[----:B------:R-:W-:Y:S01]  /*3e510*/  ISETP.LT.AND P1, PT, R252, UR25, !P1 ;  /* 0x00000019fc007c0c */ /* 0x000fe2000cf21270 */
[C---:B---3--:R-:W-:Y:S01]  /*3e520*/  IMAD.WIDE R4, R15.reuse, 0x4, R220 ;  /* 0x000000040f047825 */ /* 0x048fe200078e02dc */
[----:B------:R-:W-:Y:S01]  /*3e530*/  IADD3 R15, PT, PT, R15, UR9, RZ ;  /* 0x000000090f0f7c10 */ /* 0x000fe2000fffe0ff */
[----:B------:R-:W3:Y:S01]  /*3e540*/  LDCU UR15, c[0x0][0x39c] ;  /* 0x00007380ff0f77ac */ /* 0x000ee20008000800 */
[----:B------:R-:W-:Y:S02]  /*3e550*/  ISETP.GE.AND P2, PT, R0, UR13, PT ;  /* 0x0000000d00007c0c */ /* 0x000fe4000bf46270 */
[----:B------:R-:W-:Y:S01]  /*3e560*/  IADD3 R0, PT, PT, R243, 0x72, RZ ;  /* 0x00000072f3007810 */ /* 0x000fe20007ffe0ff */
[C---:B--2---:R-:W-:Y:S01]  /*3e570*/  IMAD.WIDE R6, R15.reuse, 0x4, R2 ;  /* 0x000000040f067825 */ /* 0x044fe200078e0202 */
[----:B------:R-:W2:Y:S03]  /*3e580*/  LDCU UR30, c[0x0][0x398] ;  /* 0x00007300ff1e77ac */ /* 0x000ea60008000800 */
[C---:B-1----:R-:W-:Y:S01]  /*3e590*/  IMAD.WIDE R8, R15.reuse, 0x4, R220 ;  /* 0x000000040f087825 */ /* 0x042fe200078e02dc */
[----:B------:R-:W1:Y:S01]  /*3e5a0*/  LDCU UR17, c[0x0][0x398] ;  /* 0x00007300ff1177ac */ /* 0x000e620008000800 */
[----:B------:R-:W-:Y:S01]  /*3e5b0*/  ISETP.GE.AND P5, PT, R0, UR14, PT ;  /* 0x0000000e00007c0c */ /* 0x000fe2000bfa6270 */
[----:B------:R4:W-:Y:S01]  /*3e5c0*/  @P3 STG.E desc[UR28][R4.64], R227 ;  /* 0x000000e304003986 */ /* 0x0009e2000c10191c */
[----:B------:R-:W-:Y:S01]  /*3e5d0*/  ISETP.LT.AND P3, PT, R242, UR26, !P2 ;  /* 0x0000001af2007c0c */ /* 0x000fe2000d761270 */
[----:B------:R-:W1:Y:S01]  /*3e5e0*/  LDCU UR19, c[0x0][0x398] ;  /* 0x00007300ff1377ac */ /* 0x000e620008000800 */
[----:B------:R-:W-:Y:S01]  /*3e5f0*/  VIADD R13, R15, UR10 ;  /* 0x0000000a0f0d7c36 */ /* 0x000fe20008000000 */
[----:B------:R1:W-:Y:S01]  /*3e600*/  @P6 STG.E desc[UR28][R6.64], R152 ;  /* 0x0000009806006986 */ /* 0x0003e2000c10191c */
[----:B------:R-:W-:Y:S01]  /*3e610*/  ISETP.LT.AND P2, PT, R252, UR27, !P2 ;  /* 0x0000001bfc007c0c */ /* 0x000fe2000d741270 */
[----:B------:R-:W2:Y:S02]  /*3e620*/  LDCU UR11, c[0x0][0x3b8] ;  /* 0x00007700ff0b77ac */ /* 0x000ea40008000800 */
[----:B------:R1:W-:Y:S01]  /*3e630*/  @P1 STG.E desc[UR28][R8.64], R20 ;  /* 0x0000001408001986 */ /* 0x0003e2000c10191c */
[----:B------:R-:W-:Y:S01]  /*3e640*/  ISETP.LT.AND P1, PT, R242, UR16, !P5 ;  /* 0x00000010f2007c0c */ /* 0x000fe2000ef21270 */
[----:B------:R-:W2:Y:S01]  /*3e650*/  LDCU UR8, c[0x0][0x39c] ;  /* 0x00007380ff0877ac */ /* 0x000ea20008000800 */
[----:B------:R-:W-:Y:S01]  /*3e660*/  IADD3 R15, PT, PT, R13, UR12, RZ ;  /* 0x0000000c0d0f7c10 */ /* 0x000fe2000fffe0ff */
[----:B------:R-:W-:-:S02]  /*3e670*/  VIADD R0, R243, 0x73 ;  /* 0x00000073f3007836 */ /* 0x000fc40000000000 */
[C---:B------:R-:W-:Y:S01]  /*3e680*/  IMAD.WIDE R10, R13.reuse, 0x4, R2 ;  /* 0x000000040d0a7825 */ /* 0x040fe200078e0202 */
[----:B------:R-:W2:Y:S03]  /*3e690*/  LDCU UR9, c[0x0][0x39c] ;  /* 0x00007380ff0977ac */ /* 0x000ea60008000800 */
[----:B----4-:R-:W-:Y:S01]  /*3e6a0*/  IMAD.WIDE R4, R13, 0x4, R220 ;  /* 0x000000040d047825 */ /* 0x010fe200078e02dc */
[----:B------:R-:W4:Y:S01]  /*3e6b0*/  LDCU UR13, c[0x0][0x398] ;  /* 0x00007300ff0d77ac */ /* 0x000f220008000800 */
[----:B---3--:R-:W-:Y:S02]  /*3e6c0*/  ISETP.GE.AND P4, PT, R0, UR15, PT ;  /* 0x0000000f00007c0c */ /* 0x008fe4000bf86270 */
[----:B-1----:R-:W-:Y:S01]  /*3e6d0*/  IMAD.WIDE R6, R15, 0x4, R2 ;  /* 0x000000040f067825 */ /* 0x002fe200078e0202 */
[----:B------:R-:W1:Y:S01]  /*3e6e0*/  LDCU UR7, c[0x0][0x3b8] ;  /* 0x00007700ff0777ac */ /* 0x000e620008000800 */
[----:B------:R-:W-:Y:S01]  /*3e6f0*/  @P3 STG.E desc[UR28][R10.64], R148 ;  /* 0x000000940a003986 */ /* 0x000fe2000c10191c */
[----:B------:R-:W3:Y:S01]  /*3e700*/  LDCU UR14, c[0x0][0x398] ;  /* 0x00007300ff0e77ac */ /* 0x000ee20008000800 */
[----:B--2---:R-:W-:-:S02]  /*3e710*/  ISETP.LT.AND P5, PT, R252, UR30, !P5 ;  /* 0x0000001efc007c0c */ /* 0x004fc4000efa1270 */
[----:B------:R2:W-:Y:S01]  /*3e720*/  @P2 STG.E desc[UR28][R4.64], R200 ;  /* 0x000000c804002986 */ /* 0x0005e2000c10191c */
[----:B------:R-:W1:Y:S03]  /*3e730*/  LDCU UR15, c[0x0][0x398] ;  /* 0x00007300ff0f77ac */ /* 0x000e660008000800 */
[----:B------:R1:W-:Y:S01]  /*3e740*/  @P1 STG.E desc[UR28][R6.64], R153 ;  /* 0x0000009906001986 */ /* 0x0003e2000c10191c */
[----:B------:R-:W-:Y:S01]  /*3e750*/  ISETP.LT.AND P1, PT, R242, UR17, !P4 ;  /* 0x00000011f2007c0c */ /* 0x000fe2000e721270 */
[----:B------:R-:W3:Y:S01]  /*3e760*/  LDCU UR5, c[0x0][0x3b8] ;  /* 0x00007700ff0577ac */ /* 0x000ee20008000800 */
[----:B------:R-:W-:Y:S01]  /*3e770*/  IADD3 R0, PT, PT, R243, 0x74, RZ ;  /* 0x00000074f3007810 */ /* 0x000fe20007ffe0ff */
[C---:B------:R-:W-:Y:S01]  /*3e780*/  IMAD.WIDE R8, R15.reuse, 0x4, R220 ;  /* 0x000000040f087825 */ /* 0x040fe200078e02dc */
[----:B------:R-:W-:Y:S01]  /*3e790*/  ISETP.LT.AND P4, PT, R252, UR19, !P4 ;  /* 0x00000013fc007c0c */ /* 0x000fe2000e781270 */
[----:B------:R-:W3:Y:S01]  /*3e7a0*/  LDCU UR18, c[0x0][0x398] ;  /* 0x00007300ff1277ac */ /* 0x000ee20008000800 */
[----:B------:R-:W-:-:S02]  /*3e7b0*/  IADD3 R15, PT, PT, R15, UR11, RZ ;  /* 0x0000000b0f0f7c10 */ /* 0x000fc4000fffe0ff */
[----:B------:R-:W-:Y:S01]  /*3e7c0*/  ISETP.GE.AND P6, PT, R0, UR8, PT ;  /* 0x0000000800007c0c */ /* 0x000fe2000bfc6270 */
[----:B------:R-:W-:Y:S01]  /*3e7d0*/  VIADD R0, R243, 0x75 ;  /* 0x00000075f3007836 */ /* 0x000fe20000000000 */
[----:B------:R-:W3:Y:S01]  /*3e7e0*/  LDCU UR16, c[0x0][0x398] ;  /* 0x00007300ff1077ac */ /* 0x000ee20008000800 */
[C---:B--2---:R-:W-:Y:S01]  /*3e7f0*/  IMAD.WIDE R4, R15.reuse, 0x4, R2 ;  /* 0x000000040f047825 */ /* 0x044fe200078e0202 */
[----:B------:R2:W-:Y:S01]  /*3e800*/  @P5 STG.E desc[UR28][R8.64], R21 ;  /* 0x0000001508005986 */ /* 0x0005e2000c10191c */
[----:B------:R-:W3:Y:S02]  /*3e810*/  LDCU UR12, c[0x0][0x398] ;  /* 0x00007300ff0c77ac */ /* 0x000ee40008000800 */
[C---:B-1----:R-:W-:Y:S01]  /*3e820*/  IMAD.WIDE R6, R15.reuse, 0x4, R220 ;  /* 0x000000040f067825 */ /* 0x042fe200078e02dc */
[----:B------:R-:W-:Y:S01]  /*3e830*/  ISETP.GE.AND P3, PT, R0, UR9, PT ;  /* 0x0000000900007c0c */ /* 0x000fe2000bf66270 */
[----:B------:R1:W-:Y:S01]  /*3e840*/  @P1 STG.E desc[UR28][R4.64], R149 ;  /* 0x0000009504001986 */ /* 0x0003e2000c10191c */
[----:B----4-:R-:W-:Y:S01]  /*3e850*/  ISETP.LT.AND P5, PT, R242, UR13, !P6 ;  /* 0x0000000df2007c0c */ /* 0x010fe2000f7a1270 */
[----:B------:R-:W4:Y:S01]  /*3e860*/  LDCU UR8, c[0x0][0x3b8] ;  /* 0x00007700ff0877ac */ /* 0x000f220008000800 */
[----:B---3--:R-:W-:Y:S01]  /*3e870*/  ISETP.LT.AND P6, PT, R252, UR14, !P6 ;  /* 0x0000000efc007c0c */ /* 0x008fe2000f7c1270 */
[----:B------:R3:W-:Y:S01]  /*3e880*/  @P4 STG.E desc[UR28][R6.64], R201 ;  /* 0x000000c906004986 */ /* 0x0007e2000c10191c */
[----:B------:R-:W-:Y:S01]  /*3e890*/  IADD3 R13, PT, PT, R15, UR7, RZ ;  /* 0x000000070f0d7c10 */ /* 0x000fe2000fffe0ff */
[----:B------:R-:W-:Y:S01]  /*3e8a0*/  VIADD R0, R243, 0x76 ;  /* 0x00000076f3007836 */ /* 0x000fe20000000000 */
[----:B------:R-:W-:Y:S01]  /*3e8b0*/  ISETP.LT.AND P4, PT, R242, UR15, !P3 ;  /* 0x0000000ff2007c0c */ /* 0x000fe2000df81270 */
[----:B------:R-:W3:Y:S02]  /*3e8c0*/  LDCU UR17, c[0x0][0x398] ;  /* 0x00007300ff1177ac */ /* 0x000ee40008000800 */
[C---:B--2---:R-:W-:Y:S01]  /*3e8d0*/  IMAD.WIDE R8, R13.reuse, 0x4, R2 ;  /* 0x000000040d087825 */ /* 0x044fe200078e0202 */
[----:B------:R-:W2:Y:S03]  /*3e8e0*/  LDCU UR9, c[0x0][0x3b8] ;  /* 0x00007700ff0977ac */ /* 0x000ea60008000800 */
[C---:B------:R-:W-:Y:S01]  /*3e8f0*/  IMAD.WIDE R10, R13.reuse, 0x4, R220 ;  /* 0x000000040d0a7825 */ /* 0x040fe200078e02dc */
[----:B------:R-:W-:Y:S01]  /*3e900*/  ISETP.GE.AND P2, PT, R0, UR37, PT ;  /* 0x0000002500007c0c */ /* 0x000fe2000bf46270 */
[----:B------:R-:W2:Y:S02]  /*3e910*/  LDCU UR11, c[0x0][0x398] ;  /* 0x00007300ff0b77ac */ /* 0x000ea40008000800 */
[----:B------:R-:W-:Y:S01]  /*3e920*/  VIADD R13, R13, UR5 ;  /* 0x000000050d0d7c36 */ /* 0x000fe20008000000 */
[----:B------:R2:W-:Y:S01]  /*3e930*/  @P5 STG.E desc[UR28][R8.64], R154 ;  /* 0x0000009a08005986 */ /* 0x0005e2000c10191c */
[----:B------:R-:W2:Y:S02]  /*3e940*/  LDCU UR13, c[0x0][0x398] ;  /* 0x00007300ff0d77ac */ /* 0x000ea40008000800 */
[----:B-1----:R-:W-:Y:S01]  /*3e950*/  IMAD.WIDE R4, R13, 0x4, R2 ;  /* 0x000000040d047825 */ /* 0x002fe200078e0202 */
[----:B------:R-:W-:Y:S01]  /*3e960*/  @P6 STG.E desc[UR28][R10.64], R22 ;  /* 0x000000160a006986 */ /* 0x000fe2000c10191c */
[----:B------:R-:W1:Y:S01]  /*3e970*/  LDCU UR14, c[0x0][0x398] ;  /* 0x00007300ff0e77ac */ /* 0x000e620008000800 */
[----:B------:R-:W-:-:S02]  /*3e980*/  ISETP.LT.AND P5, PT, R252, UR18, !P3 ;  /* 0x00000012fc007c0c */ /* 0x000fc4000dfa1270 */
[----:B------:R-:W-:Y:S01]  /*3e990*/  ISETP.LT.AND P6, PT, R242, UR16, !P2 ;  /* 0x00000010f2007c0c */ /* 0x000fe2000d7c1270 */
[----:B------:R1:W-:Y:S01]  /*3e9a0*/  @P4 STG.E desc[UR28][R4.64], R150 ;  /* 0x0000009604004986 */ /* 0x0003e2000c10191c */
[----:B------:R-:W-:Y:S01]  /*3e9b0*/  VIADD R0, R243, 0x77 ;  /* 0x00000077f3007836 */ /* 0x000fe20000000000 */
[----:B------:R-:W1:Y:S01]  /*3e9c0*/  LDCU UR10, c[0x0][0x3b8] ;  /* 0x00007700ff0a77ac */ /* 0x000e620008000800 */
[----:B------:R-:W-:Y:S01]  /*3e9d0*/  ISETP.LT.AND P4, PT, R252, UR12, !P2 ;  /* 0x0000000cfc007c0c */ /* 0x000fe2000d781270 */
[C---:B----4-:R-:W-:Y:S02]  /*3e9e0*/  VIADD R15, R13.reuse, UR8 ;  /* 0x000000080d0f7c36 */ /* 0x050fe40008000000 */
[----:B------:R-:W-:Y:S01]  /*3e9f0*/  ISETP.GE.AND P1, PT, R0, UR39, PT ;  /* 0x0000002700007c0c */ /* 0x000fe2000bf26270 */
[----:B---3--:R-:W-:Y:S01]  /*3ea00*/  IMAD.WIDE R6, R13, 0x4, R220 ;  /* 0x000000040d067825 */ /* 0x008fe200078e02dc */
[----:B------:R-:W-:Y:S01]  /*3ea10*/  IADD3 R0, PT, PT, R243, 0x78, RZ ;  /* 0x00000078f3007810 */ /* 0x000fe20007ffe0ff */
[----:B------:R-:W3:Y:S02]  /*3ea20*/  LDCU UR15, c[0x0][0x398] ;  /* 0x00007300ff0f77ac */ /* 0x000ee40008000800 */
[C---:B--2---:R-:W-:Y:S01]  /*3ea30*/  IMAD.WIDE R8, R15.reuse, 0x4, R2 ;  /* 0x000000040f087825 */ /* 0x044fe200078e0202 */
[----:B------:R-:W-:Y:S01]  /*3ea40*/  ISETP.GE.AND P3, PT, R0, UR41, PT ;  /* 0x0000002900007c0c */ /* 0x000fe2000bf66270 */
[----:B------:R2:W-:Y:S01]  /*3ea50*/  @P5 STG.E desc[UR28][R6.64], R202 ;  /* 0x000000ca06005986 */ /* 0x0005e2000c10191c */
[----:B------:R-:W4:Y:S01]  /*3ea60*/  LDCU UR16, c[0x0][0x398] ;  /* 0x00007300ff1077ac */ /* 0x000f220008000800 */
[----:B-1----:R-:W-:-:S02]  /*3ea70*/  IMAD.WIDE R4, R15, 0x4, R220 ;  /* 0x000000040f047825 */ /* 0x002fc400078e02dc */
[----:B------:R-:W-:Y:S01]  /*3ea80*/  @P6 STG.E desc[UR28][R8.64], R155 ;  /* 0x0000009b08006986 */ /* 0x000fe2000c10191c */
[----:B------:R-:W-:Y:S01]  /*3ea90*/  ISETP.LT.AND P6, PT, R242, UR17, !P1 ;  /* 0x00000011f2007c0c */ /* 0x000fe2000cfc1270 */
[----:B------:R-:W1:Y:S01]  /*3eaa0*/  LDCU UR7, c[0x0][0x3b8] ;  /* 0x00007700ff0777ac */ /* 0x000e620008000800 */
[----:B------:R-:W-:Y:S01]  /*3eab0*/  IADD3 R15, PT, PT, R15, UR9, RZ ;  /* 0x000000090f0f7c10 */ /* 0x000fe2000fffe0ff */
[----:B------:R3:W-:Y:S01]  /*3eac0*/  @P4 STG.E desc[UR28][R4.64], R23 ;  /* 0x0000001704004986 */ /* 0x0007e2000c10191c */
[----:B------:R-:W-:Y:S01]  /*3ead0*/  ISETP.LT.AND P1, PT, R252, UR11, !P1 ;  /* 0x0000000bfc007c0c */ /* 0x000fe2000cf21270 */
[----:B------:R-:W1:Y:S01]  /*3eae0*/  LDCU UR12, c[0x0][0x398] ;  /* 0x00007300ff0c77ac */ /* 0x000e620008000800 */
[----:B------:R-:W-:Y:S02]  /*3eaf0*/  ISETP.LT.AND P4, PT, R242, UR13, !P3 ;  /* 0x0000000df2007c0c */ /* 0x000fe4000df81270 */
[----:B------:R-:W-:Y:S01]  /*3eb00*/  ISETP.LT.AND P3, PT, R252, UR14, !P3 ;  /* 0x0000000efc007c0c */ /* 0x000fe2000df61270 */
[----:B------:R-:W-:Y:S01]  /*3eb10*/  VIADD R13, R15, UR10 ;  /* 0x0000000a0f0d7c36 */ /* 0x000fe20008000000 */
[----:B------:R-:W-:Y:S01]  /*3eb20*/  IADD3 R0, PT, PT, R243, 0x79, RZ ;  /* 0x00000079f3007810 */ /* 0x000fe20007ffe0ff */
[----:B------:R-:W1:Y:S01]  /*3eb30*/  LDCU UR5, c[0x0][0x3b8] ;  /* 0x00007700ff0577ac */ /* 0x000e620008000800 */
[----:B--2---:R-:W-:-:S02]  /*3eb40*/  IMAD.WIDE R6, R15, 0x4, R2 ;  /* 0x000000040f067825 */ /* 0x004fc400078e0202 */
[----:B------:R-:W-:Y:S01]  /*3eb50*/  ISETP.GE.AND P2, PT, R0, UR43, PT ;  /* 0x0000002b00007c0c */ /* 0x000fe2000bf46270 */
[----:B------:R-:W2:Y:S01]  /*3eb60*/  LDCU UR18, c[0x0][0x398] ;  /* 0x00007300ff1277ac */ /* 0x000ea20008000800 */
[----:B---3--:R-:W-:Y:S01]  /*3eb70*/  IMAD.WIDE R4, R15, 0x4, R220 ;  /* 0x000000040f047825 */ /* 0x008fe200078e02dc */
[----:B------:R1:W-:Y:S01]  /*3eb80*/  @P6 STG.E desc[UR28][R6.64], R151 ;  /* 0x0000009706006986 */ /* 0x0003e2000c10191c */
[----:B------:R-:W3:Y:S02]  /*3eb90*/  LDCU UR8, c[0x0][0x3b8] ;  /* 0x00007700ff0877ac */ /* 0x000ee40008000800 */
[C---:B------:R-:W-:Y:S01]  /*3eba0*/  IMAD.WIDE R8, R13.reuse, 0x4, R2 ;  /* 0x000000040d087825 */ /* 0x040fe200078e0202 */
[----:B------:R1:W-:Y:S01]  /*3ebb0*/  @P1 STG.E desc[UR28][R4.64], R203 ;  /* 0x000000cb04001986 */ /* 0x0003e2000c10191c */
[----:B------:R-:W2:Y:S02]  /*3ebc0*/  LDCU UR17, c[0x0][0x398] ;  /* 0x00007300ff1177ac */ /* 0x000ea40008000800 */
[----:B------:R-:W-:Y:S01]  /*3ebd0*/  IMAD.WIDE R10, R13, 0x4, R220 ;  /* 0x000000040d0a7825 */ /* 0x000fe200078e02dc */
[----:B------:R2:W-:Y:S01]  /*3ebe0*/  @P4 STG.E desc[UR28][R8.64], R236 ;  /* 0x000000ec08004986 */ /* 0x0005e2000c10191c */
[----:B------:R-:W2:Y:S02]  /*3ebf0*/  LDCU UR11, c[0x0][0x398] ;  /* 0x00007300ff0b77ac */ /* 0x000ea40008000800 */
[----:B------:R-:W-:Y:S01]  /*3ec00*/  VIADD R0, R243, 0x7a ;  /* 0x0000007af3007836 */ /* 0x000fe20000000000 */
[----:B------:R3:W-:Y:S01]  /*3ec10*/  @P3 STG.E desc[UR28][R10.64], R136 ;  /* 0x000000880a003986 */ /* 0x0007e2000c10191c */
[----:B------:R-:W-:Y:S01]  /*3ec20*/  ISETP.LT.AND P3, PT, R242, UR15, !P2 ;  /* 0x0000000ff2007c0c */ /* 0x000fe2000d761270 */
[----:B------:R-:W2:Y:S01]  /*3ec30*/  LDCU UR13, c[0x0][0x398] ;  /* 0x00007300ff0d77ac */ /* 0x000ea20008000800 */
[----:B----4-:R-:W-:-:S02]  /*3ec40*/  ISETP.LT.AND P2, PT, R252, UR16, !P2 ;  /* 0x00000010fc007c0c */ /* 0x010fc4000d741270 */
[----:B------:R-:W-:Y:S01]  /*3ec50*/  ISETP.GE.AND P5, PT, R0, UR45, PT ;  /* 0x0000002d00007c0c */ /* 0x000fe2000bfa6270 */
[----:B------:R-:W4:Y:S01]  /*3ec60*/  LDCU UR9, c[0x0][0x3b8] ;  /* 0x00007700ff0977ac */ /* 0x000f220008000800 */
[----:B-1----:R-:W-:Y:S02]  /*3ec70*/  IADD3 R7, PT, PT, R13, UR7, RZ ;  /* 0x000000070d077c10 */ /* 0x002fe4000fffe0ff */
[----:B------:R-:W-:Y:S01]  /*3ec80*/  IADD3 R0, PT, PT, R243, 0x7b, RZ ;  /* 0x0000007bf3007810 */ /* 0x000fe20007ffe0ff */
[----:B------:R-:W1:Y:S01]  /*3ec90*/  LDCU UR10, c[0x0][0x3b8] ;  /* 0x00007700ff0a77ac */ /* 0x000e620008000800 */
[----:B------:R-:W-:Y:S01]  /*3eca0*/  ISETP.LT.AND P4, PT, R242, UR12, !P5 ;  /* 0x0000000cf2007c0c */ /* 0x000fe2000ef81270 */
[C---:B------:R-:W-:Y:S01]  /*3ecb0*/  VIADD R13, R7.reuse, UR5 ;  /* 0x00000005070d7c36 */ /* 0x040fe20008000000 */
[----:B------:R-:W-:Y:S01]  /*3ecc0*/  ISETP.GE.AND P6, PT, R0, UR47, PT ;  /* 0x0000002f00007c0c */ /* 0x000fe2000bfc6270 */
[----:B------:R-:W-:Y:S01]  /*3ecd0*/  IMAD.WIDE R4, R7, 0x4, R2 ;  /* 0x0000000407047825 */ /* 0x000fe200078e0202 */
[----:B------:R-:W1:Y:S03]  /*3ece0*/  LDCU UR14, c[0x0][0x398] ;  /* 0x00007300ff0e77ac */ /* 0x000e660008000800 */
[----:B------:R-:W-:Y:S01]  /*3ecf0*/  VIADD R0, R243, 0x7c ;  /* 0x0000007cf3007836 */ /* 0x000fe20000000000 */
[----:B------:R-:W1:Y:S01]  /*3ed00*/  LDCU UR12, c[0x0][0x398] ;  /* 0x00007300ff0c77ac */ /* 0x000e620008000800 */
[----:B------:R-:W-:Y:S01]  /*3ed10*/  IMAD.WIDE R6, R7, 0x4, R220 ;  /* 0x0000000407067825 */ /* 0x000fe200078e02dc */
[----:B------:R1:W-:Y:S01]  /*3ed20*/  @P3 STG.E desc[UR28][R4.64], R144 ;  /* 0x0000009004003986 */ /* 0x0003e2000c10191c */
[----:B--2---:R-:W-:Y:S01]  /*3ed30*/  ISETP.LT.AND P5, PT, R252, UR18, !P5 ;  /* 0x00000012fc007c0c */ /* 0x004fe2000efa1270 */
[----:B------:R-:W2:Y:S01]  /*3ed40*/  LDCU UR15, c[0x0][0x398] ;  /* 0x00007300ff0f77ac */ /* 0x000ea20008000800 */
[C---:B------:R-:W-:Y:S01]  /*3ed50*/  IMAD.WIDE R8, R13.reuse, 0x4, R2 ;  /* 0x000000040d087825 */ /* 0x040fe200078e0202 */
[----:B------:R-:W-:Y:S01]  /*3ed60*/  ISETP.GE.AND P1, PT, R0, UR49, PT ;  /* 0x0000003100007c0c */ /* 0x000fe2000bf26270 */
[----:B------:R1:W-:Y:S01]  /*3ed70*/  @P2 STG.E desc[UR28][R6.64], R24 ;  /* 0x0000001806002986 */ /* 0x0003e2000c10191c */
[----:B------:R-:W2:Y:S01]  /*3ed80*/  LDCU UR5, c[0x0][0x3b8] ;  /* 0x00007700ff0577ac */ /* 0x000ea20008000800 */
[----:B---3--:R-:W-:Y:S01]  /*3ed90*/  VIADD R11, R13, UR8 ;  /* 0x000000080d0b7c36 */ /* 0x008fe20008000000 */
[----:B------:R-:W-:Y:S01]  /*3eda0*/  ISETP.LT.AND P2, PT, R242, UR17, !P6 ;  /* 0x00000011f2007c0c */ /* 0x000fe2000f741270 */
[----:B------:R-:W3:Y:S01]  /*3edb0*/  LDCU UR16, c[0x0][0x398] ;  /* 0x00007300ff1077ac */ /* 0x000ee20008000800 */
[----:B------:R-:W-:Y:S01]  /*3edc0*/  ISETP.LT.AND P6, PT, R252, UR11, !P6 ;  /* 0x0000000bfc007c0c */ /* 0x000fe2000f7c1270 */
[----:B------:R2:W-:Y:S01]  /*3edd0*/  @P4 STG.E desc[UR28][R8.64], R237 ;  /* 0x000000ed08004986 */ /* 0x0005e2000c10191c */
[----:B------:R-:W3:Y:S01]  /*3ede0*/  LDCU UR8, c[0x0][0x398] ;  /* 0x00007300ff0877ac */ /* 0x000ee20008000800 */
[----:B------:R-:W-:Y:S01]  /*3edf0*/  ISETP.LT.AND P4, PT, R242, UR13, !P1 ;  /* 0x0000000df2007c0c */ /* 0x000fe2000cf81270 */
[----:B------:R-:W3:Y:S01]  /*3ee00*/  LDCU UR7, c[0x0][0x3b8] ;  /* 0x00007700ff0777ac */ /* 0x000ee20008000800 */
[----:B------:R-:W-:Y:S01]  /*3ee10*/  IADD3 R0, PT, PT, R243, 0x7d, RZ ;  /* 0x0000007df3007810 */ /* 0x000fe20007ffe0ff */
[----:B----4-:R-:W-:-:S02]  /*3ee20*/  VIADD R15, R11, UR9 ;  /* 0x000000090b0f7c36 */ /* 0x010fc40008000000 */
[----:B-1----:R-:W-:Y:S01]  /*3ee30*/  IMAD.WIDE R4, R13, 0x4, R220 ;  /* 0x000000040d047825 */ /* 0x002fe200078e02dc */
[----:B------:R-:W-:-:S03]  /*3ee40*/  IADD3 R243, PT, PT, R243, 0x7e, RZ ;  /* 0x0000007ef3f37810 */ /* 0x000fc60007ffe0ff */
[----:B------:R-:W-:Y:S01]  /*3ee50*/  IMAD.WIDE R6, R11, 0x4, R2 ;  /* 0x000000040b067825 */ /* 0x000fe200078e0202 */
[----:B------:R-:W-:-:S03]  /*3ee60*/  ISETP.GE.AND P3, PT, R0, UR51, PT ;  /* 0x0000003300007c0c */ /* 0x000fc6000bf66270 */
[----:B--2---:R-:W-:Y:S01]  /*3ee70*/  IMAD.WIDE R8, R11, 0x4, R220 ;  /* 0x000000040b087825 */ /* 0x004fe200078e02dc */
[----:B------:R1:W-:Y:S01]  /*3ee80*/  @P5 STG.E desc[UR28][R4.64], R137 ;  /* 0x0000008904005986 */ /* 0x0003e2000c10191c */
[C---:B------:R-:W-:Y:S02]  /*3ee90*/  IADD3 R13, PT, PT, R15.reuse, UR10, RZ ;  /* 0x0000000a0f0d7c10 */ /* 0x040fe4000fffe0ff */
[----:B------:R-:W-:Y:S01]  /*3eea0*/  IMAD.WIDE R10, R15, 0x4, R2 ;  /* 0x000000040f0a7825 */ /* 0x000fe200078e0202 */
[----:B------:R-:W-:Y:S01]  /*3eeb0*/  ISETP.GE.AND P5, PT, R243, UR53, PT ;  /* 0x00000035f3007c0c */ /* 0x000fe2000bfa6270 */
[----:B------:R2:W-:Y:S01]  /*3eec0*/  @P2 STG.E desc[UR28][R6.64], R145 ;  /* 0x0000009106002986 */ /* 0x0005e2000c10191c */
[----:B------:R-:W-:-:S03]  /*3eed0*/  ISETP.LT.AND P1, PT, R252, UR14, !P1 ;  /* 0x0000000efc007c0c */ /* 0x000fc6000cf21270 */
[----:B------:R4:W-:Y:S01]  /*3eee0*/  @P6 STG.E desc[UR28][R8.64], R25 ;  /* 0x0000001908006986 */ /* 0x0009e2000c10191c */
[----:B------:R-:W-:Y:S01]  /*3eef0*/  ISETP.LT.AND P6, PT, R242, UR12, !P3 ;  /* 0x0000000cf2007c0c */ /* 0x000fe2000dfc1270 */
[----:B------:R-:W-:Y:S01]  /*3ef00*/  VIADD R17, R13, UR5 ;  /* 0x000000050d117c36 */ /* 0x000fe20008000000 */
[----:B------:R-:W-:Y:S01]  /*3ef10*/  ISETP.LT.AND P3, PT, R252, UR15, !P3 ;  /* 0x0000000ffc007c0c */ /* 0x000fe2000df61270 */
[----:B------:R4:W-:Y:S01]  /*3ef20*/  @P4 STG.E desc[UR28][R10.64], R238 ;  /* 0x000000ee0a004986 */ /* 0x0009e2000c10191c */
[----:B---3--:R-:W-:Y:S02]  /*3ef30*/  ISETP.LT.AND P4, PT, R242, UR16, !P5 ;  /* 0x00000010f2007c0c */ /* 0x008fe4000ef81270 */
[----:B------:R-:W-:Y:S02]  /*3ef40*/  ISETP.LT.AND P5, PT, R252, UR8, !P5 ;  /* 0x00000008fc007c0c */ /* 0x000fe4000efa1270 */
[----:B------:R-:W-:Y:S01]  /*3ef50*/  ISETP.LT.AND P2, PT, R242, UR6, !P0 ;  /* 0x00000006f2007c0c */ /* 0x000fe2000c741270 */
[----:B-1----:R-:W-:Y:S01]  /*3ef60*/  IMAD.WIDE R4, R15, 0x4, R220 ;  /* 0x000000040f047825 */ /* 0x002fe200078e02dc */
[----:B------:R-:W-:-:S02]  /*3ef70*/  ISETP.LT.AND P0, PT, R252, UR4, !P0 ;  /* 0x00000004fc007c0c */ /* 0x000fc4000c701270 */
[----:B------:R-:W-:Y:S01]  /*3ef80*/  IADD3 R15, PT, PT, R17, UR7, RZ ;  /* 0x00000007110f7c10 */ /* 0x000fe2000fffe0ff */
[C---:B--2---:R-:W-:Y:S01]  /*3ef90*/  IMAD.WIDE R6, R13.reuse, 0x4, R2 ;  /* 0x000000040d067825 */ /* 0x044fe200078e0202 */
[----:B------:R1:W-:Y:S03]  /*3efa0*/  @P1 STG.E desc[UR28][R4.64], R138 ;  /* 0x0000008a04001986 */ /* 0x0003e6000c10191c */
[----:B----4-:R-:W-:Y:S01]  /*3efb0*/  IMAD.WIDE R8, R13, 0x4, R220 ;  /* 0x000000040d087825 */ /* 0x010fe200078e02dc */
[----:B------:R1:W-:Y:S03]  /*3efc0*/  @P6 STG.E desc[UR28][R6.64], R146 ;  /* 0x0000009206006986 */ /* 0x0003e6000c10191c */
[C---:B------:R-:W-:Y:S01]  /*3efd0*/  IMAD.WIDE R10, R17.reuse, 0x4, R2 ;  /* 0x00000004110a7825 */ /* 0x040fe200078e0202 */
[----:B------:R1:W-:Y:S03]  /*3efe0*/  @P3 STG.E desc[UR28][R8.64], R26 ;  /* 0x0000001a08003986 */ /* 0x0003e6000c10191c */
[----:B------:R-:W-:Y:S01]  /*3eff0*/  IMAD.WIDE R12, R17, 0x4, R220 ;  /* 0x00000004110c7825 */ /* 0x000fe200078e02dc */
[----:B------:R1:W-:Y:S03]  /*3f000*/  @P4 STG.E desc[UR28][R10.64], R239 ;  /* 0x000000ef0a004986 */ /* 0x0003e6000c10191c */
[C---:B------:R-:W-:Y:S01]  /*3f010*/  IMAD.WIDE R2, R15.reuse, 0x4, R2 ;  /* 0x000000040f027825 */ /* 0x040fe200078e0202 */
[----:B------:R1:W-:Y:S04]  /*3f020*/  @P5 STG.E desc[UR28][R12.64], R139 ;  /* 0x0000008b0c005986 */ /* 0x0003e8000c10191c */
[----:B------:R1:W-:Y:S01]  /*3f030*/  @P2 STG.E desc[UR28][R2.64], R147 ;  /* 0x0000009302002986 */ /* 0x0003e2000c10191c */
[----:B------:R-:W-:Y:S01]  /*3f040*/  IMAD.WIDE R220, R15, 0x4, R220 ;  /* 0x000000040fdc7825 */ /* 0x000fe200078e02dc */
[----:B------:R-:W-:Y:S06]  /*3f050*/  @!P0 EXIT ;  /* 0x000000000000894d */ /* 0x000fec0003800000 */
[----:B------:R-:W-:Y:S01]  /*3f060*/  STG.E desc[UR28][R220.64], R27 ;  /* 0x0000001bdc007986 */ /* 0x000fe2000c10191c */
[----:B------:R-:W-:Y:S05]  /*3f070*/  EXIT ;  /* 0x000000000000794d */ /* 0x000fea0003800000 */
.L_x_2:
[----:B------:R-:W-:-:S00]  /*3f080*/  BRA `(.L_x_2) ;  /* 0xfffffffc00fc7947 */ /* 0x000fc0000383ffff */
[----:B------:R-:W-:-:S00]  /*3f090*/  NOP ;  /* 0x0000000000007918 */ /* 0x000fc00000000000 */
        /* <DEDUP_REMOVED lines=14> */
.L_x_3:


//--------------------- .nv.shared.matmul_kernel  --------------------------
	.section	.nv.shared.matmul_kernel,"aw",@nobits
	.sectionflags	@""
	.align	16
	.zero		1024


//--------------------- .nv.shared.reserved.0     --------------------------
	.section	.nv.shared.reserved.0,"aw",@nobits
	.weak		__nv_reservedSMEM_offset_0_alias
	.size		__nv_reservedSMEM_offset_0_alias, 0, 64
	.other		__nv_reservedSMEM_offset_0_alias,@"STO_CUDA_RESERVED_SHARED STV_DEFAULT"
__nv_reservedSMEM_offset_0_alias:
	.zero		0
	.zero		64


//--------------------- .nv.constant0.matmul_kernel --------------------------
	.section	.nv.constant0.matmul_kernel,"a",@progbits
	.sectionflags	@""
	.align	4
.nv.constant0.matmul_kernel:
	.zero		976


//--------------------- SYMBOLS --------------------------

	.type		.nv.reservedSmem.offset0,@object
	.size		.nv.reservedSmem.offset0,0x4
	.type		.nv.reservedSmem.cap,@object
	.size		.nv.reservedSmem.cap,0x4
